	.target	sm_90a

	.elftype	@"ET_EXEC"


//--------------------- .note.nv.tkinfo           --------------------------
	.section	.note.nv.tkinfo,"",@"SHT_NOTE"
	.sectionflags	@"SHF_NOTE_NV_TKINFO"
	.tkinfo
        /*0018*/ 	.word	0x00000002
        /*0030*/ 	.string	""
        /*0030*/ 	.string	"ptxas"
        /*0030*/ 	.string	"Cuda compilation tools, release 13.0, V13.0.88"
        /*0030*/ 	.string	"Build cuda_13.0.r13.0/compiler.36424714_0"
        /*0030*/ 	.string	"-arch sm_90a -m 64 "



//--------------------- .note.nv.cuinfo           --------------------------
	.section	.note.nv.cuinfo,"",@"SHT_NOTE"
	.sectionflags	@"SHF_NOTE_NV_CUINFO"
        /*0018*/ 	.short	0x0002
        /*001a*/ 	.short	0x005a
        /*001c*/ 	.short	0x0082
	.zero		2


//--------------------- .nv.info                  --------------------------
	.section	.nv.info,"",@"SHT_CUDA_INFO"
	.align	4


	//----- nvinfo : EIATTR_REGCOUNT
	.align		4
        /*0000*/ 	.byte	0x04, 0x2f
        /*0002*/ 	.short	(.L_18 - .L_17)
	.align		4
.L_17:
        /*0004*/ 	.word	index@(_ZN7cutlass13device_kernelINS_4gemm6kernel13GemmUniversalIN4cute5tupleIJiiiiEEENS1_10collective13CollectiveMmaINS1_34MainloopSm90TmaGmmaWarpSpecializedILi4ENS5_IJNS4_1CILi1EEESB_SB_EEENS1_35KernelTmaWarpSpecializedCooperativeEEENS5_IJNSA_ILi256EEENSA_ILi64EEESG_EEENS_6half_tENS5_IJlSB_lEEESI_SJ_NS4_8TiledMMAINS4_8MMA_AtomIJNS4_4SM904GMMA25MMA_64x64x16_F32F16F16_SSILNSN_5MajorE0ELSP_0ELNSN_7ScaleInE1ELSQ_1EEEEEENS4_6LayoutINS5_IJNSA_ILi2EEESB_SB_EEENS5_IJSB_NSA_ILi0EEESW_EEEEENS5_IJNS4_10UnderscoreESZ_SZ_EEEEENS4_13SM90_TMA_LOADENS4_14ComposedLayoutINS4_7SwizzleILi3ELi4ELi3EEENS4_18smem_ptr_flag_bitsILi16EEENST_INS5_IJNSA_ILi8EEESG_EEENS5_IJSG_SB_EEEEEEEvNS4_8identityES12_S1C_vS1D_EENS_8epilogue10collective18CollectiveEpilogueINS1F_22Sm90TmaWarpSpecializedILi4ELi2ELi16ELb1ELb0EEEJSH_NS5_IJNSA_ILi128EEENSA_ILi32EEEEEESI_SJ_SI_SJ_NS1F_6fusion15FusionCallbacksIS1J_NS1N_13LinCombEltActINS1F_6thread4SiLuESI_fSI_fLNS_15FloatRoundStyleE2EEESH_S1M_JEEES12_NS13_INS14_ILi2ELi4ELi3EEES17_NST_INS5_IJS18_S1L_EEENS5_IJS1L_SB_EEEEEEENS4_17SM75_U32x4_LDSM_NENS4_14SM90_TMA_STOREES1Z_NS4_17SM90_U32x4_STSM_NENS4_9Copy_AtomIJS22_SI_EEEvEEEvvEEEEvNT_6ParamsE)
        /*0008*/ 	.word	0x000000a8


	//----- nvinfo : EIATTR_FRAME_SIZE
	.align		4
.L_18:
        /*000c*/ 	.byte	0x04, 0x11
        /*000e*/ 	.short	(.L_20 - .L_19)
	.align		4
.L_19:
        /*0010*/ 	.word	index@($__internal_0_$__cuda_sm20_rcp_rn_f32_slowpath)
        /*0014*/ 	.word	0x00000000


	//----- nvinfo : EIATTR_FRAME_SIZE
	.align		4
.L_20:
        /*0018*/ 	.byte	0x04, 0x11
        /*001a*/ 	.short	(.L_22 - .L_21)
	.align		4
.L_21:
        /*001c*/ 	.word	index@(_ZN7cutlass13device_kernelINS_4gemm6kernel13GemmUniversalIN4cute5tupleIJiiiiEEENS1_10collective13CollectiveMmaINS1_34MainloopSm90TmaGmmaWarpSpecializedILi4ENS5_IJNS4_1CILi1EEESB_SB_EEENS1_35KernelTmaWarpSpecializedCooperativeEEENS5_IJNSA_ILi256EEENSA_ILi64EEESG_EEENS_6half_tENS5_IJlSB_lEEESI_SJ_NS4_8TiledMMAINS4_8MMA_AtomIJNS4_4SM904GMMA25MMA_64x64x16_F32F16F16_SSILNSN_5MajorE0ELSP_0ELNSN_7ScaleInE1ELSQ_1EEEEEENS4_6LayoutINS5_IJNSA_ILi2EEESB_SB_EEENS5_IJSB_NSA_ILi0EEESW_EEEEENS5_IJNS4_10UnderscoreESZ_SZ_EEEEENS4_13SM90_TMA_LOADENS4_14ComposedLayoutINS4_7SwizzleILi3ELi4ELi3EEENS4_18smem_ptr_flag_bitsILi16EEENST_INS5_IJNSA_ILi8EEESG_EEENS5_IJSG_SB_EEEEEEEvNS4_8identityES12_S1C_vS1D_EENS_8epilogue10collective18CollectiveEpilogueINS1F_22Sm90TmaWarpSpecializedILi4ELi2ELi16ELb1ELb0EEEJSH_NS5_IJNSA_ILi128EEENSA_ILi32EEEEEESI_SJ_SI_SJ_NS1F_6fusion15FusionCallbacksIS1J_NS1N_13LinCombEltActINS1F_6thread4SiLuESI_fSI_fLNS_15FloatRoundStyleE2EEESH_S1M_JEEES12_NS13_INS14_ILi2ELi4ELi3EEES17_NST_INS5_IJS18_S1L_EEENS5_IJS1L_SB_EEEEEEENS4_17SM75_U32x4_LDSM_NENS4_14SM90_TMA_STOREES1Z_NS4_17SM90_U32x4_STSM_NENS4_9Copy_AtomIJS22_SI_EEEvEEEvvEEEEvNT_6ParamsE)
        /*0020*/ 	.word	0x00000000


	//----- nvinfo : EIATTR_MIN_STACK_SIZE
	.align		4
.L_22:
        /*0024*/ 	.byte	0x04, 0x12
        /*0026*/ 	.short	(.L_24 - .L_23)
	.align		4
.L_23:
        /*0028*/ 	.word	index@(_ZN7cutlass13device_kernelINS_4gemm6kernel13GemmUniversalIN4cute5tupleIJiiiiEEENS1_10collective13CollectiveMmaINS1_34MainloopSm90TmaGmmaWarpSpecializedILi4ENS5_IJNS4_1CILi1EEESB_SB_EEENS1_35KernelTmaWarpSpecializedCooperativeEEENS5_IJNSA_ILi256EEENSA_ILi64EEESG_EEENS_6half_tENS5_IJlSB_lEEESI_SJ_NS4_8TiledMMAINS4_8MMA_AtomIJNS4_4SM904GMMA25MMA_64x64x16_F32F16F16_SSILNSN_5MajorE0ELSP_0ELNSN_7ScaleInE1ELSQ_1EEEEEENS4_6LayoutINS5_IJNSA_ILi2EEESB_SB_EEENS5_IJSB_NSA_ILi0EEESW_EEEEENS5_IJNS4_10UnderscoreESZ_SZ_EEEEENS4_13SM90_TMA_LOADENS4_14ComposedLayoutINS4_7SwizzleILi3ELi4ELi3EEENS4_18smem_ptr_flag_bitsILi16EEENST_INS5_IJNSA_ILi8EEESG_EEENS5_IJSG_SB_EEEEEEEvNS4_8identityES12_S1C_vS1D_EENS_8epilogue10collective18CollectiveEpilogueINS1F_22Sm90TmaWarpSpecializedILi4ELi2ELi16ELb1ELb0EEEJSH_NS5_IJNSA_ILi128EEENSA_ILi32EEEEEESI_SJ_SI_SJ_NS1F_6fusion15FusionCallbacksIS1J_NS1N_13LinCombEltActINS1F_6thread4SiLuESI_fSI_fLNS_15FloatRoundStyleE2EEESH_S1M_JEEES12_NS13_INS14_ILi2ELi4ELi3EEES17_NST_INS5_IJS18_S1L_EEENS5_IJS1L_SB_EEEEEEENS4_17SM75_U32x4_LDSM_NENS4_14SM90_TMA_STOREES1Z_NS4_17SM90_U32x4_STSM_NENS4_9Copy_AtomIJS22_SI_EEEvEEEvvEEEEvNT_6ParamsE)
        /*002c*/ 	.word	0x00000000
.L_24:


//--------------------- .nv.compat                --------------------------
	.section	.nv.compat,"",@"SHT_CUDA_COMPAT_INFO"
	.align	4
        /*0000*/ 	.byte	0x02, 0x09, 0x01, 0x00, 0x02, 0x02, 0x04, 0x00, 0x02, 0x05, 0x05, 0x00, 0x03, 0x07, 0x01, 0x01
        /*0010*/ 	.byte	0x02, 0x03, 0x01, 0x00, 0x02, 0x06, 0x01, 0x00, 0x04, 0x0b, 0x08, 0x00, 0x00, 0x00, 0x00, 0x00
        /*0020*/ 	.byte	0x00, 0x00, 0x00, 0x00


//--------------------- .nv.info._ZN7cutlass13device_kernelINS_4gemm6kernel13GemmUniversalIN4cute5tupleIJiiiiEEENS1_10collective13CollectiveMmaINS1_34MainloopSm90TmaGmmaWarpSpecializedILi4ENS5_IJNS4_1CILi1EEESB_SB_EEENS1_35KernelTmaWarpSpecializedCooperativeEEENS5_IJNSA_ILi256EEENSA_ILi64EEESG_EEENS_6half_tENS5_IJlSB_lEEESI_SJ_NS4_8TiledMMAINS4_8MMA_AtomIJNS4_4SM904GMMA25MMA_64x64x16_F32F16F16_SSILNSN_5MajorE0ELSP_0ELNSN_7ScaleInE1ELSQ_1EEEEEENS4_6LayoutINS5_IJNSA_ILi2EEESB_SB_EEENS5_IJSB_NSA_ILi0EEESW_EEEEENS5_IJNS4_10UnderscoreESZ_SZ_EEEEENS4_13SM90_TMA_LOADENS4_14ComposedLayoutINS4_7SwizzleILi3ELi4ELi3EEENS4_18smem_ptr_flag_bitsILi16EEENST_INS5_IJNSA_ILi8EEESG_EEENS5_IJSG_SB_EEEEEEEvNS4_8identityES12_S1C_vS1D_EENS_8epilogue10collective18CollectiveEpilogueINS1F_22Sm90TmaWarpSpecializedILi4ELi2ELi16ELb1ELb0EEEJSH_NS5_IJNSA_ILi128EEENSA_ILi32EEEEEESI_SJ_SI_SJ_NS1F_6fusion15FusionCallbacksIS1J_NS1N_13LinCombEltActINS1F_6thread4SiLuESI_fSI_fLNS_15FloatRoundStyleE2EEESH_S1M_JEEES12_NS13_INS14_ILi2ELi4ELi3EEES17_NST_INS5_IJS18_S1L_EEENS5_IJS1L_SB_EEEEEEENS4_17SM75_U32x4_LDSM_NENS4_14SM90_TMA_STOREES1Z_NS4_17SM90_U32x4_STSM_NENS4_9Copy_AtomIJS22_SI_EEEvEEEvvEEEEvNT_6ParamsE --------------------------
	.section	.nv.info._ZN7cutlass13device_kernelINS_4gemm6kernel13GemmUniversalIN4cute5tupleIJiiiiEEENS1_10collective13CollectiveMmaINS1_34MainloopSm90TmaGmmaWarpSpecializedILi4ENS5_IJNS4_1CILi1EEESB_SB_EEENS1_35KernelTmaWarpSpecializedCooperativeEEENS5_IJNSA_ILi256EEENSA_ILi64EEESG_EEENS_6half_tENS5_IJlSB_lEEESI_SJ_NS4_8TiledMMAINS4_8MMA_AtomIJNS4_4SM904GMMA25MMA_64x64x16_F32F16F16_SSILNSN_5MajorE0ELSP_0ELNSN_7ScaleInE1ELSQ_1EEEEEENS4_6LayoutINS5_IJNSA_ILi2EEESB_SB_EEENS5_IJSB_NSA_ILi0EEESW_EEEEENS5_IJNS4_10UnderscoreESZ_SZ_EEEEENS4_13SM90_TMA_LOADENS4_14ComposedLayoutINS4_7SwizzleILi3ELi4ELi3EEENS4_18smem_ptr_flag_bitsILi16EEENST_INS5_IJNSA_ILi8EEESG_EEENS5_IJSG_SB_EEEEEEEvNS4_8identityES12_S1C_vS1D_EENS_8epilogue10collective18CollectiveEpilogueINS1F_22Sm90TmaWarpSpecializedILi4ELi2ELi16ELb1ELb0EEEJSH_NS5_IJNSA_ILi128EEENSA_ILi32EEEEEESI_SJ_SI_SJ_NS1F_6fusion15FusionCallbacksIS1J_NS1N_13LinCombEltActINS1F_6thread4SiLuESI_fSI_fLNS_15FloatRoundStyleE2EEESH_S1M_JEEES12_NS13_INS14_ILi2ELi4ELi3EEES17_NST_INS5_IJS18_S1L_EEENS5_IJS1L_SB_EEEEEEENS4_17SM75_U32x4_LDSM_NENS4_14SM90_TMA_STOREES1Z_NS4_17SM90_U32x4_STSM_NENS4_9Copy_AtomIJS22_SI_EEEvEEEvvEEEEvNT_6ParamsE,"",@"SHT_CUDA_INFO"
	.sectionflags	@""
	.align	4


	//----- nvinfo : EIATTR_CUDA_API_VERSION
	.align		4
        /*0000*/ 	.byte	0x04, 0x37
        /*0002*/ 	.short	(.L_26 - .L_25)
.L_25:
        /*0004*/ 	.word	0x00000082


	//----- nvinfo : EIATTR_KPARAM_INFO
	.align		4
.L_26:
        /*0008*/ 	.byte	0x04, 0x17
        /*000a*/ 	.short	(.L_28 - .L_27)
.L_27:
        /*000c*/ 	.word	0x00000000
        /*0010*/ 	.short	0x0000
        /*0012*/ 	.short	0x0070
        /*0014*/ 	.byte	0x00, 0xf0, 0x01, 0x1c


	//----- nvinfo : EIATTR_SPARSE_MMA_MASK
	.align		4
.L_28:
        /*0018*/ 	.byte	0x03, 0x50
        /*001a*/ 	.short	0x0000


	//----- nvinfo : EIATTR_MAXREG_COUNT
	.align		4
        /*001c*/ 	.byte	0x03, 0x1b
        /*001e*/ 	.short	0x00a8


	//----- nvinfo : EIATTR_NUM_BARRIERS
	.align		4
        /*0020*/ 	.byte	0x02, 0x4c
        /*0022*/ 	.byte	0x02
	.zero		1


	//----- nvinfo : EIATTR_EXTERNS
	.align		4
        /*0024*/ 	.byte	0x04, 0x0f
        /*0026*/ 	.short	(.L_30 - .L_29)


	//   ....[0]....
	.align		4
.L_29:
        /*0028*/ 	.word	index@(__assertfail)


	//----- nvinfo : EIATTR_MERCURY_ISA_VERSION
	.align		4
.L_30:
        /*002c*/ 	.byte	0x03, 0x5f
        /*002e*/ 	.short	0x0101


	//----- nvinfo : EIATTR_INT_WARP_WIDE_INSTR_OFFSETS
	.align		4
        /*0030*/ 	.byte	0x04, 0x31
        /*0032*/ 	.short	(.L_32 - .L_31)


	//   ....[0]....
.L_31:
        /*0034*/ 	.word	0x000008c0


	//   ....[1]....
        /*0038*/ 	.word	0x000008d0


	//   ....[2]....
        /*003c*/ 	.word	0x00000960


	//----- nvinfo : EIATTR_COOP_GROUP_MASK_REGIDS
	.align		4
.L_32:
        /*0040*/ 	.byte	0x04, 0x29
        /*0042*/ 	.short	(.L_34 - .L_33)


	//   ....[0]....
.L_33:
        /*0044*/ 	.word	0xffffffff


	//   ....[1]....
        /*0048*/ 	.word	0xffffffff


	//   ....[2]....
        /*004c*/ 	.word	0xffffffff


	//   ....[3]....
        /*0050*/ 	.word	0xffffffff


	//   ....[4]....
        /*0054*/ 	.word	0xffffffff


	//   ....[5]....
        /*0058*/ 	.word	0xffffffff


	//----- nvinfo : EIATTR_COOP_GROUP_INSTR_OFFSETS
	.align		4
.L_34:
        /*005c*/ 	.byte	0x04, 0x28
        /*005e*/ 	.short	(.L_36 - .L_35)


	//   ....[0]....
.L_35:
        /*0060*/ 	.word	0x00000070


	//   ....[1]....
        /*0064*/ 	.word	0x00000080


	//   ....[2]....
        /*0068*/ 	.word	0x00000440


	//   ....[3]....
        /*006c*/ 	.word	0x000005d0


	//   ....[4]....
        /*0070*/ 	.word	0x00000780


	//   ....[5]....
        /*0074*/ 	.word	0x00001460


	//----- nvinfo : EIATTR_REG_RECONFIG
	.align		4
.L_36:
        /*0078*/ 	.byte	0x01, 0x54
	.zero		2


	//----- nvinfo : EIATTR_SYSCALL_OFFSETS
	.align		4
        /*007c*/ 	.byte	0x04, 0x46
        /*007e*/ 	.short	(.L_38 - .L_37)


	//   ....[0]....
.L_37:
        /*0080*/ 	.word	0x00001620


	//   ....[1]....
        /*0084*/ 	.word	0x00002340


	//   ....[2]....
        /*0088*/ 	.word	0x00002430


	//----- nvinfo : EIATTR_MBARRIER_INSTR_OFFSETS
	.align		4
.L_38:
        /*008c*/ 	.byte	0x04, 0x39
        /*008e*/ 	.short	(.L_40 - .L_39)


	//   ....[0]....
.L_39:
        /*0090*/ 	.word	0x00000540
        /*0094*/ 	.word	0x000000ff
        /*0098*/ 	.word	0x00000000
        /*009c*/ 	.short	0x0100
        /*009e*/ 	.byte	0x08
	.zero		1


	//   ....[1]....
        /*00a0*/ 	.word	0x00000550
        /*00a4*/ 	.word	0x000000ff
        /*00a8*/ 	.word	0x00000020
        /*00ac*/ 	.short	0x0100
        /*00ae*/ 	.byte	0x08
	.zero		1


	//   ....[2]....
        /*00b0*/ 	.word	0x00000560
        /*00b4*/ 	.word	0x000000ff
        /*00b8*/ 	.word	0x00000008
        /*00bc*/ 	.short	0x0100
        /*00be*/ 	.byte	0x08
	.zero		1


	//   ....[3]....
        /*00c0*/ 	.word	0x00000570
        /*00c4*/ 	.word	0x000000ff
        /*00c8*/ 	.word	0x00000028
        /*00cc*/ 	.short	0x0100
        /*00ce*/ 	.byte	0x08
	.zero		1


	//   ....[4]....
        /*00d0*/ 	.word	0x00000580
        /*00d4*/ 	.word	0x000000ff
        /*00d8*/ 	.word	0x00000010
        /*00dc*/ 	.short	0x0100
        /*00de*/ 	.byte	0x08
	.zero		1


	//   ....[5]....
        /*00e0*/ 	.word	0x00000590
        /*00e4*/ 	.word	0x000000ff
        /*00e8*/ 	.word	0x00000030
        /*00ec*/ 	.short	0x0100
        /*00ee*/ 	.byte	0x08
	.zero		1


	//   ....[6]....
        /*00f0*/ 	.word	0x000005a0
        /*00f4*/ 	.word	0x000000ff
        /*00f8*/ 	.word	0x00000018
        /*00fc*/ 	.short	0x0100
        /*00fe*/ 	.byte	0x08
	.zero		1


	//   ....[7]....
        /*0100*/ 	.word	0x000005b0
        /*0104*/ 	.word	0x000000ff
        /*0108*/ 	.word	0x00000038
        /*010c*/ 	.short	0x0100
        /*010e*/ 	.byte	0x08
	.zero		1


	//   ....[8]....
        /*0110*/ 	.word	0x000006f0
        /*0114*/ 	.word	0x000000ff
        /*0118*/ 	.word	0x00000040
        /*011c*/ 	.short	0x0100
        /*011e*/ 	.byte	0x08
	.zero		1


	//   ....[9]....
        /*0120*/ 	.word	0x00000700
        /*0124*/ 	.word	0x000000ff
        /*0128*/ 	.word	0x00000060
        /*012c*/ 	.short	0x0100
        /*012e*/ 	.byte	0x08
	.zero		1


	//   ....[10]....
        /*0130*/ 	.word	0x00000710
        /*0134*/ 	.word	0x000000ff
        /*0138*/ 	.word	0x00000048
        /*013c*/ 	.short	0x0100
        /*013e*/ 	.byte	0x08
	.zero		1


	//   ....[11]....
        /*0140*/ 	.word	0x00000720
        /*0144*/ 	.word	0x000000ff
        /*0148*/ 	.word	0x00000068
        /*014c*/ 	.short	0x0100
        /*014e*/ 	.byte	0x08
	.zero		1


	//   ....[12]....
        /*0150*/ 	.word	0x00000730
        /*0154*/ 	.word	0x000000ff
        /*0158*/ 	.word	0x00000050
        /*015c*/ 	.short	0x0100
        /*015e*/ 	.byte	0x08
	.zero		1


	//   ....[13]....
        /*0160*/ 	.word	0x00000740
        /*0164*/ 	.word	0x000000ff
        /*0168*/ 	.word	0x00000070
        /*016c*/ 	.short	0x0100
        /*016e*/ 	.byte	0x08
	.zero		1


	//   ....[14]....
        /*0170*/ 	.word	0x00000750
        /*0174*/ 	.word	0x000000ff
        /*0178*/ 	.word	0x00000058
        /*017c*/ 	.short	0x0100
        /*017e*/ 	.byte	0x08
	.zero		1


	//   ....[15]....
        /*0180*/ 	.word	0x00000760
        /*0184*/ 	.word	0x000000ff
        /*0188*/ 	.word	0x00000078
        /*018c*/ 	.short	0x0100
        /*018e*/ 	.byte	0x08
	.zero		1


	//   ....[16]....
        /*0190*/ 	.word	0x00000a00
        /*0194*/ 	.word	0x000000ff
        /*0198*/ 	.word	0x00000080
        /*019c*/ 	.short	0x0100
        /*019e*/ 	.byte	0x08
	.zero		1


	//   ....[17]....
        /*01a0*/ 	.word	0x00000a50
        /*01a4*/ 	.word	0x000000ff
        /*01a8*/ 	.word	0x00000088
        /*01ac*/ 	.short	0x0100
        /*01ae*/ 	.byte	0x08
	.zero		1


	//   ....[18]....
        /*01b0*/ 	.word	0x000016a0
        /*01b4*/ 	.word	0x00000003
        /*01b8*/ 	.word	0x00000000
        /*01bc*/ 	.short	0x010a
        /*01be*/ 	.byte	0x3f
	.zero		1


	//   ....[19]....
        /*01c0*/ 	.word	0x000016e0
        /*01c4*/ 	.word	0x00000003
        /*01c8*/ 	.word	0x00000000
        /*01cc*/ 	.short	0x010a
        /*01ce*/ 	.byte	0x3f
	.zero		1


	//   ....[20]....
        /*01d0*/ 	.word	0x00001bd0
        /*01d4*/ 	.word	0x000000ff
        /*01d8*/ 	.word	0x00000000
        /*01dc*/ 	.short	0x010a
        /*01de*/ 	.byte	0x08
	.zero		1


	//   ....[21]....
        /*01e0*/ 	.word	0x00001c10
        /*01e4*/ 	.word	0x000000ff
        /*01e8*/ 	.word	0x00000000
        /*01ec*/ 	.short	0x010a
        /*01ee*/ 	.byte	0x08
	.zero		1


	//   ....[22]....
        /*01f0*/ 	.word	0x00001ff0
        /*01f4*/ 	.word	0x000000ff
        /*01f8*/ 	.word	0x00000000
        /*01fc*/ 	.short	0x0101
        /*01fe*/ 	.byte	0x08
	.zero		1


	//   ....[23]....
        /*0200*/ 	.word	0x000021a0
        /*0204*/ 	.word	0x000000ff
        /*0208*/ 	.word	0x00000000
        /*020c*/ 	.short	0x0101
        /*020e*/ 	.byte	0x04
	.zero		1


	//   ....[24]....
        /*0210*/ 	.word	0x000028e0
        /*0214*/ 	.word	0x000000ff
        /*0218*/ 	.word	0x00000040
        /*021c*/ 	.short	0x010a
        /*021e*/ 	.byte	0x34
	.zero		1


	//   ....[25]....
        /*0220*/ 	.word	0x00004950
        /*0224*/ 	.word	0x000000ff
        /*0228*/ 	.word	0x00000000
        /*022c*/ 	.short	0x0101
        /*022e*/ 	.byte	0x04
	.zero		1


	//   ....[26]....
        /*0230*/ 	.word	0x00004a30
        /*0234*/ 	.word	0x00000014
        /*0238*/ 	.word	0x00000040
        /*023c*/ 	.short	0x010a
        /*023e*/ 	.byte	0x3f
	.zero		1


	//   ....[27]....
        /*0240*/ 	.word	0x00006880
        /*0244*/ 	.word	0x000000ff
        /*0248*/ 	.word	0x00000000
        /*024c*/ 	.short	0x0101
        /*024e*/ 	.byte	0x04
	.zero		1


	//   ....[28]....
        /*0250*/ 	.word	0x00006980
        /*0254*/ 	.word	0x00000003
        /*0258*/ 	.word	0x00000040
        /*025c*/ 	.short	0x010a
        /*025e*/ 	.byte	0x3f
	.zero		1


	//   ....[29]....
        /*0260*/ 	.word	0x00008800
        /*0264*/ 	.word	0x000000ff
        /*0268*/ 	.word	0x00000000
        /*026c*/ 	.short	0x0101
        /*026e*/ 	.byte	0x04
	.zero		1


	//   ....[30]....
        /*0270*/ 	.word	0x000088e0
        /*0274*/ 	.word	0x00000014
        /*0278*/ 	.word	0x00000040
        /*027c*/ 	.short	0x010a
        /*027e*/ 	.byte	0x3f
	.zero		1


	//   ....[31]....
        /*0280*/ 	.word	0x0000a720
        /*0284*/ 	.word	0x000000ff
        /*0288*/ 	.word	0x00000000
        /*028c*/ 	.short	0x0101
        /*028e*/ 	.byte	0x04
	.zero		1


	//   ....[32]....
        /*0290*/ 	.word	0x0000b100
        /*0294*/ 	.word	0x000000ff
        /*0298*/ 	.word	0x00000000
        /*029c*/ 	.short	0x0101
        /*029e*/ 	.byte	0x04
	.zero		1


	//   ....[33]....
        /*02a0*/ 	.word	0x0000b7e0
        /*02a4*/ 	.word	0x000000ff
        /*02a8*/ 	.word	0x00000088
        /*02ac*/ 	.short	0x010a
        /*02ae*/ 	.byte	0x04
	.zero		1


	//   ....[34]....
        /*02b0*/ 	.word	0x0000bbf0
        /*02b4*/ 	.word	0x000000ff
        /*02b8*/ 	.word	0x00000060
        /*02bc*/ 	.short	0x010a
        /*02be*/ 	.byte	0x05
	.zero		1


	//   ....[35]....
        /*02c0*/ 	.word	0x0000bce0
        /*02c4*/ 	.word	0x000000ff
        /*02c8*/ 	.word	0x00000040
        /*02cc*/ 	.short	0x010b
        /*02ce*/ 	.byte	0x05
	.zero		1


	//   ....[36]....
        /*02d0*/ 	.word	0x0000bd40
        /*02d4*/ 	.word	0x000000ff
        /*02d8*/ 	.word	0x00000000
        /*02dc*/ 	.short	0x0101
        /*02de*/ 	.byte	0x04
	.zero		1


	//   ....[37]....
        /*02e0*/ 	.word	0x0000bd70
        /*02e4*/ 	.word	0x000000ff
        /*02e8*/ 	.word	0x00000068
        /*02ec*/ 	.short	0x010a
        /*02ee*/ 	.byte	0x05
	.zero		1


	//   ....[38]....
        /*02f0*/ 	.word	0x0000be80
        /*02f4*/ 	.word	0x000000ff
        /*02f8*/ 	.word	0x00000048
        /*02fc*/ 	.short	0x010b
        /*02fe*/ 	.byte	0x05
	.zero		1


	//   ....[39]....
        /*0300*/ 	.word	0x0000bef0
        /*0304*/ 	.word	0x000000ff
        /*0308*/ 	.word	0x00000000
        /*030c*/ 	.short	0x0101
        /*030e*/ 	.byte	0x04
	.zero		1


	//   ....[40]....
        /*0310*/ 	.word	0x0000bf20
        /*0314*/ 	.word	0x000000ff
        /*0318*/ 	.word	0x00000070
        /*031c*/ 	.short	0x010a
        /*031e*/ 	.byte	0x05
	.zero		1


	//   ....[41]....
        /*0320*/ 	.word	0x0000c020
        /*0324*/ 	.word	0x000000ff
        /*0328*/ 	.word	0x00000050
        /*032c*/ 	.short	0x010b
        /*032e*/ 	.byte	0x05
	.zero		1


	//   ....[42]....
        /*0330*/ 	.word	0x0000c080
        /*0334*/ 	.word	0x000000ff
        /*0338*/ 	.word	0x00000000
        /*033c*/ 	.short	0x0101
        /*033e*/ 	.byte	0x04
	.zero		1


	//   ....[43]....
        /*0340*/ 	.word	0x0000c0b0
        /*0344*/ 	.word	0x000000ff
        /*0348*/ 	.word	0x00000078
        /*034c*/ 	.short	0x010a
        /*034e*/ 	.byte	0x05
	.zero		1


	//   ....[44]....
        /*0350*/ 	.word	0x0000c1b0
        /*0354*/ 	.word	0x000000ff
        /*0358*/ 	.word	0x00000058
        /*035c*/ 	.short	0x010b
        /*035e*/ 	.byte	0x05
	.zero		1


	//   ....[45]....
        /*0360*/ 	.word	0x0000c280
        /*0364*/ 	.word	0x000000ff
        /*0368*/ 	.word	0x00000000
        /*036c*/ 	.short	0x0101
        /*036e*/ 	.byte	0x04
	.zero		1


	//   ....[46]....
        /*0370*/ 	.word	0x0000c8e0
        /*0374*/ 	.word	0x00000003
        /*0378*/ 	.word	0x00000060
        /*037c*/ 	.short	0x010a
        /*037e*/ 	.byte	0x3f
	.zero		1


	//   ....[47]....
        /*0380*/ 	.word	0x0000c920
        /*0384*/ 	.word	0x00000003
        /*0388*/ 	.word	0x00000068
        /*038c*/ 	.short	0x010a
        /*038e*/ 	.byte	0x3f
	.zero		1


	//   ....[48]....
        /*0390*/ 	.word	0x0000c960
        /*0394*/ 	.word	0x00000003
        /*0398*/ 	.word	0x00000070
        /*039c*/ 	.short	0x010a
        /*039e*/ 	.byte	0x3f
	.zero		1


	//   ....[49]....
        /*03a0*/ 	.word	0x0000c9b0
        /*03a4*/ 	.word	0x00000003
        /*03a8*/ 	.word	0x00000078
        /*03ac*/ 	.short	0x010a
        /*03ae*/ 	.byte	0x3f
	.zero		1


	//   ....[50]....
        /*03b0*/ 	.word	0x0000cce0
        /*03b4*/ 	.word	0x0000000f
        /*03b8*/ 	.word	0x00000020
        /*03bc*/ 	.short	0x010a
        /*03be*/ 	.byte	0x3f
	.zero		1


	//   ....[51]....
        /*03c0*/ 	.word	0x0000d0a0
        /*03c4*/ 	.word	0x00000005
        /*03c8*/ 	.word	0x00000088
        /*03cc*/ 	.short	0x0101
        /*03ce*/ 	.byte	0x3f
	.zero		1


	//   ....[52]....
        /*03d0*/ 	.word	0x0000d7b0
        /*03d4*/ 	.word	0x00000007
        /*03d8*/ 	.word	0x00000000
        /*03dc*/ 	.short	0x010a
        /*03de*/ 	.byte	0x3f
	.zero		1


	//   ....[53]....
        /*03e0*/ 	.word	0x0000d830
        /*03e4*/ 	.word	0x00000006
        /*03e8*/ 	.word	0x00000000
        /*03ec*/ 	.short	0x010a
        /*03ee*/ 	.byte	0x3f
	.zero		1


	//   ....[54]....
        /*03f0*/ 	.word	0x0000d8c0
        /*03f4*/ 	.word	0x00000007
        /*03f8*/ 	.word	0x00000000
        /*03fc*/ 	.short	0x010a
        /*03fe*/ 	.byte	0x3f
	.zero		1


	//   ....[55]....
        /*0400*/ 	.word	0x0000d950
        /*0404*/ 	.word	0x00000005
        /*0408*/ 	.word	0x00000000
        /*040c*/ 	.short	0x010a
        /*040e*/ 	.byte	0x3f
	.zero		1


	//   ....[56]....
        /*0410*/ 	.word	0x0000d9b0
        /*0414*/ 	.word	0x00000003
        /*0418*/ 	.word	0x00000000
        /*041c*/ 	.short	0x010a
        /*041e*/ 	.byte	0x3f
	.zero		1


	//   ....[57]....
        /*0420*/ 	.word	0x0000da10
        /*0424*/ 	.word	0x00000004
        /*0428*/ 	.word	0x00000000
        /*042c*/ 	.short	0x010a
        /*042e*/ 	.byte	0x3f
	.zero		1


	//   ....[58]....
        /*0430*/ 	.word	0x0000da70
        /*0434*/ 	.word	0x00000003
        /*0438*/ 	.word	0x00000040
        /*043c*/ 	.short	0x010a
        /*043e*/ 	.byte	0x3f
	.zero		1


	//   ....[59]....
        /*0440*/ 	.word	0x0000dac0
        /*0444*/ 	.word	0x00000014
        /*0448*/ 	.word	0x00000040
        /*044c*/ 	.short	0x010a
        /*044e*/ 	.byte	0x3f
	.zero		1


	//   ....[60]....
        /*0450*/ 	.word	0x0000db10
        /*0454*/ 	.word	0x00000003
        /*0458*/ 	.word	0x00000040
        /*045c*/ 	.short	0x010a
        /*045e*/ 	.byte	0x3f
	.zero		1


	//   ....[61]....
        /*0460*/ 	.word	0x0000db60
        /*0464*/ 	.word	0x00000014
        /*0468*/ 	.word	0x00000040
        /*046c*/ 	.short	0x010a
        /*046e*/ 	.byte	0x3f
	.zero		1


	//   ....[62]....
        /*0470*/ 	.word	0x0000dbc0
        /*0474*/ 	.word	0x00000003
        /*0478*/ 	.word	0x00000088
        /*047c*/ 	.short	0x010a
        /*047e*/ 	.byte	0x3f
	.zero		1


	//   ....[63]....
        /*0480*/ 	.word	0x0000dc20
        /*0484*/ 	.word	0x00000005
        /*0488*/ 	.word	0x00000060
        /*048c*/ 	.short	0x010a
        /*048e*/ 	.byte	0x3f
	.zero		1


	//   ....[64]....
        /*0490*/ 	.word	0x0000dc80
        /*0494*/ 	.word	0x00000005
        /*0498*/ 	.word	0x00000068
        /*049c*/ 	.short	0x010a
        /*049e*/ 	.byte	0x3f
	.zero		1


	//   ....[65]....
        /*04a0*/ 	.word	0x0000dce0
        /*04a4*/ 	.word	0x00000005
        /*04a8*/ 	.word	0x00000070
        /*04ac*/ 	.short	0x010a
        /*04ae*/ 	.byte	0x3f
	.zero		1


	//   ....[66]....
        /*04b0*/ 	.word	0x0000dd40
        /*04b4*/ 	.word	0x00000005
        /*04b8*/ 	.word	0x00000078
        /*04bc*/ 	.short	0x010a
        /*04be*/ 	.byte	0x3f
	.zero		1


	//   ....[67]....
        /*04c0*/ 	.word	0x0000dd90
        /*04c4*/ 	.word	0x00000003
        /*04c8*/ 	.word	0x00000060
        /*04cc*/ 	.short	0x010a
        /*04ce*/ 	.byte	0x3f
	.zero		1


	//   ....[68]....
        /*04d0*/ 	.word	0x0000dde0
        /*04d4*/ 	.word	0x00000003
        /*04d8*/ 	.word	0x00000068
        /*04dc*/ 	.short	0x010a
        /*04de*/ 	.byte	0x3f
	.zero		1


	//   ....[69]....
        /*04e0*/ 	.word	0x0000de30
        /*04e4*/ 	.word	0x00000003
        /*04e8*/ 	.word	0x00000070
        /*04ec*/ 	.short	0x010a
        /*04ee*/ 	.byte	0x3f
	.zero		1


	//   ....[70]....
        /*04f0*/ 	.word	0x0000df00
        /*04f4*/ 	.word	0x0000000f
        /*04f8*/ 	.word	0x00000020
        /*04fc*/ 	.short	0x010a
        /*04fe*/ 	.byte	0x3f
	.zero		1


	//   ....[71]....
        /*0500*/ 	.word	0x0000dfd0
        /*0504*/ 	.word	0x00000007
        /*0508*/ 	.word	0x00000000
        /*050c*/ 	.short	0x010a
        /*050e*/ 	.byte	0x3f
	.zero		1


	//   ....[72]....
        /*0510*/ 	.word	0x0000e020
        /*0514*/ 	.word	0x00000006
        /*0518*/ 	.word	0x00000000
        /*051c*/ 	.short	0x010a
        /*051e*/ 	.byte	0x3f
	.zero		1


	//   ....[73]....
        /*0520*/ 	.word	0x0000e070
        /*0524*/ 	.word	0x00000007
        /*0528*/ 	.word	0x00000000
        /*052c*/ 	.short	0x010a
        /*052e*/ 	.byte	0x3f
	.zero		1


	//----- nvinfo : EIATTR_NUM_MBARRIERS
	.align		4
.L_40:
        /*0530*/ 	.byte	0x03, 0x38
        /*0532*/ 	.short	0x0012


	//----- nvinfo : EIATTR_EXIT_INSTR_OFFSETS
	.align		4
        /*0534*/ 	.byte	0x04, 0x1c
        /*0536*/ 	.short	(.L_42 - .L_41)


	//   ....[0]....
.L_41:
        /*0538*/ 	.word	0x0000d9a0


	//----- nvinfo : EIATTR_MAX_THREADS
	.align		4
.L_42:
        /*053c*/ 	.byte	0x04, 0x05
        /*053e*/ 	.short	(.L_44 - .L_43)
.L_43:
        /*0540*/ 	.word	0x00000180
        /*0544*/ 	.word	0x00000001
        /*0548*/ 	.word	0x00000001


	//----- nvinfo : EIATTR_CRS_STACK_SIZE
	.align		4
.L_44:
        /*054c*/ 	.byte	0x04, 0x1e
        /*054e*/ 	.short	(.L_46 - .L_45)
.L_45:
        /*0550*/ 	.word	0x00000000


	//----- nvinfo : EIATTR_CBANK_PARAM_SIZE
	.align		4
.L_46:
        /*0554*/ 	.byte	0x03, 0x19
        /*0556*/ 	.short	0x0770


	//----- nvinfo : EIATTR_PARAM_CBANK
	.align		4
        /*0558*/ 	.byte	0x04, 0x0a
        /*055a*/ 	.short	(.L_48 - .L_47)
	.align		4
.L_47:
        /*055c*/ 	.word	index@(.nv.constant0._ZN7cutlass13device_kernelINS_4gemm6kernel13GemmUniversalIN4cute5tupleIJiiiiEEENS1_10collective13CollectiveMmaINS1_34MainloopSm90TmaGmmaWarpSpecializedILi4ENS5_IJNS4_1CILi1EEESB_SB_EEENS1_35KernelTmaWarpSpecializedCooperativeEEENS5_IJNSA_ILi256EEENSA_ILi64EEESG_EEENS_6half_tENS5_IJlSB_lEEESI_SJ_NS4_8TiledMMAINS4_8MMA_AtomIJNS4_4SM904GMMA25MMA_64x64x16_F32F16F16_SSILNSN_5MajorE0ELSP_0ELNSN_7ScaleInE1ELSQ_1EEEEEENS4_6LayoutINS5_IJNSA_ILi2EEESB_SB_EEENS5_IJSB_NSA_ILi0EEESW_EEEEENS5_IJNS4_10UnderscoreESZ_SZ_EEEEENS4_13SM90_TMA_LOADENS4_14ComposedLayoutINS4_7SwizzleILi3ELi4ELi3EEENS4_18smem_ptr_flag_bitsILi16EEENST_INS5_IJNSA_ILi8EEESG_EEENS5_IJSG_SB_EEEEEEEvNS4_8identityES12_S1C_vS1D_EENS_8epilogue10collective18CollectiveEpilogueINS1F_22Sm90TmaWarpSpecializedILi4ELi2ELi16ELb1ELb0EEEJSH_NS5_IJNSA_ILi128EEENSA_ILi32EEEEEESI_SJ_SI_SJ_NS1F_6fusion15FusionCallbacksIS1J_NS1N_13LinCombEltActINS1F_6thread4SiLuESI_fSI_fLNS_15FloatRoundStyleE2EEESH_S1M_JEEES12_NS13_INS14_ILi2ELi4ELi3EEES17_NST_INS5_IJS18_S1L_EEENS5_IJS1L_SB_EEEEEEENS4_17SM75_U32x4_LDSM_NENS4_14SM90_TMA_STOREES1Z_NS4_17SM90_U32x4_STSM_NENS4_9Copy_AtomIJS22_SI_EEEvEEEvvEEEEvNT_6ParamsE)
        /*0560*/ 	.short	0x0210
        /*0562*/ 	.short	0x0770


	//----- nvinfo : EIATTR_SW_WAR
	.align		4
.L_48:
        /*0564*/ 	.byte	0x04, 0x36
        /*0566*/ 	.short	(.L_50 - .L_49)
.L_49:
        /*0568*/ 	.word	0x00000008
.L_50:


//--------------------- .nv.callgraph             --------------------------
	.section	.nv.callgraph,"",@"SHT_CUDA_CALLGRAPH"
	.align	4
	.sectionentsize	8
	.align		4
        /*0000*/ 	.word	0x00000000
	.align		4
        /*0004*/ 	.word	0xffffffff
	.align		4
        /*0008*/ 	.word	index@(_ZN7cutlass13device_kernelINS_4gemm6kernel13GemmUniversalIN4cute5tupleIJiiiiEEENS1_10collective13CollectiveMmaINS1_34MainloopSm90TmaGmmaWarpSpecializedILi4ENS5_IJNS4_1CILi1EEESB_SB_EEENS1_35KernelTmaWarpSpecializedCooperativeEEENS5_IJNSA_ILi256EEENSA_ILi64EEESG_EEENS_6half_tENS5_IJlSB_lEEESI_SJ_NS4_8TiledMMAINS4_8MMA_AtomIJNS4_4SM904GMMA25MMA_64x64x16_F32F16F16_SSILNSN_5MajorE0ELSP_0ELNSN_7ScaleInE1ELSQ_1EEEEEENS4_6LayoutINS5_IJNSA_ILi2EEESB_SB_EEENS5_IJSB_NSA_ILi0EEESW_EEEEENS5_IJNS4_10UnderscoreESZ_SZ_EEEEENS4_13SM90_TMA_LOADENS4_14ComposedLayoutINS4_7SwizzleILi3ELi4ELi3EEENS4_18smem_ptr_flag_bitsILi16EEENST_INS5_IJNSA_ILi8EEESG_EEENS5_IJSG_SB_EEEEEEEvNS4_8identityES12_S1C_vS1D_EENS_8epilogue10collective18CollectiveEpilogueINS1F_22Sm90TmaWarpSpecializedILi4ELi2ELi16ELb1ELb0EEEJSH_NS5_IJNSA_ILi128EEENSA_ILi32EEEEEESI_SJ_SI_SJ_NS1F_6fusion15FusionCallbacksIS1J_NS1N_13LinCombEltActINS1F_6thread4SiLuESI_fSI_fLNS_15FloatRoundStyleE2EEESH_S1M_JEEES12_NS13_INS14_ILi2ELi4ELi3EEES17_NST_INS5_IJS18_S1L_EEENS5_IJS1L_SB_EEEEEEENS4_17SM75_U32x4_LDSM_NENS4_14SM90_TMA_STOREES1Z_NS4_17SM90_U32x4_STSM_NENS4_9Copy_AtomIJS22_SI_EEEvEEEvvEEEEvNT_6ParamsE)
	.align		4
        /*000c*/ 	.word	index@(__assertfail)
	.align		4
        /*0010*/ 	.word	0x00000000
	.align		4
        /*0014*/ 	.word	0xfffffffe
	.align		4
        /*0018*/ 	.word	0x00000000
	.align		4
        /*001c*/ 	.word	0xfffffffd
	.align		4
        /*0020*/ 	.word	0x00000000
	.align		4
        /*0024*/ 	.word	0xfffffffc


//--------------------- .nv.constant4             --------------------------
	.section	.nv.constant4,"a",@progbits
	.align	8
	.align		8
.nv.constant4:
        /*0000*/ 	.dword	__assertfail
	.align		8
        /*0008*/ 	.dword	__unnamed_1
	.align		8
        /*0010*/ 	.dword	__unnamed_2
	.align		8
        /*0018*/ 	.dword	_ZN39_INTERNAL_53692dcd_4_k_cu_6d44eaa6_31054cuda3std3__45__cpo5beginE
	.align		8
        /*0020*/ 	.dword	_ZN39_INTERNAL_53692dcd_4_k_cu_6d44eaa6_31054cuda3std3__45__cpo3endE
	.align		8
        /*0028*/ 	.dword	_ZN39_INTERNAL_53692dcd_4_k_cu_6d44eaa6_31054cuda3std3__45__cpo6cbeginE
	.align		8
        /*0030*/ 	.dword	_ZN39_INTERNAL_53692dcd_4_k_cu_6d44eaa6_31054cuda3std3__45__cpo4cendE
	.align		8
        /*0038*/ 	.dword	_ZN39_INTERNAL_53692dcd_4_k_cu_6d44eaa6_31054cuda3std3__441_GLOBAL__N__53692dcd_4_k_cu_6d44eaa6_31056ignoreE
	.align		8
        /*0040*/ 	.dword	_ZN39_INTERNAL_53692dcd_4_k_cu_6d44eaa6_31054cuda3std3__419piecewise_constructE
	.align		8
        /*0048*/ 	.dword	_ZN39_INTERNAL_53692dcd_4_k_cu_6d44eaa6_31054cuda3std3__48in_placeE
	.align		8
        /*0050*/ 	.dword	_ZN39_INTERNAL_53692dcd_4_k_cu_6d44eaa6_31054cuda3std6ranges3__45__cpo4swapE
	.align		8
        /*0058*/ 	.dword	_ZN39_INTERNAL_53692dcd_4_k_cu_6d44eaa6_31054cuda3std6ranges3__45__cpo9iter_moveE
	.align		8
        /*0060*/ 	.dword	_ZN39_INTERNAL_53692dcd_4_k_cu_6d44eaa6_31054cute7productE
	.align		8
        /*0068*/ 	.dword	_ZN39_INTERNAL_53692dcd_4_k_cu_6d44eaa6_31054cute1_E
	.align		8
        /*0070*/ 	.dword	$str$22
	.align		8
        /*0078*/ 	.dword	$str$23
	.align		8
        /*0080*/ 	.dword	$str$26
	.align		8
        /*0088*/ 	.dword	$str$27


//--------------------- .text._ZN7cutlass13device_kernelINS_4gemm6kernel13GemmUniversalIN4cute5tupleIJiiiiEEENS1_10collective13CollectiveMmaINS1_34MainloopSm90TmaGmmaWarpSpecializedILi4ENS5_IJNS4_1CILi1EEESB_SB_EEENS1_35KernelTmaWarpSpecializedCooperativeEEENS5_IJNSA_ILi256EEENSA_ILi64EEESG_EEENS_6half_tENS5_IJlSB_lEEESI_SJ_NS4_8TiledMMAINS4_8MMA_AtomIJNS4_4SM904GMMA25MMA_64x64x16_F32F16F16_SSILNSN_5MajorE0ELSP_0ELNSN_7ScaleInE1ELSQ_1EEEEEENS4_6LayoutINS5_IJNSA_ILi2EEESB_SB_EEENS5_IJSB_NSA_ILi0EEESW_EEEEENS5_IJNS4_10UnderscoreESZ_SZ_EEEEENS4_13SM90_TMA_LOADENS4_14ComposedLayoutINS4_7SwizzleILi3ELi4ELi3EEENS4_18smem_ptr_flag_bitsILi16EEENST_INS5_IJNSA_ILi8EEESG_EEENS5_IJSG_SB_EEEEEEEvNS4_8identityES12_S1C_vS1D_EENS_8epilogue10collective18CollectiveEpilogueINS1F_22Sm90TmaWarpSpecializedILi4ELi2ELi16ELb1ELb0EEEJSH_NS5_IJNSA_ILi128EEENSA_ILi32EEEEEESI_SJ_SI_SJ_NS1F_6fusion15FusionCallbacksIS1J_NS1N_13LinCombEltActINS1F_6thread4SiLuESI_fSI_fLNS_15FloatRoundStyleE2EEESH_S1M_JEEES12_NS13_INS14_ILi2ELi4ELi3EEES17_NST_INS5_IJS18_S1L_EEENS5_IJS1L_SB_EEEEEEENS4_17SM75_U32x4_LDSM_NENS4_14SM90_TMA_STOREES1Z_NS4_17SM90_U32x4_STSM_NENS4_9Copy_AtomIJS22_SI_EEEvEEEvvEEEEvNT_6ParamsE --------------------------
	.section	.text._ZN7cutlass13device_kernelINS_4gemm6kernel13GemmUniversalIN4cute5tupleIJiiiiEEENS1_10collective13CollectiveMmaINS1_34MainloopSm90TmaGmmaWarpSpecializedILi4ENS5_IJNS4_1CILi1EEESB_SB_EEENS1_35KernelTmaWarpSpecializedCooperativeEEENS5_IJNSA_ILi256EEENSA_ILi64EEESG_EEENS_6half_tENS5_IJlSB_lEEESI_SJ_NS4_8TiledMMAINS4_8MMA_AtomIJNS4_4SM904GMMA25MMA_64x64x16_F32F16F16_SSILNSN_5MajorE0ELSP_0ELNSN_7ScaleInE1ELSQ_1EEEEEENS4_6LayoutINS5_IJNSA_ILi2EEESB_SB_EEENS5_IJSB_NSA_ILi0EEESW_EEEEENS5_IJNS4_10UnderscoreESZ_SZ_EEEEENS4_13SM90_TMA_LOADENS4_14ComposedLayoutINS4_7SwizzleILi3ELi4ELi3EEENS4_18smem_ptr_flag_bitsILi16EEENST_INS5_IJNSA_ILi8EEESG_EEENS5_IJSG_SB_EEEEEEEvNS4_8identityES12_S1C_vS1D_EENS_8epilogue10collective18CollectiveEpilogueINS1F_22Sm90TmaWarpSpecializedILi4ELi2ELi16ELb1ELb0EEEJSH_NS5_IJNSA_ILi128EEENSA_ILi32EEEEEESI_SJ_SI_SJ_NS1F_6fusion15FusionCallbacksIS1J_NS1N_13LinCombEltActINS1F_6thread4SiLuESI_fSI_fLNS_15FloatRoundStyleE2EEESH_S1M_JEEES12_NS13_INS14_ILi2ELi4ELi3EEES17_NST_INS5_IJS18_S1L_EEENS5_IJS1L_SB_EEEEEEENS4_17SM75_U32x4_LDSM_NENS4_14SM90_TMA_STOREES1Z_NS4_17SM90_U32x4_STSM_NENS4_9Copy_AtomIJS22_SI_EEEvEEEvvEEEEvNT_6ParamsE,"ax",@progbits
	.align	128
.text._ZN7cutlass13device_kernelINS_4gemm6kernel13GemmUniversalIN4cute5tupleIJiiiiEEENS1_10collective13CollectiveMmaINS1_34MainloopSm90TmaGmmaWarpSpecializedILi4ENS5_IJNS4_1CILi1EEESB_SB_EEENS1_35KernelTmaWarpSpecializedCooperativeEEENS5_IJNSA_ILi256EEENSA_ILi64EEESG_EEENS_6half_tENS5_IJlSB_lEEESI_SJ_NS4_8TiledMMAINS4_8MMA_AtomIJNS4_4SM904GMMA25MMA_64x64x16_F32F16F16_SSILNSN_5MajorE0ELSP_0ELNSN_7ScaleInE1ELSQ_1EEEEEENS4_6LayoutINS5_IJNSA_ILi2EEESB_SB_EEENS5_IJSB_NSA_ILi0EEESW_EEEEENS5_IJNS4_10UnderscoreESZ_SZ_EEEEENS4_13SM90_TMA_LOADENS4_14ComposedLayoutINS4_7SwizzleILi3ELi4ELi3EEENS4_18smem_ptr_flag_bitsILi16EEENST_INS5_IJNSA_ILi8EEESG_EEENS5_IJSG_SB_EEEEEEEvNS4_8identityES12_S1C_vS1D_EENS_8epilogue10collective18CollectiveEpilogueINS1F_22Sm90TmaWarpSpecializedILi4ELi2ELi16ELb1ELb0EEEJSH_NS5_IJNSA_ILi128EEENSA_ILi32EEEEEESI_SJ_SI_SJ_NS1F_6fusion15FusionCallbacksIS1J_NS1N_13LinCombEltActINS1F_6thread4SiLuESI_fSI_fLNS_15FloatRoundStyleE2EEESH_S1M_JEEES12_NS13_INS14_ILi2ELi4ELi3EEES17_NST_INS5_IJS18_S1L_EEENS5_IJS1L_SB_EEEEEEENS4_17SM75_U32x4_LDSM_NENS4_14SM90_TMA_STOREES1Z_NS4_17SM90_U32x4_STSM_NENS4_9Copy_AtomIJS22_SI_EEEvEEEvvEEEEvNT_6ParamsE:
        .type           _ZN7cutlass13device_kernelINS_4gemm6kernel13GemmUniversalIN4cute5tupleIJiiiiEEENS1_10collective13CollectiveMmaINS1_34MainloopSm90TmaGmmaWarpSpecializedILi4ENS5_IJNS4_1CILi1EEESB_SB_EEENS1_35KernelTmaWarpSpecializedCooperativeEEENS5_IJNSA_ILi256EEENSA_ILi64EEESG_EEENS_6half_tENS5_IJlSB_lEEESI_SJ_NS4_8TiledMMAINS4_8MMA_AtomIJNS4_4SM904GMMA25MMA_64x64x16_F32F16F16_SSILNSN_5MajorE0ELSP_0ELNSN_7ScaleInE1ELSQ_1EEEEEENS4_6LayoutINS5_IJNSA_ILi2EEESB_SB_EEENS5_IJSB_NSA_ILi0EEESW_EEEEENS5_IJNS4_10UnderscoreESZ_SZ_EEEEENS4_13SM90_TMA_LOADENS4_14ComposedLayoutINS4_7SwizzleILi3ELi4ELi3EEENS4_18smem_ptr_flag_bitsILi16EEENST_INS5_IJNSA_ILi8EEESG_EEENS5_IJSG_SB_EEEEEEEvNS4_8identityES12_S1C_vS1D_EENS_8epilogue10collective18CollectiveEpilogueINS1F_22Sm90TmaWarpSpecializedILi4ELi2ELi16ELb1ELb0EEEJSH_NS5_IJNSA_ILi128EEENSA_ILi32EEEEEESI_SJ_SI_SJ_NS1F_6fusion15FusionCallbacksIS1J_NS1N_13LinCombEltActINS1F_6thread4SiLuESI_fSI_fLNS_15FloatRoundStyleE2EEESH_S1M_JEEES12_NS13_INS14_ILi2ELi4ELi3EEES17_NST_INS5_IJS18_S1L_EEENS5_IJS1L_SB_EEEEEEENS4_17SM75_U32x4_LDSM_NENS4_14SM90_TMA_STOREES1Z_NS4_17SM90_U32x4_STSM_NENS4_9Copy_AtomIJS22_SI_EEEvEEEvvEEEEvNT_6ParamsE,@function
        .size           _ZN7cutlass13device_kernelINS_4gemm6kernel13GemmUniversalIN4cute5tupleIJiiiiEEENS1_10collective13CollectiveMmaINS1_34MainloopSm90TmaGmmaWarpSpecializedILi4ENS5_IJNS4_1CILi1EEESB_SB_EEENS1_35KernelTmaWarpSpecializedCooperativeEEENS5_IJNSA_ILi256EEENSA_ILi64EEESG_EEENS_6half_tENS5_IJlSB_lEEESI_SJ_NS4_8TiledMMAINS4_8MMA_AtomIJNS4_4SM904GMMA25MMA_64x64x16_F32F16F16_SSILNSN_5MajorE0ELSP_0ELNSN_7ScaleInE1ELSQ_1EEEEEENS4_6LayoutINS5_IJNSA_ILi2EEESB_SB_EEENS5_IJSB_NSA_ILi0EEESW_EEEEENS5_IJNS4_10UnderscoreESZ_SZ_EEEEENS4_13SM90_TMA_LOADENS4_14ComposedLayoutINS4_7SwizzleILi3ELi4ELi3EEENS4_18smem_ptr_flag_bitsILi16EEENST_INS5_IJNSA_ILi8EEESG_EEENS5_IJSG_SB_EEEEEEEvNS4_8identityES12_S1C_vS1D_EENS_8epilogue10collective18CollectiveEpilogueINS1F_22Sm90TmaWarpSpecializedILi4ELi2ELi16ELb1ELb0EEEJSH_NS5_IJNSA_ILi128EEENSA_ILi32EEEEEESI_SJ_SI_SJ_NS1F_6fusion15FusionCallbacksIS1J_NS1N_13LinCombEltActINS1F_6thread4SiLuESI_fSI_fLNS_15FloatRoundStyleE2EEESH_S1M_JEEES12_NS13_INS14_ILi2ELi4ELi3EEES17_NST_INS5_IJS18_S1L_EEENS5_IJS1L_SB_EEEEEEENS4_17SM75_U32x4_LDSM_NENS4_14SM90_TMA_STOREES1Z_NS4_17SM90_U32x4_STSM_NENS4_9Copy_AtomIJS22_SI_EEEvEEEvvEEEEvNT_6ParamsE,(.L_x_382 - _ZN7cutlass13device_kernelINS_4gemm6kernel13GemmUniversalIN4cute5tupleIJiiiiEEENS1_10collective13CollectiveMmaINS1_34MainloopSm90TmaGmmaWarpSpecializedILi4ENS5_IJNS4_1CILi1EEESB_SB_EEENS1_35KernelTmaWarpSpecializedCooperativeEEENS5_IJNSA_ILi256EEENSA_ILi64EEESG_EEENS_6half_tENS5_IJlSB_lEEESI_SJ_NS4_8TiledMMAINS4_8MMA_AtomIJNS4_4SM904GMMA25MMA_64x64x16_F32F16F16_SSILNSN_5MajorE0ELSP_0ELNSN_7ScaleInE1ELSQ_1EEEEEENS4_6LayoutINS5_IJNSA_ILi2EEESB_SB_EEENS5_IJSB_NSA_ILi0EEESW_EEEEENS5_IJNS4_10UnderscoreESZ_SZ_EEEEENS4_13SM90_TMA_LOADENS4_14ComposedLayoutINS4_7SwizzleILi3ELi4ELi3EEENS4_18smem_ptr_flag_bitsILi16EEENST_INS5_IJNSA_ILi8EEESG_EEENS5_IJSG_SB_EEEEEEEvNS4_8identityES12_S1C_vS1D_EENS_8epilogue10collective18CollectiveEpilogueINS1F_22Sm90TmaWarpSpecializedILi4ELi2ELi16ELb1ELb0EEEJSH_NS5_IJNSA_ILi128EEENSA_ILi32EEEEEESI_SJ_SI_SJ_NS1F_6fusion15FusionCallbacksIS1J_NS1N_13LinCombEltActINS1F_6thread4SiLuESI_fSI_fLNS_15FloatRoundStyleE2EEESH_S1M_JEEES12_NS13_INS14_ILi2ELi4ELi3EEES17_NST_INS5_IJS18_S1L_EEENS5_IJS1L_SB_EEEEEEENS4_17SM75_U32x4_LDSM_NENS4_14SM90_TMA_STOREES1Z_NS4_17SM90_U32x4_STSM_NENS4_9Copy_AtomIJS22_SI_EEEvEEEvvEEEEvNT_6ParamsE)
        .other          _ZN7cutlass13device_kernelINS_4gemm6kernel13GemmUniversalIN4cute5tupleIJiiiiEEENS1_10collective13CollectiveMmaINS1_34MainloopSm90TmaGmmaWarpSpecializedILi4ENS5_IJNS4_1CILi1EEESB_SB_EEENS1_35KernelTmaWarpSpecializedCooperativeEEENS5_IJNSA_ILi256EEENSA_ILi64EEESG_EEENS_6half_tENS5_IJlSB_lEEESI_SJ_NS4_8TiledMMAINS4_8MMA_AtomIJNS4_4SM904GMMA25MMA_64x64x16_F32F16F16_SSILNSN_5MajorE0ELSP_0ELNSN_7ScaleInE1ELSQ_1EEEEEENS4_6LayoutINS5_IJNSA_ILi2EEESB_SB_EEENS5_IJSB_NSA_ILi0EEESW_EEEEENS5_IJNS4_10UnderscoreESZ_SZ_EEEEENS4_13SM90_TMA_LOADENS4_14ComposedLayoutINS4_7SwizzleILi3ELi4ELi3EEENS4_18smem_ptr_flag_bitsILi16EEENST_INS5_IJNSA_ILi8EEESG_EEENS5_IJSG_SB_EEEEEEEvNS4_8identityES12_S1C_vS1D_EENS_8epilogue10collective18CollectiveEpilogueINS1F_22Sm90TmaWarpSpecializedILi4ELi2ELi16ELb1ELb0EEEJSH_NS5_IJNSA_ILi128EEENSA_ILi32EEEEEESI_SJ_SI_SJ_NS1F_6fusion15FusionCallbacksIS1J_NS1N_13LinCombEltActINS1F_6thread4SiLuESI_fSI_fLNS_15FloatRoundStyleE2EEESH_S1M_JEEES12_NS13_INS14_ILi2ELi4ELi3EEES17_NST_INS5_IJS18_S1L_EEENS5_IJS1L_SB_EEEEEEENS4_17SM75_U32x4_LDSM_NENS4_14SM90_TMA_STOREES1Z_NS4_17SM90_U32x4_STSM_NENS4_9Copy_AtomIJS22_SI_EEEvEEEvvEEEEvNT_6ParamsE,@"STO_CUDA_ENTRY STV_DEFAULT"
_ZN7cutlass13device_kernelINS_4gemm6kernel13GemmUniversalIN4cute5tupleIJiiiiEEENS1_10collective13CollectiveMmaINS1_34MainloopSm90TmaGmmaWarpSpecializedILi4ENS5_IJNS4_1CILi1EEESB_SB_EEENS1_35KernelTmaWarpSpecializedCooperativeEEENS5_IJNSA_ILi256EEENSA_ILi64EEESG_EEENS_6half_tENS5_IJlSB_lEEESI_SJ_NS4_8TiledMMAINS4_8MMA_AtomIJNS4_4SM904GMMA25MMA_64x64x16_F32F16F16_SSILNSN_5MajorE0ELSP_0ELNSN_7ScaleInE1ELSQ_1EEEEEENS4_6LayoutINS5_IJNSA_ILi2EEESB_SB_EEENS5_IJSB_NSA_ILi0EEESW_EEEEENS5_IJNS4_10UnderscoreESZ_SZ_EEEEENS4_13SM90_TMA_LOADENS4_14ComposedLayoutINS4_7SwizzleILi3ELi4ELi3EEENS4_18smem_ptr_flag_bitsILi16EEENST_INS5_IJNSA_ILi8EEESG_EEENS5_IJSG_SB_EEEEEEEvNS4_8identityES12_S1C_vS1D_EENS_8epilogue10collective18CollectiveEpilogueINS1F_22Sm90TmaWarpSpecializedILi4ELi2ELi16ELb1ELb0EEEJSH_NS5_IJNSA_ILi128EEENSA_ILi32EEEEEESI_SJ_SI_SJ_NS1F_6fusion15FusionCallbacksIS1J_NS1N_13LinCombEltActINS1F_6thread4SiLuESI_fSI_fLNS_15FloatRoundStyleE2EEESH_S1M_JEEES12_NS13_INS14_ILi2ELi4ELi3EEES17_NST_INS5_IJS18_S1L_EEENS5_IJS1L_SB_EEEEEEENS4_17SM75_U32x4_LDSM_NENS4_14SM90_TMA_STOREES1Z_NS4_17SM90_U32x4_STSM_NENS4_9Copy_AtomIJS22_SI_EEEvEEEvvEEEEvNT_6ParamsE:
[----:B------:R-:W1:Y:S01]  /*0000*/  LDC R1, c[0x0][0x28] ;  /* 0x00000a00ff017b82 */ /* 0x000e620000000800 */
[----:B------:R-:W2:Y:S07]  /*0010*/  S2R R18, SR_TID.X ;  /* 0x0000000000127919 */ /* 0x000eae0000002100 */
[----:B------:R-:W3:Y:S01]  /*0020*/  LDC.64 R4, c[0x0][0x588] ;  /* 0x00016200ff047b82 */ /* 0x000ee20000000a00 */
[----:B------:R-:W-:Y:S01]  /*0030*/  ELECT P0, URZ, PT ;  /* 0x00000000003f782f */ /* 0x000fe20003800000 */
[----:B------:R-:W-:Y:S01]  /*0040*/  BSSY B0, `(.L_x_0) ;  /* 0x0000016000007945 */ /* 0x000fe20003800000 */
[----:B--2---:R-:W-:-:S02]  /*0050*/  SHF.R.U32.HI R6, RZ, 0x5, R18 ;  /* 0x00000005ff067819 */ /* 0x004fc40000011612 */
[----:B------:R-:W-:-:S03]  /*0060*/  SHF.R.U32.HI R2, RZ, 0x7, R18 ;  /* 0x00000007ff027819 */ /* 0x000fc60000011612 */
[----:B------:R-:W2:Y:S04]  /*0070*/  SHFL.IDX PT, R0, R6, RZ, 0x1f ;  /* 0x00001fff06007589 */ /* 0x000ea800000e0000 */
[----:B------:R4:W1:Y:S01]  /*0080*/  SHFL.IDX PT, R10, R2, RZ, 0x1f ;  /* 0x00001fff020a7589 */ /* 0x00086200000e0000 */
[----:B--2---:R-:W-:Y:S02]  /*0090*/  ISETP.NE.OR P0, PT, R0, RZ, !P0 ;  /* 0x000000ff0000720c */ /* 0x004fe40004705670 */
[----:B------:R-:W-:-:S11]  /*00a0*/  SHF.R.S32.HI R3, RZ, 0x1f, R0 ;  /* 0x0000001fff037819 */ /* 0x000fd60000011400 */
[----:B-1-34-:R-:W-:Y:S05]  /*00b0*/  @P0 BRA `(.L_x_1) ;  /* 0x0000000000380947 */ /* 0x01afea0003800000 */
[----:B------:R-:W-:Y:S02]  /*00c0*/  ULDC.64 UR4, c[0x0][0x198] ;  /* 0x0000660000047ab9 */ /* 0x000fe40000000a00 */
[----:B------:R-:W-:Y:S02]  /*00d0*/  UIADD3 UR6, UP0, UR4, 0xf0, URZ ;  /* 0x000000f004067890 */ /* 0x000fe4000ff1e03f */
[----:B------:R-:W-:Y:S02]  /*00e0*/  UIADD3 UR8, UP1, UR4, 0x1f0, URZ ;  /* 0x000001f004087890 */ /* 0x000fe4000ff3e03f */
[----:B------:R-:W-:Y:S02]  /*00f0*/  UIADD3 UR10, UP2, UR4, 0x3f0, URZ ;  /* 0x000003f0040a7890 */ /* 0x000fe4000ff5e03f */
[----:B------:R-:W-:Y:S02]  /*0100*/  UIADD3 UR4, UP3, UR4, 0x4f0, URZ ;  /* 0x000004f004047890 */ /* 0x000fe4000ff7e03f */
[----:B------:R-:W-:-:S02]  /*0110*/  UIADD3.X UR7, URZ, UR5, URZ, UP0, !UPT ;  /* 0x000000053f077290 */ /* 0x000fc400087fe43f */
[----:B------:R-:W-:Y:S02]  /*0120*/  UIADD3.X UR9, URZ, UR5, URZ, UP1, !UPT ;  /* 0x000000053f097290 */ /* 0x000fe40008ffe43f */
[----:B------:R-:W-:Y:S02]  /*0130*/  UIADD3.X UR11, URZ, UR5, URZ, UP2, !UPT ;  /* 0x000000053f0b7290 */ /* 0x000fe400097fe43f */
[----:B------:R-:W-:-:S03]  /*0140*/  UIADD3.X UR5, URZ, UR5, URZ, UP3, !UPT ;  /* 0x000000053f057290 */ /* 0x000fc60009ffe43f */
[----:B------:R1:W-:Y:S02]  /*0150*/  UTMACCTL.PF [UR6] ;  /* 0x00000000060079b9 */ /* 0x0003e40008040000 */
[----:B------:R1:W-:Y:S02]  /*0160*/  UTMACCTL.PF [UR8] ;  /* 0x00000000080079b9 */ /* 0x0003e40008040000 */
[----:B------:R1:W-:Y:S02]  /*0170*/  UTMACCTL.PF [UR10] ;  /* 0x000000000a0079b9 */ /* 0x0003e40008040000 */
[----:B------:R1:W-:Y:S02]  /*0180*/  UTMACCTL.PF [UR4] ;  /* 0x00000000040079b9 */ /* 0x0003e40008040000 */
[----:B-1----:R-:W-:Y:S01]  /*0190*/  NOP ;  /* 0x0000000000007918 */ /* 0x002fe20000000000 */
.L_x_1:
[----:B------:R-:W-:Y:S05]  /*01a0*/  BSYNC B0 ;  /* 0x0000000000007941 */ /* 0x000fea0003800000 */
.L_x_0:
[----:B------:R-:W-:Y:S01]  /*01b0*/  ULDC.64 UR4, c[0x0][0x590] ;  /* 0x0001640000047ab9 */ /* 0x000fe20000000a00 */
[----:B------:R-:W-:Y:S01]  /*01c0*/  LEA.HI R3, R3, R0, RZ, 0x2 ;  /* 0x0000000003037211 */ /* 0x000fe200078f10ff */
[----:B------:R-:W-:Y:S01]  /*01d0*/  ULDC.64 UR40, c[0x0][0x208] ;  /* 0x0000820000287ab9 */ /* 0x000fe20000000a00 */
[----:B------:R-:W-:Y:S02]  /*01e0*/  ISETP.NE.U32.AND P2, PT, RZ, UR4, PT ;  /* 0x00000004ff007c0c */ /* 0x000fe4000bf45070 */
[----:B------:R-:W-:Y:S02]  /*01f0*/  LOP3.LUT R3, R3, 0xfffffffc, RZ, 0xc0, !PT ;  /* 0xfffffffc03037812 */ /* 0x000fe400078ec0ff */
[----:B------:R-:W-:Y:S02]  /*0200*/  ISETP.NE.AND.EX P3, PT, RZ, UR5, PT, P2 ;  /* 0x00000005ff007c0c */ /* 0x000fe4000bf65320 */
[----:B------:R-:W-:Y:S01]  /*0210*/  IADD3 R0, R0, -R3, RZ ;  /* 0x8000000300007210 */ /* 0x000fe20007ffe0ff */
[----:B------:R-:W-:Y:S01]  /*0220*/  IMAD.MOV.U32 R3, RZ, RZ, R5 ;  /* 0x000000ffff037224 */ /* 0x000fe200078e0005 */
[----:B------:R-:W-:-:S02]  /*0230*/  PRMT R7, RZ, 0x7610, R7 ;  /* 0x00007610ff077816 */ /* 0x000fc40000000007 */
[----:B------:R-:W-:-:S07]  /*0240*/  MOV R2, R4 ;  /* 0x0000000400027202 */ /* 0x000fce0000000f00 */
[----:B------:R-:W-:Y:S05]  /*0250*/  @P3 BRA `(.L_x_2) ;  /* 0x0000000000303947 */ /* 0x000fea0003800000 */
[----:B------:R-:W-:Y:S02]  /*0260*/  ULDC.64 UR6, c[0x0][0x588] ;  /* 0x0001620000067ab9 */ /* 0x000fe40000000a00 */
[----:B------:R-:W-:-:S04]  /*0270*/  ISETP.NE.U32.AND P0, PT, RZ, UR6, PT ;  /* 0x00000006ff007c0c */ /* 0x000fc8000bf05070 */
[----:B------:R-:W-:-:S13]  /*0280*/  ISETP.NE.AND.EX P0, PT, RZ, UR7, PT, P0 ;  /* 0x00000007ff007c0c */ /* 0x000fda000bf05300 */
[----:B------:R-:W-:Y:S05]  /*0290*/  @!P0 BRA `(.L_x_3) ;  /* 0x0000000000108947 */ /* 0x000fea0003800000 */
[----:B------:R-:W2:Y:S02]  /*02a0*/  LDG.E R7, desc[UR40][R2.64] ;  /* 0x0000002802077981 */ /* 0x000ea4000c1e1900 */
[----:B--2---:R-:W-:Y:S02]  /*02b0*/  FSETP.NEU.AND P1, PT, R7, RZ, PT ;  /* 0x000000ff0700720b */ /* 0x004fe40003f2d000 */
[----:B------:R-:W-:Y:S01]  /*02c0*/  MOV R7, 0x1 ;  /* 0x0000000100077802 */ /* 0x000fe20000000f00 */
[----:B------:R-:W-:Y:S10]  /*02d0*/  BRA `(.L_x_2) ;  /* 0x0000000000107947 */ /* 0x000ff40003800000 */
.L_x_3:
[----:B------:R-:W-:Y:S01]  /*02e0*/  ULDC UR6, c[0x0][0x580] ;  /* 0x0001600000067ab9 */ /* 0x000fe20000000800 */
[----:B------:R-:W-:Y:S02]  /*02f0*/  MOV R7, 0x1 ;  /* 0x0000000100077802 */ /* 0x000fe40000000f00 */
[----:B------:R-:W-:Y:S02]  /*0300*/  CS2R R2, SRZ ;  /* 0x0000000000027805 */ /* 0x000fe4000001ff00 */
[----:B------:R-:W-:-:S13]  /*0310*/  FSETP.NEU.AND P1, PT, RZ, UR6, PT ;  /* 0x00000006ff007c0b */ /* 0x000fda000bf2d000 */
.L_x_2:
[----:B------:R-:W-:Y:S02]  /*0320*/  ISETP.NE.U32.AND P4, PT, R2, RZ, PT ;  /* 0x000000ff0200720c */ /* 0x000fe40003f85070 */
[----:B------:R-:W-:Y:S02]  /*0330*/  ISETP.NE.AND.EX P5, PT, RZ, UR5, PT, P2 ;  /* 0x00000005ff007c0c */ /* 0x000fe4000bfa5320 */
[----:B------:R-:W-:Y:S02]  /*0340*/  ISETP.NE.AND.EX P2, PT, R3, RZ, PT, P4 ;  /* 0x000000ff0300720c */ /* 0x000fe40003f45340 */
[----:B------:R-:W-:-:S11]  /*0350*/  PLOP3.LUT P0, PT, PT, PT, PT, 0x8, 0x0 ;  /* 0x000000000000781c */ /* 0x000fd60003f0e170 */
[----:B------:R-:W-:Y:S05]  /*0360*/  @P2 BRA P5, `(.L_x_4) ;  /* 0x0000000000342947 */ /* 0x000fea0002800000 */
[----:B------:R-:W-:-:S04]  /*0370*/  ISETP.NE.U32.AND P0, PT, RZ, UR4, PT ;  /* 0x00000004ff007c0c */ /* 0x000fc8000bf05070 */
[----:B------:R-:W-:-:S13]  /*0380*/  ISETP.NE.AND.EX P0, PT, RZ, UR5, PT, P0 ;  /* 0x00000005ff007c0c */ /* 0x000fda000bf05300 */
[----:B------:R-:W-:Y:S05]  /*0390*/  @!P0 BRA `(.L_x_5) ;  /* 0x0000000000248947 */ /* 0x000fea0003800000 */
[----:B------:R-:W-:Y:S02]  /*03a0*/  PRMT R7, R7, 0x9910, RZ ;  /* 0x0000991007077816 */ /* 0x000fe400000000ff */
[----:B------:R-:W-:Y:S02]  /*03b0*/  ISETP.NE.U32.AND P0, PT, R2, RZ, PT ;  /* 0x000000ff0200720c */ /* 0x000fe40003f05070 */
[----:B------:R-:W-:Y:S02]  /*03c0*/  ISETP.NE.AND P2, PT, R7, RZ, PT ;  /* 0x000000ff0700720c */ /* 0x000fe40003f45270 */
[----:B------:R-:W-:Y:S02]  /*03d0*/  ISETP.NE.AND.EX P0, PT, R3, RZ, PT, P0 ;  /* 0x000000ff0300720c */ /* 0x000fe40003f05300 */
[----:B------:R-:W-:-:S09]  /*03e0*/  SEL R2, RZ, 0xffffffff, P1 ;  /* 0xffffffffff027807 */ /* 0x000fd20000800000 */
[----:B------:R-:W-:-:S04]  /*03f0*/  @!P2 SEL R2, RZ, 0xffffffff, P0 ;  /* 0xffffffffff02a807 */ /* 0x000fc80000000000 */
[----:B------:R-:W-:-:S04]  /*0400*/  LOP3.LUT R2, R2, 0x1, RZ, 0xc0, !PT ;  /* 0x0000000102027812 */ /* 0x000fc800078ec0ff */
[----:B------:R-:W-:Y:S01]  /*0410*/  ISETP.EQ.U32.AND P0, PT, R2, 0x1, PT ;  /* 0x000000010200780c */ /* 0x000fe20003f02070 */
[----:B------:R-:W-:-:S12]  /*0420*/  BRA `(.L_x_4) ;  /* 0x0000000000047947 */ /* 0x000fd80003800000 */
.L_x_5:
[----:B------:R-:W-:-:S13]  /*0430*/  PLOP3.LUT P0, PT, P1, PT, PT, 0x8, 0x0 ;  /* 0x000000000000781c */ /* 0x000fda0000f0e170 */
.L_x_4:
[----:B------:R-:W1:Y:S02]  /*0440*/  SHFL.IDX PT, R2, R6, RZ, 0x1f ;  /* 0x00001fff06027589 */ /* 0x000e6400000e0000 */
[----:B-1----:R-:W-:-:S13]  /*0450*/  ISETP.NE.AND P1, PT, R2, RZ, PT ;  /* 0x000000ff0200720c */ /* 0x002fda0003f25270 */
[----:B------:R-:W-:Y:S05]  /*0460*/  @P1 BRA `(.L_x_6) ;  /* 0x0000000000581947 */ /* 0x000fea0003800000 */
[----:B------:R-:W1:Y:S01]  /*0470*/  S2UR UR8, SR_CgaCtaId ;  /* 0x00000000000879c3 */ /* 0x000e620000008800 */
[----:B------:R-:W-:Y:S01]  /*0480*/  UMOV UR4, 0x400 ;  /* 0x0000040000047882 */ /* 0x000fe20000000000 */
[----:B------:R-:W-:Y:S01]  /*0490*/  UMOV UR5, 0x1 ;  /* 0x0000000100057882 */ /* 0x000fe20000000000 */
[----:B------:R-:W-:Y:S01]  /*04a0*/  UMOV UR6, 0x100 ;  /* 0x0000010000067882 */ /* 0x000fe20000000000 */
[----:B------:R-:W-:Y:S01]  /*04b0*/  ELECT P1, URZ, PT ;  /* 0x00000000003f782f */ /* 0x000fe20003820000 */
[----:B------:R-:W-:-:S04]  /*04c0*/  UIADD3 UR6, -UR6, 0x100000, URZ ;  /* 0x0010000006067890 */ /* 0x000fc8000fffe13f */
[----:B------:R-:W-:Y:S02]  /*04d0*/  USHF.L.U32 UR7, UR6, 0xb, URZ ;  /* 0x0000000b06077899 */ /* 0x000fe4000800063f */
[----:B------:R-:W-:Y:S02]  /*04e0*/  USHF.L.U32 UR6, UR6, 0x1, URZ ;  /* 0x0000000106067899 */ /* 0x000fe4000800063f */
[----:B-1----:R-:W-:Y:S02]  /*04f0*/  ULEA UR8, UR8, UR4, 0x18 ;  /* 0x0000000408087291 */ /* 0x002fe4000f8ec03f */
[----:B------:R-:W-:-:S04]  /*0500*/  UIADD3 UR4, -UR5, 0x100000, URZ ;  /* 0x0010000005047890 */ /* 0x000fc8000fffe13f */
[----:B------:R-:W-:Y:S02]  /*0510*/  USHF.L.U32 UR5, UR4, 0xb, URZ ;  /* 0x0000000b04057899 */ /* 0x000fe4000800063f */
[----:B------:R-:W-:Y:S01]  /*0520*/  USHF.L.U32 UR4, UR4, 0x1, URZ ;  /* 0x0000000104047899 */ /* 0x000fe2000800063f */
[----:B------:R-:W1:Y:S11]  /*0530*/  FENCE.VIEW.ASYNC.S ;  /* 0x00000000000073c6 */ /* 0x000e760000000000 */
[----:B-1----:R1:W2:Y:S01]  /*0540*/  SYNCS.EXCH.64 URZ, [UR8], UR4 ;  /* 0x00000004083f75b2 */ /* 0x0022a20008000100 */
[----:B------:R1:W3:Y:S01]  /*0550*/  SYNCS.EXCH.64 URZ, [UR8+0x20], UR6 ;  /* 0x00002006083f75b2 */ /* 0x0002e20008000100 */
[----:B------:R1:W4:Y:S01]  /*0560*/  SYNCS.EXCH.64 URZ, [UR8+0x8], UR4 ;  /* 0x00000804083f75b2 */ /* 0x0003220008000100 */
[----:B------:R1:W1:Y:S01]  /*0570*/  SYNCS.EXCH.64 URZ, [UR8+0x28], UR6 ;  /* 0x00002806083f75b2 */ /* 0x0002620008000100 */
[----:B------:R1:W1:Y:S01]  /*0580*/  SYNCS.EXCH.64 URZ, [UR8+0x10], UR4 ;  /* 0x00001004083f75b2 */ /* 0x0002620008000100 */
[----:B------:R1:W1:Y:S01]  /*0590*/  SYNCS.EXCH.64 URZ, [UR8+0x30], UR6 ;  /* 0x00003006083f75b2 */ /* 0x0002620008000100 */
[----:B------:R1:W1:Y:S01]  /*05a0*/  SYNCS.EXCH.64 URZ, [UR8+0x18], UR4 ;  /* 0x00001804083f75b2 */ /* 0x0002620008000100 */
[----:B------:R1:W1:Y:S01]  /*05b0*/  SYNCS.EXCH.64 URZ, [UR8+0x38], UR6 ;  /* 0x00003806083f75b2 */ /* 0x0002620008000100 */
[----:B------:R-:W-:Y:S01]  /*05c0*/  NOP ;  /* 0x0000000000007918 */ /* 0x000fe20000000000 */
.L_x_6:
[----:B------:R-:W5:Y:S01]  /*05d0*/  SHFL.IDX PT, R3, R6, RZ, 0x1f ;  /* 0x00001fff06037589 */ /* 0x000f6200000e0000 */
[----:B------:R-:W1:Y:S01]  /*05e0*/  LDC R2, c[0x0][0x904] ;  /* 0x00024100ff027b82 */ /* 0x000e620000000800 */
[----:B------:R-:W-:Y:S01]  /*05f0*/  NOP ;  /* 0x0000000000007918 */ /* 0x000fe20000000000 */
[----:B-----5:R-:W-:-:S13]  /*0600*/  ISETP.NE.AND P1, PT, R3, RZ, PT ;  /* 0x000000ff0300720c */ /* 0x020fda0003f25270 */
[----:B------:R-:W-:Y:S05]  /*0610*/  @P1 BRA `(.L_x_7) ;  /* 0x0000000000581947 */ /* 0x000fea0003800000 */
[----:B-1----:R-:W1:Y:S01]  /*0620*/  S2UR UR5, SR_CgaCtaId ;  /* 0x00000000000579c3 */ /* 0x002e620000008800 */
[----:B------:R-:W-:Y:S01]  /*0630*/  UMOV UR4, 0x400 ;  /* 0x0000040000047882 */ /* 0x000fe20000000000 */
[----:B------:R-:W-:Y:S01]  /*0640*/  UMOV UR6, 0x20 ;  /* 0x0000002000067882 */ /* 0x000fe20000000000 */
[----:B------:R-:W-:Y:S01]  /*0650*/  UMOV UR7, 0x100 ;  /* 0x0000010000077882 */ /* 0x000fe20000000000 */
[----:B------:R-:W-:Y:S01]  /*0660*/  ELECT P1, URZ, PT ;  /* 0x00000000003f782f */ /* 0x000fe20003820000 */
[----:B-1----:R-:W-:Y:S02]  /*0670*/  ULEA UR8, UR5, UR4, 0x18 ;  /* 0x0000000405087291 */ /* 0x002fe4000f8ec03f */
[----:B------:R-:W-:-:S04]  /*0680*/  UIADD3 UR4, -UR6, 0x100000, URZ ;  /* 0x0010000006047890 */ /* 0x000fc8000fffe13f */
[----:B------:R-:W-:Y:S02]  /*0690*/  USHF.L.U32 UR5, UR4, 0xb, URZ ;  /* 0x0000000b04057899 */ /* 0x000fe4000800063f */
[----:B------:R-:W-:Y:S02]  /*06a0*/  USHF.L.U32 UR4, UR4, 0x1, URZ ;  /* 0x0000000104047899 */ /* 0x000fe4000800063f */
[----:B------:R-:W-:-:S04]  /*06b0*/  UIADD3 UR6, -UR7, 0x100000, URZ ;  /* 0x0010000007067890 */ /* 0x000fc8000fffe13f */
[----:B------:R-:W-:Y:S02]  /*06c0*/  USHF.L.U32 UR7, UR6, 0xb, URZ ;  /* 0x0000000b06077899 */ /* 0x000fe4000800063f */
[----:B------:R-:W-:Y:S01]  /*06d0*/  USHF.L.U32 UR6, UR6, 0x1, URZ ;  /* 0x0000000106067899 */ /* 0x000fe2000800063f */
[----:B------:R-:W1:Y:S03]  /*06e0*/  FENCE.VIEW.ASYNC.S ;  /* 0x00000000000073c6 */ /* 0x000e660000000000 */
[----:B-1----:R1:W1:Y:S08]  /*06f0*/  SYNCS.EXCH.64 URZ, [UR8+0x40], UR4 ;  /* 0x00004004083f75b2 */ /* 0x0022700008000100 */
[----:B------:R1:W1:Y:S01]  /*0700*/  SYNCS.EXCH.64 URZ, [UR8+0x60], UR6 ;  /* 0x00006006083f75b2 */ /* 0x0002620008000100 */
[----:B------:R1:W1:Y:S01]  /*0710*/  SYNCS.EXCH.64 URZ, [UR8+0x48], UR4 ;  /* 0x00004804083f75b2 */ /* 0x0002620008000100 */
[----:B------:R1:W1:Y:S01]  /*0720*/  SYNCS.EXCH.64 URZ, [UR8+0x68], UR6 ;  /* 0x00006806083f75b2 */ /* 0x0002620008000100 */
[----:B------:R1:W1:Y:S01]  /*0730*/  SYNCS.EXCH.64 URZ, [UR8+0x50], UR4 ;  /* 0x00005004083f75b2 */ /* 0x0002620008000100 */
[----:B------:R1:W1:Y:S01]  /*0740*/  SYNCS.EXCH.64 URZ, [UR8+0x70], UR6 ;  /* 0x00007006083f75b2 */ /* 0x0002620008000100 */
[----:B------:R1:W1:Y:S01]  /*0750*/  SYNCS.EXCH.64 URZ, [UR8+0x58], UR4 ;  /* 0x00005804083f75b2 */ /* 0x0002620008000100 */
[----:B------:R1:W1:Y:S01]  /*0760*/  SYNCS.EXCH.64 URZ, [UR8+0x78], UR6 ;  /* 0x00007806083f75b2 */ /* 0x0002620008000100 */
[----:B------:R-:W-:Y:S01]  /*0770*/  NOP ;  /* 0x0000000000007918 */ /* 0x000fe20000000000 */
.L_x_7:
[----:B------:R-:W5:Y:S01]  /*0780*/  SHFL.IDX PT, R6, R6, RZ, 0x1f ;  /* 0x00001fff06067589 */ /* 0x000f6200000e0000 */
[----:B-1----:R-:W-:Y:S02]  /*0790*/  ISETP.NE.AND P6, PT, R2, 0x1, PT ;  /* 0x000000010200780c */ /* 0x002fe40003fc5270 */
[----:B------:R-:W-:Y:S01]  /*07a0*/  ELECT P1, URZ, PT ;  /* 0x00000000003f782f */ /* 0x000fe20003820000 */
[----:B------:R-:W1:Y:S01]  /*07b0*/  S2UR UR36, SR_CgaCtaId ;  /* 0x00000000002479c3 */ /* 0x000e620000008800 */
[----:B------:R-:W2:Y:S01]  /*07c0*/  S2R R3, SR_CTAID.Y ;  /* 0x0000000000037919 */ /* 0x000ea20000002600 */
[----:B------:R-:W-:Y:S01]  /*07d0*/  UMOV UR4, 0x20 ;  /* 0x0000002000047882 */ /* 0x000fe20000000000 */
[----:B------:R-:W-:Y:S01]  /*07e0*/  P2R R7, PR, RZ, 0x40 ;  /* 0x00000040ff077803 */ /* 0x000fe20000000000 */
[----:B------:R-:W-:Y:S01]  /*07f0*/  NOP ;  /* 0x0000000000007918 */ /* 0x000fe20000000000 */
[----:B------:R-:W3:Y:S01]  /*0800*/  S2R R8, SR_CTAID.X ;  /* 0x0000000000087919 */ /* 0x000ee20000002500 */
[----:B------:R-:W-:Y:S01]  /*0810*/  ISETP.NE.AND P4, PT, R0, RZ, PT ;  /* 0x000000ff0000720c */ /* 0x000fe20003f85270 */
[----:B------:R-:W-:Y:S01]  /*0820*/  BSSY B6, `(.L_x_8) ;  /* 0x0000d17000067945 */ /* 0x000fe20003800000 */
[----:B------:R-:W-:-:S02]  /*0830*/  MOV R9, RZ ;  /* 0x000000ff00097202 */ /* 0x000fc40000000f00 */
[----:B------:R-:W3:Y:S01]  /*0840*/  @P6 LDC R17, c[0x0][0x10] ;  /* 0x00000400ff116b82 */ /* 0x000ee20000000800 */
[----:B------:R-:W-:-:S07]  /*0850*/  @P6 MOV R7, RZ ;  /* 0x000000ff00076202 */ /* 0x000fce0000000f00 */
[----:B------:R-:W4:Y:S01]  /*0860*/  @!P6 LDC R11, c[0x0][0xc] ;  /* 0x00000300ff0beb82 */ /* 0x000f220000000800 */
[----:B-----5:R-:W-:Y:S02]  /*0870*/  ISETP.NE.OR P2, PT, R6, RZ, !P1 ;  /* 0x000000ff0600720c */ /* 0x020fe40004f45670 */
[----:B------:R-:W-:-:S04]  /*0880*/  ISETP.EQ.OR P1, PT, R0, 0x3, !P4 ;  /* 0x000000030000780c */ /* 0x000fc80006722670 */
[----:B------:R-:W-:-:S04]  /*0890*/  ISETP.EQ.AND P1, PT, R10, RZ, P1 ;  /* 0x000000ff0a00720c */ /* 0x000fc80000f22270 */
[----:B------:R-:W-:Y:S01]  /*08a0*/  SEL R22, RZ, 0x1, !P1 ;  /* 0x00000001ff167807 */ /* 0x000fe20004800000 */
[----:B--2---:R-:W-:Y:S02]  /*08b0*/  @P6 IMAD.MOV.U32 R6, RZ, RZ, R3 ;  /* 0x000000ffff066224 */ /* 0x004fe400078e0003 */
[----:B------:R-:W-:Y:S01]  /*08c0*/  VOTEU.ALL UP0, P2 ;  /* 0x00000000003f7886 */ /* 0x000fe20001000000 */
[----:B------:R-:W-:Y:S01]  /*08d0*/  VOTEU.ALL UP1, P2 ;  /* 0x00000000003f7886 */ /* 0x000fe20001020000 */
[----:B---3--:R-:W-:Y:S01]  /*08e0*/  @P6 IMAD.WIDE.U32 R16, R8, R17, R6 ;  /* 0x0000001108106225 */ /* 0x008fe200078e0006 */
[----:B------:R-:W-:Y:S02]  /*08f0*/  @P6 MOV R7, RZ ;  /* 0x000000ff00076202 */ /* 0x000fe40000000f00 */
[----:B------:R-:W-:Y:S01]  /*0900*/  @!UP0 UMOV UR6, 0x400 ;  /* 0x0000040000068882 */ /* 0x000fe20000000000 */
[----:B------:R-:W-:-:S04]  /*0910*/  @!UP0 UIADD3 UR4, -UR4, 0x100000, URZ ;  /* 0x0010000004048890 */ /* 0x000fc8000fffe13f */
[----:B------:R-:W-:Y:S02]  /*0920*/  @!UP0 USHF.L.U32 UR5, UR4, 0xb, URZ ;  /* 0x0000000b04058899 */ /* 0x000fe4000800063f */
[----:B------:R-:W-:Y:S02]  /*0930*/  @!UP0 USHF.L.U32 UR4, UR4, 0x1, URZ ;  /* 0x0000000104048899 */ /* 0x000fe4000800063f */
[----:B-1----:R-:W-:Y:S01]  /*0940*/  @!UP0 ULEA UR8, UR36, UR6, 0x18 ;  /* 0x0000000624088291 */ /* 0x002fe2000f8ec03f */
[----:B------:R-:W-:Y:S01]  /*0950*/  @P6 IMAD.IADD R17, R17, 0x1, R7 ;  /* 0x0000000111116824 */ /* 0x000fe200078e0207 */
[----:B------:R-:W-:Y:S01]  /*0960*/  VOTEU.ALL UP0, P2 ;  /* 0x00000000003f7886 */ /* 0x000fe20001000000 */
[C---:B------:R-:W-:Y:S01]  /*0970*/  ISETP.NE.AND P2, PT, R10.reuse, RZ, PT ;  /* 0x000000ff0a00720c */ /* 0x040fe20003f45270 */
[----:B------:R-:W-:Y:S01]  /*0980*/  ULDC UR6, c[0x0][0xc] ;  /* 0x0000030000067ab9 */ /* 0x000fe20000000800 */
[----:B------:R-:W-:Y:S01]  /*0990*/  ULDC UR7, c[0x0][0x10] ;  /* 0x0000040000077ab9 */ /* 0x000fe20000000800 */
[----:B------:R-:W-:Y:S01]  /*09a0*/  IADD3 R10, R10, -0x1, RZ ;  /* 0xffffffff0a0a7810 */ /* 0x000fe20007ffe0ff */
[----:B----4-:R-:W-:Y:S01]  /*09b0*/  @!P6 IMAD.WIDE.U32 R6, R11, R3, R8 ;  /* 0x000000030b06e225 */ /* 0x010fe200078e0008 */
[----:B------:R-:W-:-:S02]  /*09c0*/  ISETP.EQ.AND P5, PT, R0, 0x2, !P2 ;  /* 0x000000020000780c */ /* 0x000fc400057a2270 */
[----:B------:R-:W-:Y:S01]  /*09d0*/  ISETP.GE.U32.AND P1, PT, R10, 0x2, PT ;  /* 0x000000020a00780c */ /* 0x000fe20003f26070 */
[----:B------:R-:W-:Y:S01]  /*09e0*/  @!P6 IMAD.MOV.U32 R16, RZ, RZ, R6 ;  /* 0x000000ffff10e224 */ /* 0x000fe200078e0006 */
[----:B------:R-:W1:Y:S02]  /*09f0*/  FENCE.VIEW.ASYNC.S ;  /* 0x00000000000073c6 */ /* 0x000e640000000000 */
[----:B-1----:R-:W1:Y:S01]  /*0a00*/  @!UP0 SYNCS.EXCH.64 URZ, [UR8+0x80], UR4 ;  /* 0x00008004083f85b2 */ /* 0x002e620008000100 */
[----:B------:R-:W-:Y:S02]  /*0a10*/  SEL R19, RZ, 0x1, !P5 ;  /* 0x00000001ff137807 */ /* 0x000fe40006800000 */
[----:B------:R-:W-:Y:S02]  /*0a20*/  @!P6 MOV R17, R7 ;  /* 0x000000070011e202 */ /* 0x000fe40000000f00 */
[----:B------:R-:W-:Y:S02]  /*0a30*/  SEL R19, R19, 0x2, P1 ;  /* 0x0000000213137807 */ /* 0x000fe40000800000 */
[----:B------:R-:W-:Y:S01]  /*0a40*/  SEL R22, R22, 0x2, P1 ;  /* 0x0000000216167807 */ /* 0x000fe20000800000 */
[----:B------:R2:W1:Y:S01]  /*0a50*/  @!UP1 SYNCS.EXCH.64 URZ, [UR8+0x88], UR4 ;  /* 0x00008804083f95b2 */ /* 0x0004620008000100 */
[----:B------:R-:W-:Y:S01]  /*0a60*/  NOP ;  /* 0x0000000000007918 */ /* 0x000fe20000000000 */
[----:B--2---:R-:W-:-:S03]  /*0a70*/  UIMAD.WIDE.U32 UR4, UR6, UR7, URZ ;  /* 0x00000007060472a5 */ /* 0x004fc6000f8e003f */
[----:B------:R-:W-:Y:S02]  /*0a80*/  ULDC UR6, c[0x0][0x14] ;  /* 0x0000050000067ab9 */ /* 0x000fe40000000800 */
[----:B------:R-:W-:Y:S02]  /*0a90*/  UIMAD.WIDE.U32 UR38, UR4, UR6, URZ ;  /* 0x00000006042672a5 */ /* 0x000fe4000f8e003f */
[----:B------:R-:W-:-:S04]  /*0aa0*/  UIMAD UR37, UR5, UR6, URZ ;  /* 0x00000006052572a4 */ /* 0x000fc8000f8e023f */
[----:B------:R-:W-:Y:S01]  /*0ab0*/  UIADD3 UR37, UR39, UR37, URZ ;  /* 0x0000002527257290 */ /* 0x000fe2000fffe03f */
[----:B-1----:R-:W-:Y:S06]  /*0ac0*/  BAR.SYNC.DEFER_BLOCKING 0x0 ;  /* 0x0000000000007b1d */ /* 0x002fec0000010000 */
[----:B------:R-:W-:Y:S05]  /*0ad0*/  @!P2 BRA `(.L_x_9) ;  /* 0x000000a40090a947 */ /* 0x000fea0003800000 */
[----:B------:R-:W-:-:S13]  /*0ae0*/  ISETP.GT.U32.AND P0, PT, R10, 0x1, PT ;  /* 0x000000010a00780c */ /* 0x000fda0003f04070 */
[----:B------:R-:W-:Y:S05]  /*0af0*/  @P0 BRA `(.L_x_10) ;  /* 0x000000cc00a40947 */ /* 0x000fea0003800000 */
[----:B------:R-:W-:Y:S01]  /*0b00*/  ULDC.64 UR4, c[0x0][0x8f8] ;  /* 0x00023e0000047ab9 */ /* 0x000fe20000000a00 */
[----:B------:R-:W-:Y:S01]  /*0b10*/  UMOV UR47, 0xffffffff ;  /* 0xffffffff002f7882 */ /* 0x000fe20000000000 */
[----:B------:R-:W-:Y:S01]  /*0b20*/  ISETP.GE.U32.AND P0, PT, R16, UR4, PT ;  /* 0x0000000410007c0c */ /* 0x000fe2000bf06070 */
[----:B------:R-:W-:Y:S01]  /*0b30*/  IMAD.MOV.U32 R92, RZ, RZ, -0x1 ;  /* 0xffffffffff5c7424 */ /* 0x000fe200078e00ff */
[----:B------:R-:W-:Y:S02]  /*0b40*/  PRMT R88, RZ, 0x7610, R88 ;  /* 0x00007610ff587816 */ /* 0x000fe40000000058 */
[----:B------:R-:W-:Y:S02]  /*0b50*/  ISETP.GE.U32.AND.EX P0, PT, R17, UR5, PT, P0 ;  /* 0x0000000511007c0c */ /* 0x000fe4000bf06100 */
[----:B------:R-:W-:Y:S02]  /*0b60*/  MOV R23, 0xffffffff ;  /* 0xffffffff00177802 */ /* 0x000fe40000000f00 */
[----:B------:R-:W-:-:S09]  /*0b70*/  PRMT R0, RZ, 0x7610, R0 ;  /* 0x00007610ff007816 */ /* 0x000fd20000000000 */
[----:B------:R-:W-:Y:S05]  /*0b80*/  @P0 BRA `(.L_x_11) ;  /* 0x0000000400600947 */ /* 0x000fea0003800000 */
[----:B------:R-:W1:Y:S01]  /*0b90*/  LDC.64 R14, c[0x0][0x8d0] ;  /* 0x00023400ff0e7b82 */ /* 0x000e620000000a00 */
[----:B------:R-:W-:Y:S02]  /*0ba0*/  MOV R4, R16 ;  /* 0x0000001000047202 */ /* 0x000fe40000000f00 */
[----:B------:R-:W-:-:S05]  /*0bb0*/  MOV R5, R17 ;  /* 0x0000001100057202 */ /* 0x000fca0000000f00 */
[----:B------:R-:W2:Y:S08]  /*0bc0*/  LDC R0, c[0x0][0x8d8] ;  /* 0x00023600ff007b82 */ /* 0x000eb00000000800 */
[----:B------:R-:W3:Y:S01]  /*0bd0*/  LDC.64 R20, c[0x0][0x8c8] ;  /* 0x00023200ff147b82 */ /* 0x000ee20000000a00 */
[----:B-1----:R-:W-:-:S04]  /*0be0*/  ISETP.NE.U32.AND P0, PT, R14, RZ, PT ;  /* 0x000000ff0e00720c */ /* 0x002fc80003f05070 */
[----:B------:R-:W-:-:S13]  /*0bf0*/  ISETP.NE.AND.EX P0, PT, R15, RZ, PT, P0 ;  /* 0x000000ff0f00720c */ /* 0x000fda0003f05300 */
[----:B--23--:R-:W-:Y:S05]  /*0c00*/  @!P0 BRA `(.L_x_12) ;  /* 0x0000000000288947 */ /* 0x00cfea0003800000 */
[----:B------:R-:W1:Y:S02]  /*0c10*/  LDC R11, c[0x0][0x8dc] ;  /* 0x00023700ff0b7b82 */ /* 0x000e640000000800 */
[----:B-1----:R-:W-:-:S04]  /*0c20*/  IADD3 R11, P0, R16, R11, RZ ;  /* 0x0000000b100b7210 */ /* 0x002fc80007f1e0ff */
[----:B------:R-:W-:-:S05]  /*0c30*/  IADD3.X R13, RZ, R17, RZ, P0, !PT ;  /* 0x00000011ff0d7210 */ /* 0x000fca00007fe4ff */
[----:B------:R-:W-:-:S04]  /*0c40*/  IMAD.WIDE.U32 R4, R13, R14, RZ ;  /* 0x0000000e0d047225 */ /* 0x000fc800078e00ff */
[----:B------:R-:W-:-:S04]  /*0c50*/  IMAD.WIDE.U32 R6, P0, R11, R15, R4 ;  /* 0x0000000f0b067225 */ /* 0x000fc80007800004 */
[----:B------:R-:W-:Y:S01]  /*0c60*/  IMAD.WIDE.U32 R4, R11, R14, RZ ;  /* 0x0000000e0b047225 */ /* 0x000fe200078e00ff */
[----:B------:R-:W-:-:S03]  /*0c70*/  MOV R10, R7 ;  /* 0x00000007000a7202 */ /* 0x000fc60000000f00 */
[----:B------:R-:W-:Y:S01]  /*0c80*/  IMAD.X R11, RZ, RZ, RZ, P0 ;  /* 0x000000ffff0b7224 */ /* 0x000fe200000e06ff */
[----:B------:R-:W-:-:S05]  /*0c90*/  IADD3 RZ, P0, R5, R6, RZ ;  /* 0x0000000605ff7210 */ /* 0x000fca0007f1e0ff */
[----:B------:R-:W-:-:S08]  /*0ca0*/  IMAD.WIDE.U32.X R4, R13, R15, R10, P0 ;  /* 0x0000000f0d047225 */ /* 0x000fd000000e040a */
.L_x_12:
[-CC-:B------:R-:W-:Y:S01]  /*0cb0*/  SHF.R.U64 R25, R4, R0.reuse, R5.reuse ;  /* 0x0000000004197219 */ /* 0x180fe20000001205 */
[----:B------:R-:W1:Y:S01]  /*0cc0*/  LDC.64 R26, c[0x0][0x8e8] ;  /* 0x00023a00ff1a7b82 */ /* 0x000e620000000a00 */
[----:B------:R-:W-:Y:S01]  /*0cd0*/  SHF.R.U32.HI R4, RZ, R0, R5 ;  /* 0x00000000ff047219 */ /* 0x000fe20000011605 */
[----:B------:R-:W-:Y:S01]  /*0ce0*/  ULDC UR4, c[0x0][0x150] ;  /* 0x0000540000047ab9 */ /* 0x000fe20000000800 */
[----:B------:R-:W-:Y:S02]  /*0cf0*/  I2FP.F32.U32 R0, R8 ;  /* 0x0000000800007245 */ /* 0x000fe40000201000 */
[----:B------:R-:W-:-:S03]  /*0d00*/  IADD3 R9, P0, RZ, -R25, RZ ;  /* 0x80000019ff097210 */ /* 0x000fc60007f1e0ff */
[----:B------:R-:W2:Y:S01]  /*0d10*/  LDC R10, c[0x0][0x8c0] ;  /* 0x00023000ff0a7b82 */ /* 0x000ea20000000800 */
[----:B------:R-:W-:Y:S01]  /*0d20*/  IADD3.X R11, RZ, ~R4, RZ, P0, !PT ;  /* 0x80000004ff0b7210 */ /* 0x000fe200007fe4ff */
[----:B------:R-:W-:Y:S01]  /*0d30*/  FMUL R0, R0, UR4 ;  /* 0x0000000400007c20 */ /* 0x000fe20008400000 */
[----:B------:R-:W-:Y:S01]  /*0d40*/  IMAD.WIDE.U32 R4, R9, R20, R16 ;  /* 0x0000001409047225 */ /* 0x000fe200078e0010 */
[----:B------:R-:W-:-:S03]  /*0d50*/  ULDC UR4, c[0x0][0x154] ;  /* 0x0000550000047ab9 */ /* 0x000fc60000000800 */
[----:B------:R-:W-:Y:S01]  /*0d60*/  IMAD R6, R11, R20, RZ ;  /* 0x000000140b067224 */ /* 0x000fe200078e02ff */
[----:B------:R-:W3:Y:S01]  /*0d70*/  LDC R7, c[0x0][0x144] ;  /* 0x00005100ff077b82 */ /* 0x000ee20000000800 */
[----:B------:R-:W4:Y:S02]  /*0d80*/  F2I.U32.TRUNC.NTZ R0, R0 ;  /* 0x0000000000007305 */ /* 0x000f24000020f000 */
[----:B------:R-:W-:-:S05]  /*0d90*/  IMAD R9, R9, R21, R6 ;  /* 0x0000001509097224 */ /* 0x000fca00078e0206 */
[----:B------:R-:W5:Y:S01]  /*0da0*/  LDC R12, c[0x0][0x8b0] ;  /* 0x00022c00ff0c7b82 */ /* 0x000f620000000800 */
[----:B------:R-:W-:Y:S02]  /*0db0*/  IADD3 R9, R5, R9, RZ ;  /* 0x0000000905097210 */ /* 0x000fe40007ffe0ff */
[----:B-1----:R-:W-:-:S04]  /*0dc0*/  ISETP.NE.U32.AND P0, PT, R26, RZ, PT ;  /* 0x000000ff1a00720c */ /* 0x002fc80003f05070 */
[----:B------:R-:W-:Y:S01]  /*0dd0*/  ISETP.NE.AND.EX P0, PT, R27, RZ, PT, P0 ;  /* 0x000000ff1b00720c */ /* 0x000fe20003f05300 */
[----:B------:R-:W1:Y:S01]  /*0de0*/  LDC R11, c[0x0][0x900] ;  /* 0x00024000ff0b7b82 */ /* 0x000e620000000800 */
[-CC-:B--2---:R-:W-:Y:S01]  /*0df0*/  SHF.R.U64 R20, R4, R10.reuse, R9.reuse ;  /* 0x0000000a04147219 */ /* 0x184fe20000001209 */
[----:B----4-:R-:W-:Y:S01]  /*0e00*/  IMAD.MOV R5, RZ, RZ, -R0 ;  /* 0x000000ffff057224 */ /* 0x010fe200078e0a00 */
[----:B------:R-:W-:Y:S02]  /*0e10*/  I2FP.F32.U32 R4, R3 ;  /* 0x0000000300047245 */ /* 0x000fe40000201000 */
[----:B------:R-:W-:Y:S02]  /*0e20*/  SHF.R.U32.HI R9, RZ, R10, R9 ;  /* 0x0000000aff097219 */ /* 0x000fe40000011609 */
[----:B------:R-:W-:Y:S01]  /*0e30*/  MOV R10, 0x1 ;  /* 0x00000001000a7802 */ /* 0x000fe20000000f00 */
[----:B------:R-:W2:Y:S01]  /*0e40*/  LDC R14, c[0x0][0x148] ;  /* 0x00005200ff0e7b82 */ /* 0x000ea20000000800 */
[----:B---3--:R-:W-:-:S02]  /*0e50*/  IMAD R0, R7, R5, R8 ;  /* 0x0000000507007224 */ /* 0x008fc400078e0208 */
[----:B------:R-:W-:Y:S01]  /*0e60*/  FMUL R5, R4, UR4 ;  /* 0x0000000404057c20 */ /* 0x000fe20008400000 */
[----:B------:R-:W-:-:S04]  /*0e70*/  MOV R4, 0xffffffff ;  /* 0xffffffff00047802 */ /* 0x000fc80000000f00 */
[----:B------:R-:W3:Y:S01]  /*0e80*/  LDC R24, c[0x0][0x8a8] ;  /* 0x00022a00ff187b82 */ /* 0x000ee20000000800 */
[-CC-:B-----5:R-:W-:Y:S02]  /*0e90*/  SHF.R.U64 R28, R20, R12.reuse, R9.reuse ;  /* 0x0000000c141c7219 */ /* 0x1a0fe40000001209 */
[----:B------:R-:W-:Y:S02]  /*0ea0*/  SHF.R.U32.HI R6, RZ, R12, R9 ;  /* 0x0000000cff067219 */ /* 0x000fe40000011609 */
[----:B------:R4:W1:Y:S03]  /*0eb0*/  F2I.U32.TRUNC.NTZ R12, R5 ;  /* 0x00000005000c7305 */ /* 0x000866000020f000 */
[----:B------:R-:W2:Y:S01]  /*0ec0*/  LDC R15, c[0x0][0x8f0] ;  /* 0x00023c00ff0f7b82 */ /* 0x000ea20000000800 */
[-C--:B-1----:R-:W-:Y:S02]  /*0ed0*/  SHF.R.U64 R30, R28, R11.reuse, R6 ;  /* 0x0000000b1c1e7219 */ /* 0x082fe40000001206 */
[----:B------:R-:W-:-:S02]  /*0ee0*/  SHF.L.U32 R4, R4, R11, RZ ;  /* 0x0000000b04047219 */ /* 0x000fc400000006ff */
[-C--:B------:R-:W-:Y:S02]  /*0ef0*/  SHF.R.U32.HI R6, RZ, R11.reuse, R6 ;  /* 0x0000000bff067219 */ /* 0x080fe40000011606 */
[----:B------:R-:W-:Y:S01]  /*0f00*/  SHF.L.U32 R10, R10, R11, RZ ;  /* 0x0000000b0a0a7219 */ /* 0x000fe200000006ff */
[----:B------:R-:W1:Y:S01]  /*0f10*/  LDC R21, c[0x0][0x8e0] ;  /* 0x00023800ff157b82 */ /* 0x000e620000000800 */
[----:B------:R-:W-:Y:S01]  /*0f20*/  LOP3.LUT R11, RZ, R4, RZ, 0x33, !PT ;  /* 0x00000004ff0b7212 */ /* 0x000fe200078e33ff */
[----:B----4-:R-:W-:Y:S01]  /*0f30*/  IMAD.MOV.U32 R5, RZ, RZ, R6 ;  /* 0x000000ffff057224 */ /* 0x010fe200078e0006 */
[----:B------:R-:W-:-:S05]  /*0f40*/  MOV R4, R30 ;  /* 0x0000001e00047202 */ /* 0x000fca0000000f00 */
[----:B------:R-:W4:Y:S01]  /*0f50*/  LDC R23, c[0x0][0x8b8] ;  /* 0x00022e00ff177b82 */ /* 0x000f220000000800 */
[----:B------:R-:W-:Y:S05]  /*0f60*/  @!P0 BRA `(.L_x_13) ;  /* 0x0000000000288947 */ /* 0x000fea0003800000 */
[----:B------:R-:W5:Y:S02]  /*0f70*/  LDC R9, c[0x0][0x8f4] ;  /* 0x00023d00ff097b82 */ /* 0x000f640000000800 */
[----:B-----5:R-:W-:-:S04]  /*0f80*/  IADD3 R9, P0, R30, R9, RZ ;  /* 0x000000091e097210 */ /* 0x020fc80007f1e0ff */
[----:B------:R-:W-:-:S05]  /*0f90*/  IADD3.X R13, RZ, R6, RZ, P0, !PT ;  /* 0x00000006ff0d7210 */ /* 0x000fca00007fe4ff */
[----:B------:R-:W-:-:S04]  /*0fa0*/  IMAD.WIDE.U32 R4, R13, R26, RZ ;  /* 0x0000001a0d047225 */ /* 0x000fc800078e00ff */
[----:B------:R-:W-:-:S04]  /*0fb0*/  IMAD.WIDE.U32 R6, P0, R9, R27, R4 ;  /* 0x0000001b09067225 */ /* 0x000fc80007800004 */
[----:B------:R-:W-:Y:S01]  /*0fc0*/  IMAD.WIDE.U32 R4, R9, R26, RZ ;  /* 0x0000001a09047225 */ /* 0x000fe200078e00ff */
[----:B------:R-:W-:Y:S02]  /*0fd0*/  IADD3.X R9, RZ, RZ, RZ, P0, !PT ;  /* 0x000000ffff097210 */ /* 0x000fe400007fe4ff */
[----:B------:R-:W-:Y:S02]  /*0fe0*/  MOV R8, R7 ;  /* 0x0000000700087202 */ /* 0x000fe40000000f00 */
[----:B------:R-:W-:-:S05]  /*0ff0*/  IADD3 RZ, P0, R5, R6, RZ ;  /* 0x0000000605ff7210 */ /* 0x000fca0007f1e0ff */
[----:B------:R-:W-:-:S08]  /*1000*/  IMAD.WIDE.U32.X R4, R13, R27, R8, P0 ;  /* 0x0000001b0d047225 */ /* 0x000fd000000e0408 */
.L_x_13:
[----:B--2---:R-:W-:Y:S01]  /*1010*/  SHF.R.U64 R4, R4, R15, R5 ;  /* 0x0000000f04047219 */ /* 0x004fe20000001205 */
[----:B------:R-:W-:Y:S01]  /*1020*/  IMAD.MOV R12, RZ, RZ, -R12 ;  /* 0x000000ffff0c7224 */ /* 0x000fe200078e0a0c */
[----:B------:R-:W-:Y:S02]  /*1030*/  LOP3.LUT R11, R28, R11, RZ, 0xc0, !PT ;  /* 0x0000000b1c0b7212 */ /* 0x000fe400078ec0ff */
[----:B---3--:R-:W-:Y:S01]  /*1040*/  IADD3 R5, R24, -0x1, RZ ;  /* 0xffffffff18057810 */ /* 0x008fe20007ffe0ff */
[----:B------:R-:W-:Y:S01]  /*1050*/  @P6 IMAD R0, R14, R12, R3 ;  /* 0x0000000c0e006224 */ /* 0x000fe200078e0203 */
[----:B------:R-:W-:Y:S01]  /*1060*/  IADD3 R6, -R4, RZ, RZ ;  /* 0x000000ff04067210 */ /* 0x000fe20007ffe1ff */
[----:B------:R-:W-:Y:S01]  /*1070*/  IMAD R11, R10, R4, R11 ;  /* 0x000000040a0b7224 */ /* 0x000fe200078e020b */
[----:B------:R-:W-:Y:S02]  /*1080*/  LOP3.LUT R5, R20, R5, RZ, 0xc0, !PT ;  /* 0x0000000514057212 */ /* 0x000fe400078ec0ff */
[----:B------:R-:W-:Y:S01]  /*1090*/  R2UR UR47, R25 ;  /* 0x00000000192f72ca */ /* 0x000fe200000e0000 */
[----:B-1----:R-:W-:Y:S01]  /*10a0*/  IMAD R3, R6, R21, R30 ;  /* 0x0000001506037224 */ /* 0x002fe200078e021e */
[----:B------:R-:W-:Y:S01]  /*10b0*/  MOV R4, 0x1 ;  /* 0x0000000100047802 */ /* 0x000fe20000000f00 */
[----:B----4-:R-:W-:-:S02]  /*10c0*/  IMAD R0, R11, R23, R0 ;  /* 0x000000170b007224 */ /* 0x010fc400078e0200 */
[----:B------:R-:W-:-:S05]  /*10d0*/  IMAD R3, R3, R24, R5 ;  /* 0x0000001803037224 */ /* 0x000fca00078e0205 */
[----:B------:R-:W-:Y:S02]  /*10e0*/  SEL R92, R3, R0, !P6 ;  /* 0x00000000035c7207 */ /* 0x000fe40007000000 */
[----:B------:R-:W-:Y:S02]  /*10f0*/  SEL R23, R0, R3, !P6 ;  /* 0x0000000300177207 */ /* 0x000fe40007000000 */
[----:B------:R-:W-:-:S07]  /*1100*/  PRMT R0, R4, 0x7610, R0 ;  /* 0x0000761004007816 */ /* 0x000fce0000000000 */
.L_x_11:
[----:B------:R-:W-:-:S08]  /*1110*/  NOP ;  /* 0x0000000000007918 */ /* 0x000fd00000000000 */
[----:B------:R-:W1:Y:S02]  /*1120*/  USETMAXREG.TRY_ALLOC.CTAPOOL UP0, 0xe8 ;  /* 0x000000e8000079c8 */ /* 0x000e640008000600 */
[----:B-1----:R-:W-:-:S13]  /*1130*/  PLOP3.LUT P0, PT, PT, PT, UP0, 0x80, 0x0 ;  /* 0x000000000000781c */ /* 0x002fda0003f0f008 */
[----:B------:R-:W-:Y:S05]  /*1140*/  @!P0 BRA `(.L_x_11) ;  /* 0xfffffffc00f08947 */ /* 0x000fea000383ffff */
[----:B------:R-:W-:Y:S02]  /*1150*/  ULDC.64 UR4, c[0x0][0x590] ;  /* 0x0001640000047ab9 */ /* 0x000fe40000000a00 */
[----:B------:R-:W-:-:S04]  /*1160*/  ISETP.NE.U32.AND P0, PT, RZ, UR4, PT ;  /* 0x00000004ff007c0c */ /* 0x000fc8000bf05070 */
[----:B------:R-:W-:-:S13]  /*1170*/  ISETP.NE.AND.EX P0, PT, RZ, UR5, PT, P0 ;  /* 0x00000005ff007c0c */ /* 0x000fda000bf05300 */
[----:B------:R-:W-:Y:S05]  /*1180*/  @P0 BRA `(.L_x_14) ;  /* 0x00000000002c0947 */ /* 0x000fea0003800000 */
[----:B------:R-:W-:Y:S02]  /*1190*/  ULDC.64 UR4, c[0x0][0x588] ;  /* 0x0001620000047ab9 */ /* 0x000fe40000000a00 */
[----:B------:R-:W-:-:S04]  /*11a0*/  ISETP.NE.U32.AND P0, PT, RZ, UR4, PT ;  /* 0x00000004ff007c0c */ /* 0x000fc8000bf05070 */
[----:B------:R-:W-:-:S13]  /*11b0*/  ISETP.NE.AND.EX P0, PT, RZ, UR5, PT, P0 ;  /* 0x00000005ff007c0c */ /* 0x000fda000bf05300 */
[----:B------:R-:W-:Y:S05]  /*11c0*/  @!P0 BRA `(.L_x_15) ;  /* 0x0000000000108947 */ /* 0x000fea0003800000 */
[----:B------:R-:W1:Y:S02]  /*11d0*/  LDC.64 R90, c[0x0][0x588] ;  /* 0x00016200ff5a7b82 */ /* 0x000e640000000a00 */
[----:B-1----:R1:W5:Y:S01]  /*11e0*/  LDG.E R90, desc[UR40][R90.64] ;  /* 0x000000285a5a7981 */ /* 0x002362000c1e1900 */
[----:B------:R-:W-:Y:S01]  /*11f0*/  IMAD.MOV.U32 R88, RZ, RZ, 0x1 ;  /* 0x00000001ff587424 */ /* 0x000fe200078e00ff */
[----:B------:R-:W-:Y:S06]  /*1200*/  BRA `(.L_x_14) ;  /* 0x00000000000c7947 */ /* 0x000fec0003800000 */
.L_x_15:
[----:B------:R-:W-:Y:S01]  /*1210*/  ULDC UR4, c[0x0][0x580] ;  /* 0x0001600000047ab9 */ /* 0x000fe20000000800 */
[----:B------:R-:W-:Y:S02]  /*1220*/  MOV R88, 0x1 ;  /* 0x0000000100587802 */ /* 0x000fe40000000f00 */
[----:B------:R-:W-:-:S07]  /*1230*/  MOV R90, UR4 ;  /* 0x00000004005a7c02 */ /* 0x000fce0008000f00 */
.L_x_14:
        /* <DEDUP_REMOVED lines=10> */
[----:B------:R-:W-:Y:S05]  /*12e0*/  BRA `(.L_x_16) ;  /* 0x0000000000087947 */ /* 0x000fea0003800000 */
.L_x_17:
[----:B------:R-:W-:Y:S02]  /*12f0*/  ULDC UR4, c[0x0][0x5a0] ;  /* 0x0001680000047ab9 */ /* 0x000fe40000000800 */
[----:B-1----:R-:W-:-:S07]  /*1300*/  MOV R91, UR4 ;  /* 0x00000004005b7c02 */ /* 0x002fce0008000f00 */
.L_x_16:
[----:B------:R-:W-:Y:S01]  /*1310*/  LOP3.LUT P1, RZ, R0, 0xff, RZ, 0xc0, !PT ;  /* 0x000000ff00ff7812 */ /* 0x000fe2000782c0ff */
[----:B------:R-:W-:Y:S01]  /*1320*/  UMOV UR42, URZ ;  /* 0x0000003f002a7c82 */ /* 0x000fe20008000000 */
[----:B------:R-:W-:-:S11]  /*1330*/  PLOP3.LUT P0, PT, PT, PT, PT, 0x80, 0x0 ;  /* 0x000000000000781c */ /* 0x000fd60003f0f070 */
[----:B------:R-:W-:Y:S05]  /*1340*/  @!P1 BRA `(.L_x_18) ;  /* 0x0000009800d49947 */ /* 0x000fea0003800000 */
[----:B------:R-:W-:Y:S01]  /*1350*/  ULDC UR4, c[0x0][0x28c] ;  /* 0x0000a30000047ab9 */ /* 0x000fe20000000800 */
[----:B------:R-:W-:Y:S01]  /*1360*/  LOP3.LUT R93, R22, 0x1, RZ, 0xfc, !PT ;  /* 0x00000001165d7812 */ /* 0x000fe200078efcff */
[----:B------:R-:W-:Y:S01]  /*1370*/  UIADD3 UR4, UR4, 0x3f, URZ ;  /* 0x0000003f04047890 */ /* 0x000fe2000fffe03f */
[----:B------:R-:W-:Y:S01]  /*1380*/  LOP3.LUT R95, R19, 0x1, RZ, 0xfc, !PT ;  /* 0x00000001135f7812 */ /* 0x000fe200078efcff */
[----:B------:R-:W-:Y:S01]  /*1390*/  IMAD.MOV.U32 R89, RZ, RZ, 0x1 ;  /* 0x00000001ff597424 */ /* 0x000fe200078e00ff */
[----:B------:R-:W-:Y:S01]  /*13a0*/  ULDC.64 UR54, c[0x0][0x198] ;  /* 0x0000660000367ab9 */ /* 0x000fe20000000a00 */
[----:B------:R-:W-:Y:S01]  /*13b0*/  USHF.R.S32.HI UR5, URZ, 0x1f, UR4 ;  /* 0x0000001f3f057899 */ /* 0x000fe20008011404 */
[----:B------:R-:W-:Y:S01]  /*13c0*/  UMOV UR43, URZ ;  /* 0x0000003f002b7c82 */ /* 0x000fe20008000000 */
[----:B------:R-:W-:Y:S02]  /*13d0*/  UMOV UR48, URZ ;  /* 0x0000003f00307c82 */ /* 0x000fe40008000000 */
[----:B------:R-:W-:Y:S01]  /*13e0*/  ULEA.HI UR5, UR5, UR4, URZ, 0x6 ;  /* 0x0000000405057291 */ /* 0x000fe2000f8f303f */
[----:B------:R-:W-:Y:S01]  /*13f0*/  UMOV UR49, URZ ;  /* 0x0000003f00317c82 */ /* 0x000fe20008000000 */
[----:B------:R-:W-:-:S02]  /*1400*/  UMOV UR42, URZ ;  /* 0x0000003f002a7c82 */ /* 0x000fc40008000000 */
[----:B------:R-:W-:-:S12]  /*1410*/  USHF.R.S32.HI UR50, URZ, 0x6, UR5 ;  /* 0x000000063f327899 */ /* 0x000fd80008011405 */
.L_x_282:
[----:B------:R-:W-:Y:S01]  /*1420*/  LOP3.LUT R0, R18, 0x80, RZ, 0xc0, !PT ;  /* 0x0000008012007812 */ /* 0x000fe200078ec0ff */
[----:B------:R-:W3:Y:S01]  /*1430*/  S2UR UR51, SR_CgaCtaId ;  /* 0x00000000003379c3 */ /* 0x000ee20000008800 */
[----:B------:R-:W-:Y:S02]  /*1440*/  UMOV UR52, 0x400 ;  /* 0x0000040000347882 */ /* 0x000fe40000000000 */
[----:B------:R-:W-:-:S06]  /*1450*/  SHF.R.U32.HI R0, RZ, 0x7, R0 ;  /* 0x00000007ff007819 */ /* 0x000fcc0000011600 */
[----:B------:R-:W4:Y:S01]  /*1460*/  SHFL.IDX PT, R0, R0, RZ, 0x1f ;  /* 0x00001fff00007589 */ /* 0x000f2200000e0000 */
[----:B---3--:R-:W-:Y:S01]  /*1470*/  ULEA UR52, UR51, UR52, 0x18 ;  /* 0x0000003433347291 */ /* 0x008fe2000f8ec03f */
[----:B----4-:R-:W-:-:S13]  /*1480*/  R2UR UR4, R0 ;  /* 0x00000000000472ca */ /* 0x010fda00000e0000 */
[----:B------:R-:W-:-:S04]  /*1490*/  ULEA.HI UR5, UR4, UR4, URZ, 0x1 ;  /* 0x0000000404057291 */ /* 0x000fc8000f8f083f */
[----:B------:R-:W-:-:S04]  /*14a0*/  ULOP3.LUT UR5, UR5, 0x7fffe, URZ, 0xc0, !UPT ;  /* 0x0007fffe05057892 */ /* 0x000fc8000f8ec03f */
[----:B------:R-:W-:-:S03]  /*14b0*/  UIADD3 UR5, UR4, -UR5, URZ ;  /* 0x8000000504057290 */ /* 0x000fc6000fffe03f */
[----:B------:R-:W-:Y:S01]  /*14c0*/  ULDC UR4, c[0x0][0x28c] ;  /* 0x0000a30000047ab9 */ /* 0x000fe20000000800 */
[----:B------:R-:W-:Y:S01]  /*14d0*/  ULEA UR5, UR5, UR52, 0xd ;  /* 0x0000003405057291 */ /* 0x000fe2000f8e683f */
[----:B------:R-:W-:-:S03]  /*14e0*/  ISETP.LT.AND P0, PT, RZ, UR4, PT ;  /* 0x00000004ff007c0c */ /* 0x000fc6000bf01270 */
[----:B------:R-:W-:-:S04]  /*14f0*/  UIADD3 UR5, UR5, 0x8400, URZ ;  /* 0x0000840005057890 */ /* 0x000fc8000fffe03f */
[----:B------:R-:W-:-:S04]  /*1500*/  USHF.R.U32.HI UR5, URZ, 0x4, UR5 ;  /* 0x000000043f057899 */ /* 0x000fc80008011605 */
[----:B------:R-:W-:Y:S02]  /*1510*/  ULOP3.LUT UR44, UR5, 0x3fff, URZ, 0xc0, !UPT ;  /* 0x00003fff052c7892 */ /* 0x000fe4000f8ec03f */
[----:B-1----:R-:W-:Y:S10]  /*1520*/  @P0 BRA `(.L_x_19) ;  /* 0x0000000000400947 */ /* 0x002ff40003800000 */
[----:B------:R-:W-:Y:S01]  /*1530*/  MOV R0, 0x0 ;  /* 0x0000000000007802 */ /* 0x000fe20000000f00 */
[----:B------:R-:W-:Y:S01]  /*1540*/  ULDC.64 UR4, c[0x4][0x70] ;  /* 0x01001c0000047ab9 */ /* 0x000fe20000000a00 */
[----:B------:R-:W-:Y:S01]  /*1550*/  ULDC.64 UR6, c[0x4][0x8] ;  /* 0x0100020000067ab9 */ /* 0x000fe20000000a00 */
[----:B--2---:R-:W-:Y:S01]  /*1560*/  MOV R4, UR4 ;  /* 0x0000000400047c02 */ /* 0x004fe20008000f00 */
[----:B------:R2:W3:Y:S01]  /*1570*/  LDC.64 R14, c[0x4][R0] ;  /* 0x01000000000e7b82 */ /* 0x0004e20000000a00 */
[----:B------:R-:W-:Y:S01]  /*1580*/  MOV R5, UR5 ;  /* 0x0000000500057c02 */ /* 0x000fe20008000f00 */
[----:B------:R-:W-:Y:S01]  /*1590*/  ULDC.64 UR4, c[0x4][0x78] ;  /* 0x01001e0000047ab9 */ /* 0x000fe20000000a00 */
[----:B------:R-:W-:Y:S01]  /*15a0*/  MOV R10, UR6 ;  /* 0x00000006000a7c02 */ /* 0x000fe20008000f00 */
[----:B------:R-:W-:Y:S01]  /*15b0*/  IMAD.U32 R7, RZ, RZ, UR5 ;  /* 0x00000005ff077e24 */ /* 0x000fe2000f8e00ff */
[----:B------:R-:W-:Y:S01]  /*15c0*/  MOV R6, UR4 ;  /* 0x0000000400067c02 */ /* 0x000fe20008000f00 */
[----:B------:R-:W-:Y:S01]  /*15d0*/  IMAD.MOV.U32 R12, RZ, RZ, 0x1 ;  /* 0x00000001ff0c7424 */ /* 0x000fe200078e00ff */
[----:B------:R-:W-:-:S02]  /*15e0*/  MOV R11, UR7 ;  /* 0x00000007000b7c02 */ /* 0x000fc40008000f00 */
[----:B------:R-:W-:Y:S02]  /*15f0*/  MOV R8, 0x1e1 ;  /* 0x000001e100087802 */ /* 0x000fe40000000f00 */
[----:B--2---:R-:W-:-:S07]  /*1600*/  MOV R13, RZ ;  /* 0x000000ff000d7202 */ /* 0x004fce0000000f00 */
[----:B------:R-:W-:-:S07]  /*1610*/  LEPC R20, `(.L_x_19) ;  /* 0x000000001014794e */ /* 0x000fce0000000000 */
[----:B-1-3-5:R-:W-:Y:S05]  /*1620*/  CALL.ABS.NOINC R14 ;  /* 0x000000000e007343 */ /* 0x02afea0003c00000 */
.L_x_19:
[----:B------:R-:W-:-:S13]  /*1630*/  ISETP.NE.AND P0, PT, R93, 0x3, PT ;  /* 0x000000035d00780c */ /* 0x000fda0003f05270 */
[----:B------:R-:W-:Y:S05]  /*1640*/  @!P0 BRA `(.L_x_20) ;  /* 0x0000000000048947 */ /* 0x000fea0003800000 */
[----:B------:R-:W-:Y:S01]  /*1650*/  BPT.TRAP 0x1 ;  /* 0x000000040000795c */ /* 0x000fe20000300000 */
.L_x_20:
[----:B------:R-:W-:Y:S02]  /*1660*/  MOV R3, UR49 ;  /* 0x0000003100037c02 */ /* 0x000fe40008000f00 */
[----:B------:R-:W-:Y:S02]  /*1670*/  MOV R0, UR48 ;  /* 0x0000003000007c02 */ /* 0x000fe40008000f00 */
[----:B------:R-:W-:Y:S02]  /*1680*/  LEA R3, R3, UR52, 0x3 ;  /* 0x0000003403037c11 */ /* 0x000fe4000f8e18ff */
[----:B------:R-:W-:-:S04]  /*1690*/  SHF.L.U32 R0, R0, 0x1f, RZ ;  /* 0x0000001f00007819 */ /* 0x000fc800000006ff */
[----:B------:R3:W4:Y:S01]  /*16a0*/  SYNCS.PHASECHK.TRANS64.TRYWAIT P1, [R3+URZ], R0 ;  /* 0x00000000030075a7 */ /* 0x000722000802017f */
[----:B------:R-:W-:Y:S05]  /*16b0*/  @!P0 BRA `(.L_x_21) ;  /* 0x0000000000048947 */ /* 0x000fea0003800000 */
[----:B------:R-:W-:Y:S01]  /*16c0*/  BPT.TRAP 0x1 ;  /* 0x000000040000795c */ /* 0x000fe20000300000 */
.L_x_21:
[----:B----4-:R-:W-:Y:S05]  /*16d0*/  @P1 BRA `(.L_x_22) ;  /* 0x0000000000081947 */ /* 0x010fea0003800000 */
[----:B------:R-:W4:Y:S02]  /*16e0*/  SYNCS.PHASECHK.TRANS64.TRYWAIT P1, [R3+URZ], R0 ;  /* 0x00000000030075a7 */ /* 0x000f24000802017f */
[----:B----4-:R-:W-:Y:S05]  /*16f0*/  @!P1 BRA `(.L_x_23) ;  /* 0x000000c000ac9947 */ /* 0x010fea0003800000 */
.L_x_22:
[----:B------:R-:W-:-:S04]  /*1700*/  UISETP.LT.AND UP0, UPT, UR50, 0x1, UPT ;  /* 0x000000013200788c */ /* 0x000fc8000bf01270 */
[----:B------:R-:W-:-:S06]  /*1710*/  USEL UR4, UR50, 0x1, UP0 ;  /* 0x0000000132047887 */ /* 0x000fcc0008000000 */
[----:B---34-:R-:W-:Y:S01]  /*1720*/  IMAD.U32 R0, RZ, RZ, UR4 ;  /* 0x00000004ff007e24 */ /* 0x018fe2000f8e00ff */
[----:B------:R-:W-:Y:S05]  /*1730*/  WARPSYNC.ALL ;  /* 0x0000000000007948 */ /* 0x000fea0003800000 */
[----:B------:R-:W-:-:S04]  /*1740*/  IADD3 R0, -R0, UR50, RZ ;  /* 0x0000003200007c10 */ /* 0x000fc8000fffe1ff */
[----:B------:R-:W-:Y:S01]  /*1750*/  ISETP.GE.AND P1, PT, R0, 0x1, PT ;  /* 0x000000010000780c */ /* 0x000fe20003f26270 */
[----:B------:R-:W-:Y:S01]  /*1760*/  UIADD3 UR4, UR52, 0x28400, URZ ;  /* 0x0002840034047890 */ /* 0x000fe2000fffe03f */
[----:B------:R-:W-:Y:S01]  /*1770*/  WARPGROUP.ARRIVE ;  /* 0x00000000000079c5 */ /* 0x000fe20000000000 */
[----:B------:R-:W-:Y:S01]  /*1780*/  UMOV UR9, 0x40000040 ;  /* 0x4000004000097882 */ /* 0x000fe20000000000 */
[----:B------:R-:W-:Y:S01]  /*1790*/  UMOV UR11, 0x40000040 ;  /* 0x40000040000b7882 */ /* 0x000fe20000000000 */
[----:B------:R-:W-:-:S04]  /*17a0*/  USHF.R.U32.HI UR4, URZ, 0x4, UR4 ;  /* 0x000000043f047899 */ /* 0x000fc80008011604 */
[----:B------:R-:W-:Y:S02]  /*17b0*/  ULOP3.LUT UR5, UR4, 0x3fff, URZ, 0xc0, !UPT ;  /* 0x00003fff04057892 */ /* 0x000fe4000f8ec03f */
[----:B------:R-:W-:Y:S02]  /*17c0*/  ULOP3.LUT UR4, UR44, 0x10000, URZ, 0xfc, !UPT ;  /* 0x000100002c047892 */ /* 0x000fe4000f8efc3f */
[----:B------:R-:W-:Y:S02]  /*17d0*/  ULOP3.LUT UR5, UR5, 0x10000, URZ, 0xfc, !UPT ;  /* 0x0001000005057892 */ /* 0x000fe4000f8efc3f */
[----:B------:R-:W-:Y:S02]  /*17e0*/  ULEA UR7, UR49, UR4, 0xb ;  /* 0x0000000431077291 */ /* 0x000fe4000f8e583f */
[----:B------:R-:W-:Y:S02]  /*17f0*/  ULEA UR6, UR49, UR5, 0x9 ;  /* 0x0000000531067291 */ /* 0x000fe4000f8e483f */
[----:B------:R-:W-:-:S03]  /*1800*/  UIADD3 UR12, UR7, 0x400, URZ ;  /* 0x00000400070c7890 */ /* 0x000fc6000fffe03f */
[----:B------:R-:W-:Y:S02]  /*1810*/  UMOV UR8, UR7 ;  /* 0x0000000700087c82 */ /* 0x000fe40008000000 */
[----:B------:R-:W-:Y:S02]  /*1820*/  UMOV UR10, UR6 ;  /* 0x00000006000a7c82 */ /* 0x000fe40008000000 */
[----:B------:R-:W-:Y:S01]  /*1830*/  HGMMA.64x64x16.F32 R56, gdesc[UR8], RZ, !UPT, gsb0 ;  /* 0x00e00000083879f0 */ /* 0x000fe2000c0008ff */
[----:B------:R-:W-:Y:S01]  /*1840*/  UMOV UR8, UR12 ;  /* 0x0000000c00087c82 */ /* 0x000fe20008000000 */
[----:B------:R-:W-:Y:S01]  /*1850*/  UMOV UR9, 0x40000040 ;  /* 0x4000004000097882 */ /* 0x000fe20000000000 */
[----:B------:R-:W-:Y:S01]  /*1860*/  UIADD3 UR12, UR7, 0x402, URZ ;  /* 0x00000402070c7890 */ /* 0x000fe2000fffe03f */
[----:B------:R-:W-:Y:S02]  /*1870*/  WARPGROUP.DEPBAR.LE gsb0, 0x0 ;  /* 0x00008000000079c5 */ /* 0x000fe40000010000 */
[----:B------:R-:W-:-:S06]  /*1880*/  WARPGROUP.ARRIVE ;  /* 0x00000000000079c5 */ /* 0x000fcc0000000000 */
[----:B------:R-:W-:Y:S01]  /*1890*/  HGMMA.64x64x16.F32 R24, gdesc[UR8], RZ, !UPT, gsb0 ;  /* 0x00e00000081879f0 */ /* 0x000fe2000c0008ff */
[----:B------:R-:W-:Y:S02]  /*18a0*/  UIADD3 UR8, UR7, 0x2, URZ ;  /* 0x0000000207087890 */ /* 0x000fe4000fffe03f */
[----:B------:R-:W-:Y:S01]  /*18b0*/  UIADD3 UR10, UR6, 0x2, URZ ;  /* 0x00000002060a7890 */ /* 0x000fe2000fffe03f */
[----:B------:R-:W-:Y:S01]  /*18c0*/  UMOV UR9, 0x40000040 ;  /* 0x4000004000097882 */ /* 0x000fe20000000000 */
[----:B------:R-:W-:Y:S01]  /*18d0*/  UMOV UR11, 0x40000040 ;  /* 0x40000040000b7882 */ /* 0x000fe20000000000 */
[----:B------:R-:W-:Y:S02]  /*18e0*/  WARPGROUP.DEPBAR.LE gsb0, 0x0 ;  /* 0x00008000000079c5 */ /* 0x000fe40000010000 */
[----:B------:R-:W-:-:S06]  /*18f0*/  WARPGROUP.ARRIVE ;  /* 0x00000000000079c5 */ /* 0x000fcc0000000000 */
[----:B------:R-:W-:Y:S01]  /*1900*/  HGMMA.64x64x16.F32 R56, gdesc[UR8], R56, gsb0 ;  /* 0x00e00000083879f0 */ /* 0x000fe20008000838 */
[----:B------:R-:W-:Y:S01]  /*1910*/  UMOV UR8, UR12 ;  /* 0x0000000c00087c82 */ /* 0x000fe20008000000 */
[----:B------:R-:W-:Y:S01]  /*1920*/  UMOV UR9, 0x40000040 ;  /* 0x4000004000097882 */ /* 0x000fe20000000000 */
[----:B------:R-:W-:Y:S01]  /*1930*/  UIADD3 UR12, UR7, 0x404, URZ ;  /* 0x00000404070c7890 */ /* 0x000fe2000fffe03f */
[----:B------:R-:W-:Y:S02]  /*1940*/  WARPGROUP.DEPBAR.LE gsb0, 0x0 ;  /* 0x00008000000079c5 */ /* 0x000fe40000010000 */
[----:B------:R-:W-:-:S06]  /*1950*/  WARPGROUP.ARRIVE ;  /* 0x00000000000079c5 */ /* 0x000fcc0000000000 */
[----:B------:R-:W-:Y:S01]  /*1960*/  HGMMA.64x64x16.F32 R24, gdesc[UR8], R24, gsb0 ;  /* 0x00e00000081879f0 */ /* 0x000fe20008000818 */
        /* <DEDUP_REMOVED lines=9> */
[----:B------:R-:W-:Y:S02]  /*1a00*/  WARPGROUP.DEPBAR.LE gsb0, 0x0 ;  /* 0x00008000000079c5 */ /* 0x000fe40000010000 */
[----:B------:R-:W-:-:S06]  /*1a10*/  WARPGROUP.ARRIVE ;  /* 0x00000000000079c5 */ /* 0x000fcc0000000000 */
[----:B------:R-:W-:Y:S01]  /*1a20*/  HGMMA.64x64x16.F32 R24, gdesc[UR8], R24, gsb0 ;  /* 0x00e00000081879f0 */ /* 0x000fe20008000818 */
[----:B------:R-:W-:Y:S02]  /*1a30*/  UIADD3 UR8, UR7, 0x6, URZ ;  /* 0x0000000607087890 */ /* 0x000fe4000fffe03f */
[----:B------:R-:W-:Y:S01]  /*1a40*/  UIADD3 UR10, UR6, 0x6, URZ ;  /* 0x00000006060a7890 */ /* 0x000fe2000fffe03f */
[----:B------:R-:W-:Y:S01]  /*1a50*/  UMOV UR9, 0x40000040 ;  /* 0x4000004000097882 */ /* 0x000fe20000000000 */
[----:B------:R-:W-:Y:S01]  /*1a60*/  UMOV UR11, 0x40000040 ;  /* 0x40000040000b7882 */ /* 0x000fe20000000000 */
[----:B------:R-:W-:Y:S01]  /*1a70*/  UIADD3 UR7, UR7, 0x406, URZ ;  /* 0x0000040607077890 */ /* 0x000fe2000fffe03f */
[----:B------:R-:W-:Y:S02]  /*1a80*/  WARPGROUP.DEPBAR.LE gsb0, 0x0 ;  /* 0x00008000000079c5 */ /* 0x000fe40000010000 */
[----:B------:R-:W-:-:S06]  /*1a90*/  WARPGROUP.ARRIVE ;  /* 0x00000000000079c5 */ /* 0x000fcc0000000000 */
[----:B------:R-:W-:Y:S01]  /*1aa0*/  HGMMA.64x64x16.F32 R56, gdesc[UR8], R56, gsb0 ;  /* 0x00e00000083879f0 */ /* 0x000fe20008000838 */
[----:B------:R-:W-:Y:S01]  /*1ab0*/  UMOV UR8, UR7 ;  /* 0x0000000700087c82 */ /* 0x000fe20008000000 */
[----:B------:R-:W-:Y:S01]  /*1ac0*/  UMOV UR9, 0x40000040 ;  /* 0x4000004000097882 */ /* 0x000fe20000000000 */
[----:B------:R-:W-:Y:S02]  /*1ad0*/  WARPGROUP.DEPBAR.LE gsb0, 0x0 ;  /* 0x00008000000079c5 */ /* 0x000fe40000010000 */
[----:B------:R-:W-:-:S06]  /*1ae0*/  WARPGROUP.ARRIVE ;  /* 0x00000000000079c5 */ /* 0x000fcc0000000000 */
[----:B------:R-:W-:Y:S03]  /*1af0*/  HGMMA.64x64x16.F32 R24, gdesc[UR8], R24, gsb0 ;  /* 0x00e00000081879f0 */ /* 0x000fe60008000818 */
[----:B------:R-:W-:Y:S02]  /*1b00*/  WARPGROUP.DEPBAR.LE gsb0, 0x0 ;  /* 0x00008000000079c5 */ /* 0x000fe40000010000 */
[----:B------:R-:W-:Y:S05]  /*1b10*/  @!P1 BRA `(.L_x_24) ;  /* 0x00000004006c9947 */ /* 0x000fea0003800000 */
[----:B------:R-:W-:-:S04]  /*1b20*/  UIADD3 UR6, UR49, 0x1, URZ ;  /* 0x0000000131067890 */ /* 0x000fc8000fffe03f */
[----:B------:R-:W-:-:S04]  /*1b30*/  UISETP.NE.AND UP0, UPT, UR6, 0x4, UPT ;  /* 0x000000040600788c */ /* 0x000fc8000bf05270 */
[----:B------:R-:W-:Y:S02]  /*1b40*/  USEL UR7, URZ, 0x1, UP0 ;  /* 0x000000013f077887 */ /* 0x000fe40008000000 */
[----:B------:R-:W-:Y:S02]  /*1b50*/  USEL UR6, UR6, URZ, UP0 ;  /* 0x0000003f06067287 */ /* 0x000fe40008000000 */
[----:B------:R-:W-:-:S06]  /*1b60*/  ULOP3.LUT UR7, UR48, UR7, URZ, 0x3c, !UPT ;  /* 0x0000000730077292 */ /* 0x000fcc000f8e3c3f */
[----:B--2---:R-:W-:Y:S01]  /*1b70*/  MOV R5, UR7 ;  /* 0x0000000700057c02 */ /* 0x004fe20008000f00 */
[----:B------:R-:W-:-:S06]  /*1b80*/  UMOV UR7, UR49 ;  /* 0x0000003100077c82 */ /* 0x000fcc0008000000 */
.L_x_31:
[----:B--23--:R-:W-:Y:S05]  /*1b90*/  @!P0 BRA `(.L_x_25) ;  /* 0x0000000000048947 */ /* 0x00cfea0003800000 */
[----:B------:R-:W-:Y:S01]  /*1ba0*/  BPT.TRAP 0x1 ;  /* 0x000000040000795c */ /* 0x000fe20000300000 */
.L_x_25:
[----:B------:R-:W-:Y:S01]  /*1bb0*/  ULEA UR8, UR6, UR52, 0x3 ;  /* 0x0000003406087291 */ /* 0x000fe2000f8e183f */
[----:B------:R-:W-:-:S08]  /*1bc0*/  SHF.L.U32 R3, R5, 0x1f, RZ ;  /* 0x0000001f05037819 */ /* 0x000fd000000006ff */
[----:B------:R2:W3:Y:S01]  /*1bd0*/  SYNCS.PHASECHK.TRANS64.TRYWAIT P1, [UR8], R3 ;  /* 0x00000003ff0075a7 */ /* 0x0004e20008020148 */
[----:B------:R-:W-:Y:S05]  /*1be0*/  @!P0 BRA `(.L_x_26) ;  /* 0x0000000000048947 */ /* 0x000fea0003800000 */
[----:B------:R-:W-:Y:S01]  /*1bf0*/  BPT.TRAP 0x1 ;  /* 0x000000040000795c */ /* 0x000fe20000300000 */
.L_x_26:
[----:B---3--:R-:W-:Y:S05]  /*1c00*/  @P1 BRA `(.L_x_27) ;  /* 0x0000000000081947 */ /* 0x008fea0003800000 */
[----:B------:R-:W3:Y:S02]  /*1c10*/  SYNCS.PHASECHK.TRANS64.TRYWAIT P1, [UR8], R3 ;  /* 0x00000003ff0075a7 */ /* 0x000ee40008020148 */
[----:B---3--:R-:W-:Y:S05]  /*1c20*/  @!P1 BRA `(.L_x_28) ;  /* 0x000000bc00749947 */ /* 0x008fea0003800000 */
.L_x_27:
[----:B------:R-:W-:Y:S01]  /*1c30*/  ULEA UR12, UR6, UR5, 0x9 ;  /* 0x00000005060c7291 */ /* 0x000fe2000f8e483f */
[----:B------:R-:W-:Y:S01]  /*1c40*/  WARPGROUP.ARRIVE ;  /* 0x00000000000079c5 */ /* 0x000fe20000000000 */
[----:B------:R-:W-:Y:S01]  /*1c50*/  ULEA UR13, UR6, UR4, 0xb ;  /* 0x00000004060d7291 */ /* 0x000fe2000f8e583f */
[----:B------:R-:W-:Y:S01]  /*1c60*/  UMOV UR11, 0x40000040 ;  /* 0x40000040000b7882 */ /* 0x000fe20000000000 */
[----:B------:R-:W-:Y:S02]  /*1c70*/  UMOV UR9, 0x40000040 ;  /* 0x4000004000097882 */ /* 0x000fe40000000000 */
[----:B------:R-:W-:Y:S01]  /*1c80*/  UIADD3 UR14, UR13, 0x400, URZ ;  /* 0x000004000d0e7890 */ /* 0x000fe2000fffe03f */
[----:B------:R-:W-:Y:S02]  /*1c90*/  UMOV UR10, UR12 ;  /* 0x0000000c000a7c82 */ /* 0x000fe40008000000 */
[----:B------:R-:W-:Y:S02]  /*1ca0*/  UMOV UR8, UR13 ;  /* 0x0000000d00087c82 */ /* 0x000fe40008000000 */
[----:B------:R-:W-:Y:S01]  /*1cb0*/  HGMMA.64x64x16.F32 R56, gdesc[UR8], R56, gsb0 ;  /* 0x00e00000083879f0 */ /* 0x000fe20008000838 */
[----:B------:R-:W-:Y:S01]  /*1cc0*/  UMOV UR9, 0x40000040 ;  /* 0x4000004000097882 */ /* 0x000fe20000000000 */
[----:B------:R-:W-:Y:S01]  /*1cd0*/  UMOV UR8, UR14 ;  /* 0x0000000e00087c82 */ /* 0x000fe20008000000 */
[----:B------:R-:W-:Y:S01]  /*1ce0*/  UIADD3 UR14, UR13, 0x402, URZ ;  /* 0x000004020d0e7890 */ /* 0x000fe2000fffe03f */
[----:B------:R-:W-:-:S02]  /*1cf0*/  WARPGROUP.DEPBAR.LE gsb0, 0x0 ;  /* 0x00008000000079c5 */ /* 0x000fc40000010000 */
        /* <DEDUP_REMOVED lines=42> */
[----:B------:R-:W-:Y:S01]  /*1fa0*/  BPT.TRAP 0x1 ;  /* 0x000000040000795c */ /* 0x000fe20000300000 */
.L_x_29:
[----:B------:R-:W-:Y:S01]  /*1fb0*/  ULEA UR8, UR7, UR52, 0x3 ;  /* 0x0000003407087291 */ /* 0x000fe2000f8e183f */
[----:B------:R-:W-:-:S03]  /*1fc0*/  ISETP.GT.U32.AND P1, PT, R22, 0x1, PT ;  /* 0x000000011600780c */ /* 0x000fc60003f24070 */
[----:B------:R-:W-:-:S04]  /*1fd0*/  UIADD3 UR8, UR8, 0x20, URZ ;  /* 0x0000002008087890 */ /* 0x000fc8000fffe03f */
[----:B------:R-:W-:-:S09]  /*1fe0*/  UPRMT UR8, URZ, 0x654, UR8 ;  /* 0x000006543f087896 */ /* 0x000fd20008000008 */
[----:B------:R-:W-:Y:S01]  /*1ff0*/  SYNCS.ARRIVE.TRANS64.RED.A1T0 RZ, [UR8], RZ ;  /* 0x000000ffffff79a7 */ /* 0x000fe20008100408 */
[----:B------:R-:W-:Y:S05]  /*2000*/  @P1 BRA `(.L_x_30) ;  /* 0x0000000000041947 */ /* 0x000fea0003800000 */
[----:B------:R-:W-:Y:S01]  /*2010*/  BPT.TRAP 0x1 ;  /* 0x000000040000795c */ /* 0x000fe20000300000 */
.L_x_30:
[----:B------:R-:W-:Y:S01]  /*2020*/  UIADD3 UR6, UR6, 0x1, URZ ;  /* 0x0000000106067890 */ /* 0x000fe2000fffe03f */
[C---:B------:R-:W-:Y:S01]  /*2030*/  ISETP.GT.AND P1, PT, R0.reuse, 0x1, PT ;  /* 0x000000010000780c */ /* 0x040fe20003f24270 */
[----:B------:R-:W-:Y:S01]  /*2040*/  UIADD3 UR7, UR7, 0x1, URZ ;  /* 0x0000000107077890 */ /* 0x000fe2000fffe03f */
[----:B------:R-:W-:Y:S01]  /*2050*/  IADD3 R0, R0, -0x1, RZ ;  /* 0xffffffff00007810 */ /* 0x000fe20007ffe0ff */
[----:B------:R-:W-:Y:S02]  /*2060*/  UISETP.NE.AND UP0, UPT, UR6, 0x4, UPT ;  /* 0x000000040600788c */ /* 0x000fe4000bf05270 */
[----:B------:R-:W-:Y:S02]  /*2070*/  UISETP.NE.AND UP1, UPT, UR7, 0x4, UPT ;  /* 0x000000040700788c */ /* 0x000fe4000bf25270 */
[----:B------:R-:W-:Y:S02]  /*2080*/  USEL UR8, URZ, 0x1, UP0 ;  /* 0x000000013f087887 */ /* 0x000fe40008000000 */
[----:B------:R-:W-:-:S02]  /*2090*/  USEL UR6, UR6, URZ, UP0 ;  /* 0x0000003f06067287 */ /* 0x000fc40008000000 */
[----:B------:R-:W-:Y:S02]  /*20a0*/  USEL UR7, UR7, URZ, UP1 ;  /* 0x0000003f07077287 */ /* 0x000fe40008800000 */
[----:B------:R-:W-:Y:S01]  /*20b0*/  LOP3.LUT R5, R5, UR8, RZ, 0x3c, !PT ;  /* 0x0000000805057c12 */ /* 0x000fe2000f8e3cff */
[----:B------:R-:W-:Y:S09]  /*20c0*/  @P1 BRA `(.L_x_31) ;  /* 0xfffffff800b01947 */ /* 0x000ff2000383ffff */
.L_x_24:
[----:B------:R-:W4:Y:S02]  /*20d0*/  LDC R0, c[0x0][0x28c] ;  /* 0x0000a300ff007b82 */ /* 0x000f240000000800 */
[----:B----4-:R-:W-:-:S13]  /*20e0*/  ISETP.GE.AND P1, PT, R0, 0x1, PT ;  /* 0x000000010000780c */ /* 0x010fda0003f26270 */
[----:B------:R-:W-:Y:S05]  /*20f0*/  @!P1 BRA `(.L_x_32) ;  /* 0x0000000000349947 */ /* 0x000fea0003800000 */
[----:B------:R-:W-:Y:S05]  /*2100*/  @!P0 BRA `(.L_x_33) ;  /* 0x0000000000048947 */ /* 0x000fea0003800000 */
[----:B------:R-:W-:Y:S01]  /*2110*/  BPT.TRAP 0x1 ;  /* 0x000000040000795c */ /* 0x000fe20000300000 */
.L_x_33:
[----:B------:R-:W-:Y:S01]  /*2120*/  UISETP.LT.AND UP0, UPT, UR50, 0x1, UPT ;  /* 0x000000013200788c */ /* 0x000fe2000bf01270 */
[----:B------:R-:W-:-:S03]  /*2130*/  ISETP.GT.U32.AND P0, PT, R22, 0x1, PT ;  /* 0x000000011600780c */ /* 0x000fc60003f04070 */
[----:B------:R-:W-:-:S04]  /*2140*/  USEL UR4, UR50, 0x1, UP0 ;  /* 0x0000000132047887 */ /* 0x000fc80008000000 */
[----:B------:R-:W-:-:S04]  /*2150*/  UIADD3 UR4, UR49, UR50, -UR4 ;  /* 0x0000003231047290 */ /* 0x000fc8000fffe804 */
[----:B------:R-:W-:-:S04]  /*2160*/  USHF.L.U32 UR4, UR4, 0x3, URZ ;  /* 0x0000000304047899 */ /* 0x000fc8000800063f */
[----:B------:R-:W-:-:S04]  /*2170*/  ULOP3.LUT UR4, UR4, 0x18, URZ, 0xc0, !UPT ;  /* 0x0000001804047892 */ /* 0x000fc8000f8ec03f */
[----:B------:R-:W-:-:S04]  /*2180*/  UIADD3 UR4, UR52, 0x20, UR4 ;  /* 0x0000002034047890 */ /* 0x000fc8000fffe004 */
[----:B------:R-:W-:-:S09]  /*2190*/  UPRMT UR4, URZ, 0x654, UR4 ;  /* 0x000006543f047896 */ /* 0x000fd20008000004 */
[----:B------:R-:W-:Y:S01]  /*21a0*/  SYNCS.ARRIVE.TRANS64.RED.A1T0 RZ, [UR4], RZ ;  /* 0x000000ffffff79a7 */ /* 0x000fe20008100404 */
[----:B------:R-:W-:Y:S05]  /*21b0*/  @P0 BRA `(.L_x_32) ;  /* 0x0000000000040947 */ /* 0x000fea0003800000 */
[----:B------:R-:W-:Y:S01]  /*21c0*/  BPT.TRAP 0x1 ;  /* 0x000000040000795c */ /* 0x000fe20000300000 */
.L_x_32:
[----:B------:R-:W-:Y:S01]  /*21d0*/  UIADD3 UR4, UR52, 0x200, URZ ;  /* 0x0000020034047890 */ /* 0x000fe2000fffe03f */
[----:B------:R-:W-:Y:S02]  /*21e0*/  R2UR UR46, R23 ;  /* 0x00000000172e72ca */ /* 0x000fe400000e0000 */
[----:B------:R-:W-:Y:S01]  /*21f0*/  R2UR UR45, R92 ;  /* 0x000000005c2d72ca */ /* 0x000fe200000e0000 */
[----:B------:R-:W-:-:S06]  /*2200*/  ULOP3.LUT UP0, URZ, UR4, 0x1bf, URZ, 0xc0, !UPT ;  /* 0x000001bf043f7892 */ /* 0x000fcc000f80c03f */
[----:B------:R-:W-:-:S04]  /*2210*/  PLOP3.LUT P0, PT, PT, PT, UP0, 0x80, 0x0 ;  /* 0x000000000000781c */ /* 0x000fc80003f0f008 */
[----:B------:R-:W-:Y:S02]  /*2220*/  USHF.L.U32 UR46, UR46, 0x8, URZ ;  /* 0x000000082e2e7899 */ /* 0x000fe4000800063f */
[----:B------:R-:W-:-:S07]  /*2230*/  USHF.L.U32 UR45, UR45, 0x6, URZ ;  /* 0x000000062d2d7899 */ /* 0x000fce000800063f */
[----:B------:R-:W-:Y:S05]  /*2240*/  @!P0 BRA `(.L_x_34) ;  /* 0x00000000007c8947 */ /* 0x000fea0003800000 */
[----:B------:R-:W-:Y:S01]  /*2250*/  MOV R23, 0x0 ;  /* 0x0000000000177802 */ /* 0x000fe20000000f00 */
[----:B------:R-:W-:Y:S01]  /*2260*/  ULDC.64 UR4, c[0x4][0x80] ;  /* 0x0100200000047ab9 */ /* 0x000fe20000000a00 */
[----:B------:R-:W-:Y:S01]  /*2270*/  ULDC.64 UR6, c[0x4][0x10] ;  /* 0x0100040000067ab9 */ /* 0x000fe20000000a00 */
[----:B--23--:R-:W-:Y:S01]  /*2280*/  MOV R4, UR4 ;  /* 0x0000000400047c02 */ /* 0x00cfe20008000f00 */
[----:B------:R2:W3:Y:S01]  /*2290*/  LDC.64 R14, c[0x4][R23] ;  /* 0x01000000170e7b82 */ /* 0x0004e20000000a00 */
[----:B------:R-:W-:Y:S01]  /*22a0*/  IMAD.U32 R5, RZ, RZ, UR5 ;  /* 0x00000005ff057e24 */ /* 0x000fe2000f8e00ff */
[----:B------:R-:W-:Y:S01]  /*22b0*/  ULDC.64 UR4, c[0x4][0x88] ;  /* 0x0100220000047ab9 */ /* 0x000fe20000000a00 */
[----:B------:R-:W-:Y:S01]  /*22c0*/  MOV R10, UR6 ;  /* 0x00000006000a7c02 */ /* 0x000fe20008000f00 */
[----:B------:R-:W-:Y:S01]  /*22d0*/  IMAD.U32 R11, RZ, RZ, UR7 ;  /* 0x00000007ff0b7e24 */ /* 0x000fe2000f8e00ff */
[----:B------:R-:W-:Y:S02]  /*22e0*/  MOV R6, UR4 ;  /* 0x0000000400067c02 */ /* 0x000fe40008000f00 */
[----:B------:R-:W-:-:S02]  /*22f0*/  MOV R7, UR5 ;  /* 0x0000000500077c02 */ /* 0x000fc40008000f00 */
[----:B------:R-:W-:Y:S02]  /*2300*/  MOV R8, 0x70 ;  /* 0x0000007000087802 */ /* 0x000fe40000000f00 */
[----:B------:R-:W-:Y:S02]  /*2310*/  MOV R12, 0x1 ;  /* 0x00000001000c7802 */ /* 0x000fe40000000f00 */
[----:B--2---:R-:W-:-:S07]  /*2320*/  MOV R13, RZ ;  /* 0x000000ff000d7202 */ /* 0x004fce0000000f00 */
[----:B------:R-:W-:-:S07]  /*2330*/  LEPC R20, `(.L_x_35) ;  /* 0x000000001014794e */ /* 0x000fce0000000000 */
[----:B-1-3-5:R-:W-:Y:S05]  /*2340*/  CALL.ABS.NOINC R14 ;  /* 0x000000000e007343 */ /* 0x02afea0003c00000 */
.L_x_35:
[----:B------:R1:W2:Y:S01]  /*2350*/  LDC.64 R14, c[0x4][R23] ;  /* 0x01000000170e7b82 */ /* 0x0002a20000000a00 */
[----:B------:R-:W-:Y:S01]  /*2360*/  ULDC.64 UR4, c[0x4][0x80] ;  /* 0x0100200000047ab9 */ /* 0x000fe20000000a00 */
[----:B------:R-:W-:Y:S01]  /*2370*/  ULDC.64 UR6, c[0x4][0x10] ;  /* 0x0100040000067ab9 */ /* 0x000fe20000000a00 */
[----:B------:R-:W-:Y:S01]  /*2380*/  IMAD.U32 R4, RZ, RZ, UR4 ;  /* 0x00000004ff047e24 */ /* 0x000fe2000f8e00ff */
[----:B------:R-:W-:Y:S01]  /*2390*/  MOV R5, UR5 ;  /* 0x0000000500057c02 */ /* 0x000fe20008000f00 */
[----:B------:R-:W-:Y:S01]  /*23a0*/  ULDC.64 UR4, c[0x4][0x88] ;  /* 0x0100220000047ab9 */ /* 0x000fe20000000a00 */
[----:B------:R-:W-:Y:S01]  /*23b0*/  IMAD.U32 R10, RZ, RZ, UR6 ;  /* 0x00000006ff0a7e24 */ /* 0x000fe2000f8e00ff */
[----:B------:R-:W-:Y:S01]  /*23c0*/  MOV R6, UR4 ;  /* 0x0000000400067c02 */ /* 0x000fe20008000f00 */
[----:B------:R-:W-:Y:S01]  /*23d0*/  IMAD.MOV.U32 R13, RZ, RZ, RZ ;  /* 0x000000ffff0d7224 */ /* 0x000fe200078e00ff */
[----:B------:R-:W-:Y:S02]  /*23e0*/  MOV R7, UR5 ;  /* 0x0000000500077c02 */ /* 0x000fe40008000f00 */
[----:B------:R-:W-:-:S02]  /*23f0*/  MOV R11, UR7 ;  /* 0x00000007000b7c02 */ /* 0x000fc40008000f00 */
[----:B------:R-:W-:Y:S02]  /*2400*/  MOV R8, 0x70 ;  /* 0x0000007000087802 */ /* 0x000fe40000000f00 */
[----:B-1----:R-:W-:-:S07]  /*2410*/  MOV R12, 0x1 ;  /* 0x00000001000c7802 */ /* 0x002fce0000000f00 */
[----:B------:R-:W-:-:S07]  /*2420*/  LEPC R20, `(.L_x_34) ;  /* 0x000000001014794e */ /* 0x000fce0000000000 */
[----:B--2---:R-:W-:Y:S05]  /*2430*/  CALL.ABS.NOINC R14 ;  /* 0x000000000e007343 */ /* 0x004fea0003c00000 */
.L_x_34:
[----:B------:R-:W4:Y:S02]  /*2440*/  LDC.64 R8, c[0x0][0x590] ;  /* 0x00016400ff087b82 */ /* 0x000f240000000a00 */
[----:B----4-:R-:W-:-:S04]  /*2450*/  ISETP.NE.U32.AND P2, PT, R8, RZ, PT ;  /* 0x000000ff0800720c */ /* 0x010fc80003f45070 */
[----:B------:R-:W-:-:S13]  /*2460*/  ISETP.NE.AND.EX P2, PT, R9, RZ, PT, P2 ;  /* 0x000000ff0900720c */ /* 0x000fda0003f45320 */
[----:B------:R-:W-:Y:S05]  /*2470*/  @!P2 BRA `(.L_x_36) ;  /* 0x000000000034a947 */ /* 0x000fea0003800000 */
[----:B------:R-:W-:Y:S02]  /*2480*/  ULDC.64 UR4, c[0x0][0x588] ;  /* 0x0001620000047ab9 */ /* 0x000fe40000000a00 */
[----:B------:R-:W-:-:S04]  /*2490*/  ISETP.NE.U32.AND P0, PT, RZ, UR4, PT ;  /* 0x00000004ff007c0c */ /* 0x000fc8000bf05070 */
[----:B------:R-:W-:-:S13]  /*24a0*/  ISETP.NE.AND.EX P0, PT, RZ, UR5, PT, P0 ;  /* 0x00000005ff007c0c */ /* 0x000fda000bf05300 */
[----:B------:R-:W-:Y:S05]  /*24b0*/  @!P0 BRA `(.L_x_37) ;  /* 0x0000000000188947 */ /* 0x000fea0003800000 */
[----:B--23--:R-:W2:Y:S01]  /*24c0*/  LDC.64 R4, c[0x0][0x588] ;  /* 0x00016200ff047b82 */ /* 0x00cea20000000a00 */
[----:B------:R-:W-:-:S04]  /*24d0*/  IMAD R3, R8, UR47, RZ ;  /* 0x0000002f08037c24 */ /* 0x000fc8000f8e02ff */
[----:B--2---:R-:W-:-:S05]  /*24e0*/  IMAD.WIDE R4, R3, 0x4, R4 ;  /* 0x0000000403047825 */ /* 0x004fca00078e0204 */
[----:B-----5:R4:W5:Y:S01]  /*24f0*/  LDG.E R90, desc[UR40][R4.64] ;  /* 0x00000028045a7981 */ /* 0x020962000c1e1900 */
[----:B------:R-:W-:Y:S01]  /*2500*/  MOV R88, 0x1 ;  /* 0x0000000100587802 */ /* 0x000fe20000000f00 */
[----:B------:R-:W-:Y:S06]  /*2510*/  BRA `(.L_x_36) ;  /* 0x00000000000c7947 */ /* 0x000fec0003800000 */
.L_x_37:
[----:B------:R-:W-:Y:S01]  /*2520*/  ULDC UR4, c[0x0][0x580] ;  /* 0x0001600000047ab9 */ /* 0x000fe20000000800 */
[----:B------:R-:W-:Y:S02]  /*2530*/  MOV R88, 0x1 ;  /* 0x0000000100587802 */ /* 0x000fe40000000f00 */
[----:B-----5:R-:W-:-:S07]  /*2540*/  MOV R90, UR4 ;  /* 0x00000004005a7c02 */ /* 0x020fce0008000f00 */
.L_x_36:
[----:B------:R-:W1:Y:S02]  /*2550*/  LDC.64 R6, c[0x0][0x5b0] ;  /* 0x00016c00ff067b82 */ /* 0x000e640000000a00 */
[----:B-1----:R-:W-:-:S04]  /*2560*/  ISETP.NE.U32.AND P0, PT, R6, RZ, PT ;  /* 0x000000ff0600720c */ /* 0x002fc80003f05070 */
[----:B------:R-:W-:-:S13]  /*2570*/  ISETP.NE.AND.EX P0, PT, R7, RZ, PT, P0 ;  /* 0x000000ff0700720c */ /* 0x000fda0003f05300 */
[----:B------:R-:W-:Y:S05]  /*2580*/  @!P0 BRA `(.L_x_38) ;  /* 0x00000000002c8947 */ /* 0x000fea0003800000 */
[----:B------:R-:W-:Y:S02]  /*2590*/  ULDC.64 UR4, c[0x0][0x5a8] ;  /* 0x00016a0000047ab9 */ /* 0x000fe40000000a00 */
[----:B------:R-:W-:-:S04]  /*25a0*/  ISETP.NE.U32.AND P0, PT, RZ, UR4, PT ;  /* 0x00000004ff007c0c */ /* 0x000fc8000bf05070 */
[----:B------:R-:W-:-:S13]  /*25b0*/  ISETP.NE.AND.EX P0, PT, RZ, UR5, PT, P0 ;  /* 0x00000005ff007c0c */ /* 0x000fda000bf05300 */
[----:B------:R-:W-:Y:S05]  /*25c0*/  @!P0 BRA `(.L_x_39) ;  /* 0x0000000000148947 */ /* 0x000fea0003800000 */
[----:B--234-:R-:W1:Y:S01]  /*25d0*/  LDC.64 R4, c[0x0][0x5a8] ;  /* 0x00016a00ff047b82 */ /* 0x01ce620000000a00 */
[----:B------:R-:W-:-:S04]  /*25e0*/  IMAD R3, R6, UR47, RZ ;  /* 0x0000002f06037c24 */ /* 0x000fc8000f8e02ff */
[----:B-1----:R-:W-:-:S05]  /*25f0*/  IMAD.WIDE R4, R3, 0x4, R4 ;  /* 0x0000000403047825 */ /* 0x002fca00078e0204 */
[----:B-----5:R1:W5:Y:S01]  /*2600*/  LDG.E R91, desc[UR40][R4.64] ;  /* 0x00000028045b7981 */ /* 0x020362000c1e1900 */
[----:B------:R-:W-:Y:S05]  /*2610*/  BRA `(.L_x_38) ;  /* 0x0000000000087947 */ /* 0x000fea0003800000 */
.L_x_39:
[----:B------:R-:W-:Y:S02]  /*2620*/  ULDC UR4, c[0x0][0x5a0] ;  /* 0x0001680000047ab9 */ /* 0x000fe40000000800 */
[----:B-----5:R-:W-:-:S07]  /*2630*/  IMAD.U32 R91, RZ, RZ, UR4 ;  /* 0x00000004ff5b7e24 */ /* 0x020fce000f8e00ff */
.L_x_38:
[----:B------:R-:W-:Y:S01]  /*2640*/  ULDC.64 UR4, c[0x0][0x588] ;  /* 0x0001620000047ab9 */ /* 0x000fe20000000a00 */
[----:B------:R-:W-:Y:S01]  /*2650*/  ISETP.NE.U32.AND P3, PT, R8, RZ, PT ;  /* 0x000000ff0800720c */ /* 0x000fe20003f65070 */
[----:B------:R-:W-:Y:S02]  /*2660*/  UISETP.NE.U32.AND UP0, UPT, UR4, URZ, UPT ;  /* 0x0000003f0400728c */ /* 0x000fe4000bf05070 */
[----:B------:R-:W-:Y:S02]  /*2670*/  ISETP.NE.U32.AND P4, PT, RZ, UR4, PT ;  /* 0x00000004ff007c0c */ /* 0x000fe4000bf85070 */
[----:B------:R-:W-:Y:S01]  /*2680*/  ISETP.NE.AND.EX P3, PT, R9, RZ, PT, P3 ;  /* 0x000000ff0900720c */ /* 0x000fe20003f65330 */
[----:B------:R-:W-:Y:S02]  /*2690*/  UISETP.NE.AND.EX UP0, UPT, UR5, URZ, UPT, UP0 ;  /* 0x0000003f0500728c */ /* 0x000fe4000bf05300 */
[----:B------:R-:W-:Y:S02]  /*26a0*/  ISETP.NE.AND.EX P4, PT, RZ, UR5, PT, P4 ;  /* 0x00000005ff007c0c */ /* 0x000fe4000bf85340 */
[----:B------:R-:W-:-:S02]  /*26b0*/  PLOP3.LUT P0, PT, PT, PT, PT, 0x8, 0x0 ;  /* 0x000000000000781c */ /* 0x000fc40003f0e170 */
[----:B------:R-:W-:-:S04]  /*26c0*/  PLOP3.LUT P1, PT, PT, PT, UP0, 0x80, 0x0 ;  /* 0x000000000000781c */ /* 0x000fc80003f2f008 */
[----:B------:R-:W-:-:S05]  /*26d0*/  PLOP3.LUT P1, PT, P1, PT, PT, 0x8, 0x0 ;  /* 0x000000000000781c */ /* 0x000fca0000f2e170 */
[----:B------:R-:W-:Y:S08]  /*26e0*/  @P4 BRA P3, `(.L_x_40) ;  /* 0x0000000000244947 */ /* 0x000ff00001800000 */
[----:B------:R-:W-:Y:S04]  /*26f0*/  BSSY B0, `(.L_x_40) ;  /* 0x0000008000007945 */ /* 0x000fe80003800000 */
[----:B------:R-:W-:Y:S05]  /*2700*/  @!P2 BRA `(.L_x_41) ;  /* 0x000000000014a947 */ /* 0x000fea0003800000 */
[----:B------:R-:W-:Y:S02]  /*2710*/  LOP3.LUT P3, RZ, R88, 0xff, RZ, 0xc0, !PT ;  /* 0x000000ff58ff7812 */ /* 0x000fe4000786c0ff */
[----:B------:R-:W-:-:S11]  /*2720*/  PLOP3.LUT P0, PT, P1, PT, PT, 0x80, 0x0 ;  /* 0x000000000000781c */ /* 0x000fd60000f0f070 */
[----:B------:R-:W-:Y:S05]  /*2730*/  @!P3 BRA `(.L_x_42) ;  /* 0x00000000000cb947 */ /* 0x000fea0003800000 */
[----:B-----5:R-:W-:Y:S01]  /*2740*/  FSETP.EQ.AND P0, PT, R90, RZ, PT ;  /* 0x000000ff5a00720b */ /* 0x020fe20003f02000 */
[----:B------:R-:W-:-:S12]  /*2750*/  BRA `(.L_x_42) ;  /* 0x0000000000047947 */ /* 0x000fd80003800000 */
.L_x_41:
[----:B-----5:R-:W-:-:S13]  /*2760*/  FSETP.EQ.AND P0, PT, R90, RZ, PT ;  /* 0x000000ff5a00720b */ /* 0x020fda0003f02000 */
.L_x_42:
[----:B------:R-:W-:Y:S05]  /*2770*/  BSYNC B0 ;  /* 0x0000000000007941 */ /* 0x000fea0003800000 */
.L_x_40:
[----:B------:R-:W-:Y:S04]  /*2780*/  BSSY B0, `(.L_x_43) ;  /* 0x0000007000007945 */ /* 0x000fe80003800000 */
[----:B------:R-:W-:Y:S05]  /*2790*/  @!P2 BRA `(.L_x_44) ;  /* 0x000000000010a947 */ /* 0x000fea0003800000 */
[----:B------:R-:W-:-:S13]  /*27a0*/  LOP3.LUT P2, RZ, R88, 0xff, RZ, 0xc0, !PT ;  /* 0x000000ff58ff7812 */ /* 0x000fda000784c0ff */
[----:B------:R-:W-:Y:S05]  /*27b0*/  @!P2 BRA `(.L_x_45) ;  /* 0x00000000000ca947 */ /* 0x000fea0003800000 */
[----:B-----5:R-:W-:Y:S01]  /*27c0*/  FSETP.EQ.AND P1, PT, R90, RZ, PT ;  /* 0x000000ff5a00720b */ /* 0x020fe20003f22000 */
[----:B------:R-:W-:-:S12]  /*27d0*/  BRA `(.L_x_45) ;  /* 0x0000000000047947 */ /* 0x000fd80003800000 */
.L_x_44:
[----:B-----5:R-:W-:-:S13]  /*27e0*/  FSETP.EQ.AND P1, PT, R90, RZ, PT ;  /* 0x000000ff5a00720b */ /* 0x020fda0003f22000 */
.L_x_45:
[----:B------:R-:W-:Y:S05]  /*27f0*/  BSYNC B0 ;  /* 0x0000000000007941 */ /* 0x000fea0003800000 */
.L_x_43:
[----:B------:R-:W-:Y:S01]  /*2800*/  BSSY B0, `(.L_x_46) ;  /* 0x0000029000007945 */ /* 0x000fe20003800000 */
[----:B------:R-:W-:Y:S02]  /*2810*/  LOP3.LUT R89, R89, 0x1, RZ, 0x3c, !PT ;  /* 0x0000000159597812 */ /* 0x000fe400078e3cff */
[----:B------:R-:W-:Y:S02]  /*2820*/  CS2R R10, SRZ ;  /* 0x00000000000a7805 */ /* 0x000fe4000001ff00 */
[----:B------:R-:W-:Y:S02]  /*2830*/  MOV R12, RZ ;  /* 0x000000ff000c7202 */ /* 0x000fe40000000f00 */
[----:B------:R-:W-:Y:S02]  /*2840*/  CS2R R8, SRZ ;  /* 0x0000000000087805 */ /* 0x000fe4000001ff00 */
[----:B------:R-:W-:Y:S02]  /*2850*/  CS2R R6, SRZ ;  /* 0x0000000000067805 */ /* 0x000fe4000001ff00 */
[----:B-1234-:R-:W-:Y:S01]  /*2860*/  CS2R R4, SRZ ;  /* 0x0000000000047805 */ /* 0x01efe2000001ff00 */
[----:B------:R-:W-:Y:S06]  /*2870*/  @P0 BRA `(.L_x_47) ;  /* 0x0000000000840947 */ /* 0x000fec0003800000 */
[----:B------:R-:W-:-:S13]  /*2880*/  ISETP.NE.AND P2, PT, R95, 0x3, PT ;  /* 0x000000035f00780c */ /* 0x000fda0003f45270 */
[----:B------:R-:W-:Y:S05]  /*2890*/  @!P2 BRA `(.L_x_48) ;  /* 0x000000000004a947 */ /* 0x000fea0003800000 */
[----:B------:R-:W-:Y:S01]  /*28a0*/  BPT.TRAP 0x1 ;  /* 0x000000040000795c */ /* 0x000fe20000300000 */
.L_x_48:
[----:B------:R-:W-:Y:S01]  /*28b0*/  SHF.L.U32 R0, R89, 0x1f, RZ ;  /* 0x0000001f59007819 */ /* 0x000fe200000006ff */
[----:B------:R-:W-:Y:S01]  /*28c0*/  BSSY B1, `(.L_x_49) ;  /* 0x0000005000017945 */ /* 0x000fe20003800000 */
[----:B------:R-:W-:Y:S02]  /*28d0*/  MOV R12, 0x1 ;  /* 0x00000001000c7802 */ /* 0x000fe40000000f00 */
[----:B------:R-:W1:Y:S01]  /*28e0*/  SYNCS.PHASECHK.TRANS64.TRYWAIT P2, [UR52+0x40], R0 ;  /* 0x00004000ff0075a7 */ /* 0x000e620008040174 */
[----:B------:R-:W-:Y:S01]  /*28f0*/  MOV R10, RZ ;  /* 0x000000ff000a7202 */ /* 0x000fe20000000f00 */
[----:B-1----:R-:W-:Y:S06]  /*2900*/  @!P2 BRA `(.L_x_50) ;  /* 0x000000b00054a947 */ /* 0x002fec0003800000 */
.L_x_356:
[----:B------:R-:W-:Y:S05]  /*2910*/  BSYNC B1 ;  /* 0x0000000000017941 */ /* 0x000fea0003800000 */
.L_x_49:
[----:B------:R-:W-:Y:S02]  /*2920*/  CS2R R8, SRZ ;  /* 0x0000000000087805 */ /* 0x000fe4000001ff00 */
[----:B------:R-:W-:Y:S02]  /*2930*/  CS2R R6, SRZ ;  /* 0x0000000000067805 */ /* 0x000fe4000001ff00 */
[----:B------:R-:W-:Y:S01]  /*2940*/  CS2R R4, SRZ ;  /* 0x0000000000047805 */ /* 0x000fe2000001ff00 */
[----:B------:R-:W-:Y:S06]  /*2950*/  @P1 BRA `(.L_x_47) ;  /* 0x00000000004c1947 */ /* 0x000fec0003800000 */
[C---:B-1----:R-:W-:Y:S01]  /*2960*/  IMAD.SHL.U32 R0, R18.reuse, 0x10, RZ ;  /* 0x0000001012007824 */ /* 0x042fe200078e00ff */
[----:B------:R-:W-:Y:S01]  /*2970*/  SHF.L.U32 R3, R18, 0x5, RZ ;  /* 0x0000000512037819 */ /* 0x000fe200000006ff */
[----:B------:R-:W-:Y:S05]  /*2980*/  WARPSYNC.ALL ;  /* 0x0000000000007948 */ /* 0x000fea0003800000 */
[----:B------:R-:W-:Y:S02]  /*2990*/  SHF.R.U32.HI R5, RZ, 0x1, R18 ;  /* 0x00000001ff057819 */ /* 0x000fe40000011612 */
[----:B------:R-:W-:Y:S02]  /*29a0*/  LOP3.LUT R0, R0, 0xe00, RZ, 0xc0, !PT ;  /* 0x00000e0000007812 */ /* 0x000fe400078ec0ff */
[----:B------:R-:W-:-:S02]  /*29b0*/  LOP3.LUT R4, R3, 0xc0, RZ, 0xc0, !PT ;  /* 0x000000c003047812 */ /* 0x000fc400078ec0ff */
[----:B------:R-:W-:Y:S02]  /*29c0*/  SHF.L.U32 R7, R18, 0x2, RZ ;  /* 0x0000000212077819 */ /* 0x000fe400000006ff */
[----:B------:R-:W-:Y:S02]  /*29d0*/  LOP3.LUT R0, R0, 0x20, R3, 0xf8, !PT ;  /* 0x0000002000007812 */ /* 0x000fe400078ef803 */
[----:B------:R-:W-:Y:S02]  /*29e0*/  LOP3.LUT R4, R4, 0x8, R5, 0xf8, !PT ;  /* 0x0000000804047812 */ /* 0x000fe400078ef805 */
[----:B------:R-:W-:Y:S02]  /*29f0*/  LOP3.LUT R0, R0, 0x100, R3, 0xf8, !PT ;  /* 0x0000010000007812 */ /* 0x000fe400078ef803 */
[----:B------:R-:W-:Y:S02]  /*2a00*/  LOP3.LUT R7, R4, 0x18, R7, 0x78, !PT ;  /* 0x0000001804077812 */ /* 0x000fe400078e7807 */
[----:B------:R-:W-:-:S02]  /*2a10*/  LOP3.LUT P2, RZ, R18, 0x4, RZ, 0xc0, !PT ;  /* 0x0000000412ff7812 */ /* 0x000fc4000784c0ff */
[----:B------:R-:W-:-:S04]  /*2a20*/  LOP3.LUT R0, R0, R7, RZ, 0xfc, !PT ;  /* 0x0000000700007212 */ /* 0x000fc800078efcff */
[----:B------:R-:W-:-:S04]  /*2a30*/  LEA R0, R0, UR52, 0x1 ;  /* 0x0000003400007c11 */ /* 0x000fc8000f8e08ff */
[C---:B------:R-:W-:Y:S01]  /*2a40*/  IADD3 R3, R0.reuse, 0x200, RZ ;  /* 0x0000020000037810 */ /* 0x040fe20007ffe0ff */
[----:B------:R-:W-:Y:S01]  /*2a50*/  VIADD R8, R0, 0x220 ;  /* 0x0000022000087836 */ /* 0x000fe20000000000 */
[----:B------:R2:W3:Y:S02]  /*2a60*/  LDSM.16.M88.4 R4, [R0+0x200] ;  /* 0x000200000004783b */ /* 0x0004e40000000200 */
[----:B------:R-:W-:-:S06]  /*2a70*/  @P2 IADD3 R8, R3, -0x20, RZ ;  /* 0xffffffe003082810 */ /* 0x000fcc0007ffe0ff */
[----:B--2---:R-:W4:Y:S02]  /*2a80*/  LDSM.16.M88.4 R8, [R8] ;  /* 0x000000000808783b */ /* 0x004f240000000200 */
.L_x_47:
[----:B------:R-:W-:Y:S05]  /*2a90*/  BSYNC B0 ;  /* 0x0000000000007941 */ /* 0x000fea0003800000 */
.L_x_46:
[--C-:B---3--:R-:W-:Y:S02]  /*2aa0*/  HADD2.F32 R13, -RZ, R4.reuse.H0_H0 ;  /* 0x20000004ff0d7230 */ /* 0x108fe40000004100 */
[C---:B-1---5:R-:W-:Y:S01]  /*2ab0*/  FMUL R3, R91.reuse, R56 ;  /* 0x000000385b037220 */ /* 0x062fe20000400000 */
[C---:B------:R-:W-:Y:S01]  /*2ac0*/  FMUL R57, R91.reuse, R57 ;  /* 0x000000395b397220 */ /* 0x040fe20000400000 */
[----:B------:R-:W-:Y:S02]  /*2ad0*/  HADD2.F32 R21, -RZ, R5.H1_H1 ;  /* 0x30000005ff157230 */ /* 0x000fe40000004100 */
[C---:B------:R-:W-:Y:S01]  /*2ae0*/  FMUL R20, R91.reuse, R59 ;  /* 0x0000003b5b147220 */ /* 0x040fe20000400000 */
[----:B------:R-:W-:Y:S01]  /*2af0*/  FFMA R13, R90, R13, R3 ;  /* 0x0000000d5a0d7223 */ /* 0x000fe20000000003 */
[----:B------:R-:W-:Y:S02]  /*2b00*/  HADD2.F32 R3, -RZ, R4.H1_H1 ;  /* 0x30000004ff037230 */ /* 0x000fe40000004100 */
[----:B------:R-:W-:Y:S01]  /*2b10*/  FMUL R60, R91, R60 ;  /* 0x0000003c5b3c7220 */ /* 0x000fe20000400000 */
[----:B------:R-:W-:-:S02]  /*2b20*/  HADD2.F32 R23, -RZ, R6.H0_H0 ;  /* 0x20000006ff177230 */ /* 0x000fc40000004100 */
[C---:B------:R-:W-:Y:S01]  /*2b30*/  FFMA R20, R90.reuse, R21, R20 ;  /* 0x000000155a147223 */ /* 0x040fe20000000014 */
[C---:B------:R-:W-:Y:S01]  /*2b40*/  FMUL R0, R91.reuse, R63 ;  /* 0x0000003f5b007220 */ /* 0x040fe20000400000 */
[C---:B------:R-:W-:Y:S01]  /*2b50*/  FFMA R14, R90.reuse, R3, R57 ;  /* 0x000000035a0e7223 */ /* 0x040fe20000000039 */
[--C-:B------:R-:W-:Y:S01]  /*2b60*/  HADD2.F32 R57, -RZ, R7.reuse.H1_H1 ;  /* 0x30000007ff397230 */ /* 0x100fe20000004100 */
[----:B------:R-:W-:Y:S01]  /*2b70*/  MOV R116, 0x3bbb989d ;  /* 0x3bbb989d00747802 */ /* 0x000fe20000000f00 */
[C---:B------:R-:W-:Y:S01]  /*2b80*/  FFMA R21, R90.reuse, R23, R60 ;  /* 0x000000175a157223 */ /* 0x040fe2000000003c */
[----:B------:R-:W-:Y:S02]  /*2b90*/  HADD2.F32 R3, -RZ, R7.H0_H0 ;  /* 0x20000007ff037230 */ /* 0x000fe40000004100 */
[C---:B------:R-:W-:Y:S01]  /*2ba0*/  FMUL R56, R91.reuse, R62 ;  /* 0x0000003e5b387220 */ /* 0x040fe20000400000 */
[----:B------:R-:W-:Y:S02]  /*2bb0*/  HADD2.F32 R23, -RZ, R6.H1_H1 ;  /* 0x30000006ff177230 */ /* 0x000fe40000004100 */
[----:B------:R-:W-:Y:S01]  /*2bc0*/  FMUL R61, R91, R61 ;  /* 0x0000003d5b3d7220 */ /* 0x000fe20000400000 */
[----:B------:R-:W-:Y:S01]  /*2bd0*/  FFMA R57, R90, R57, R0 ;  /* 0x000000395a397223 */ /* 0x000fe20000000000 */
[----:B------:R-:W-:Y:S01]  /*2be0*/  MOV R118, 0x437c0000 ;  /* 0x437c000000767802 */ /* 0x000fe20000000f00 */
[----:B------:R-:W-:Y:S01]  /*2bf0*/  FFMA.SAT R0, -R13, R116, 0.5 ;  /* 0x3f0000000d007423 */ /* 0x000fe20000002174 */
[----:B------:R-:W-:-:S02]  /*2c00*/  HADD2.F32 R15, -RZ, R5.H0_H0 ;  /* 0x20000005ff0f7230 */ /* 0x000fc40000004100 */
[C---:B------:R-:W-:Y:S01]  /*2c10*/  FFMA R56, R90.reuse, R3, R56 ;  /* 0x000000035a387223 */ /* 0x040fe20000000038 */
[C---:B------:R-:W-:Y:S01]  /*2c20*/  FMUL R58, R91.reuse, R58 ;  /* 0x0000003a5b3a7220 */ /* 0x040fe20000400000 */
[----:B------:R-:W-:Y:S01]  /*2c30*/  FFMA R23, R90, R23, R61 ;  /* 0x000000175a177223 */ /* 0x000fe2000000003d */
[--C-:B----4-:R-:W-:Y:S02]  /*2c40*/  HADD2.F32 R3, -RZ, R8.reuse.H0_H0 ;  /* 0x20000008ff037230 */ /* 0x110fe40000004100 */
[C---:B------:R-:W-:Y:S01]  /*2c50*/  FMUL R61, R91.reuse, R64 ;  /* 0x000000405b3d7220 */ /* 0x040fe20000400000 */
[----:B------:R-:W-:Y:S01]  /*2c60*/  FFMA.RM R92, R0, R118, 12582913 ;  /* 0x4b400001005c7423 */ /* 0x000fe20000004076 */
[C---:B------:R-:W-:Y:S01]  /*2c70*/  FFMA R15, R90.reuse, R15, R58 ;  /* 0x0000000f5a0f7223 */ /* 0x040fe2000000003a */
[----:B------:R-:W-:Y:S02]  /*2c80*/  HADD2.F32 R59, -RZ, R8.H1_H1 ;  /* 0x30000008ff3b7230 */ /* 0x000fe40000004100 */
[----:B------:R-:W-:Y:S01]  /*2c90*/  FFMA R58, R90, R3, R61 ;  /* 0x000000035a3a7223 */ /* 0x000fe2000000003d */
[----:B------:R-:W-:Y:S01]  /*2ca0*/  FFMA.SAT R61, -R14, R116, 0.5 ;  /* 0x3f0000000e3d7423 */ /* 0x000fe20000002174 */
[----:B------:R-:W-:Y:S01]  /*2cb0*/  FADD R60, R92, -12583039 ;  /* 0xcb40007f5c3c7421 */ /* 0x000fe20000000000 */
[----:B------:R-:W-:Y:S01]  /*2cc0*/  FMUL R0, R91, R65 ;  /* 0x000000415b007220 */ /* 0x000fe20000400000 */
[----:B------:R-:W-:-:S02]  /*2cd0*/  HADD2.F32 R3, -RZ, R9.H0_H0 ;  /* 0x20000009ff037230 */ /* 0x000fc40000004100 */
[----:B------:R-:W-:Y:S01]  /*2ce0*/  FFMA.RM R94, R61, R118, 12582913 ;  /* 0x4b4000013d5e7423 */ /* 0x000fe20000004076 */
[----:B------:R-:W-:Y:S01]  /*2cf0*/  FFMA R60, -R13, 1.4426950216293334961, -R60 ;  /* 0x3fb8aa3b0d3c7823 */ /* 0x000fe2000000093c */
[----:B------:R-:W-:Y:S01]  /*2d00*/  FMUL R61, R91, R66 ;  /* 0x000000425b3d7220 */ /* 0x000fe20000400000 */
[----:B------:R-:W-:Y:S01]  /*2d10*/  FFMA R59, R90, R59, R0 ;  /* 0x0000003b5a3b7223 */ /* 0x000fe20000000000 */
[----:B------:R-:W-:Y:S01]  /*2d20*/  FADD R63, R94, -12583039 ;  /* 0xcb40007f5e3f7421 */ /* 0x000fe20000000000 */
[----:B------:R-:W-:Y:S01]  /*2d30*/  FFMA R0, -R13, 1.925963033500011079e-08, R60 ;  /* 0x32a570600d007823 */ /* 0x000fe2000000013c */
[----:B------:R-:W-:Y:S01]  /*2d40*/  FFMA R60, R90, R3, R61 ;  /* 0x000000035a3c7223 */ /* 0x000fe2000000003d */
[-C--:B------:R-:W-:Y:S01]  /*2d50*/  FFMA.SAT R3, -R20, R116.reuse, 0.5 ;  /* 0x3f00000014037423 */ /* 0x080fe20000002174 */
[-C--:B------:R-:W-:Y:S01]  /*2d60*/  FFMA.SAT R62, -R15, R116.reuse, 0.5 ;  /* 0x3f0000000f3e7423 */ /* 0x080fe20000002174 */
[----:B------:R-:W-:Y:S01]  /*2d70*/  FFMA R63, -R14, 1.4426950216293334961, -R63 ;  /* 0x3fb8aa3b0e3f7823 */ /* 0x000fe2000000093f */
[----:B------:R-:W-:Y:S01]  /*2d80*/  FFMA.SAT R65, -R21, R116, 0.5 ;  /* 0x3f00000015417423 */ /* 0x000fe20000002174 */
[-C--:B------:R-:W-:Y:S01]  /*2d90*/  FFMA.RM R96, R3, R118.reuse, 12582913 ;  /* 0x4b40000103607423 */ /* 0x080fe20000004076 */
[-C--:B------:R-:W-:Y:S01]  /*2da0*/  FFMA.RM R66, R62, R118.reuse, 12582913 ;  /* 0x4b4000013e427423 */ /* 0x080fe20000004076 */
[----:B------:R-:W-:Y:S01]  /*2db0*/  FFMA R62, -R14, 1.925963033500011079e-08, R63 ;  /* 0x32a570600e3e7823 */ /* 0x000fe2000000013f */
[----:B------:R-:W-:Y:S01]  /*2dc0*/  FFMA.RM R98, R65, R118, 12582913 ;  /* 0x4b40000141627423 */ /* 0x000fe20000004076 */
[----:B------:R-:W-:Y:S01]  /*2dd0*/  FADD R63, R96, -12583039 ;  /* 0xcb40007f603f7421 */ /* 0x000fe20000000000 */
[----:B------:R-:W-:-:S02]  /*2de0*/  HADD2.F32 R3, -RZ, R10.H0_H0 ;  /* 0x2000000aff037230 */ /* 0x000fc40000004100 */
[----:B------:R-:W-:Y:S01]  /*2df0*/  FADD R64, R66, -12583039 ;  /* 0xcb40007f42407421 */ /* 0x000fe20000000000 */
[----:B------:R1:W2:Y:S01]  /*2e00*/  MUFU.EX2 R97, R0 ;  /* 0x0000000000617308 */ /* 0x0002a20000000800 */
[----:B------:R-:W-:Y:S01]  /*2e10*/  FFMA R65, -R20, 1.4426950216293334961, -R63 ;  /* 0x3fb8aa3b14417823 */ /* 0x000fe2000000093f */
[----:B------:R-:W-:Y:S01]  /*2e20*/  FMUL R63, R91, R68 ;  /* 0x000000445b3f7220 */ /* 0x000fe20000400000 */
[----:B------:R-:W-:Y:S01]  /*2e30*/  FFMA R64, -R15, 1.4426950216293334961, -R64 ;  /* 0x3fb8aa3b0f407823 */ /* 0x000fe20000000940 */
[-C--:B------:R-:W-:Y:S01]  /*2e40*/  FFMA.SAT R68, -R23, R116.reuse, 0.5 ;  /* 0x3f00000017447423 */ /* 0x080fe20000002174 */
[----:B------:R-:W-:Y:S02]  /*2e50*/  HADD2.F32 R61, -RZ, R9.H1_H1 ;  /* 0x30000009ff3d7230 */ /* 0x000fe40000004100 */
[----:B------:R-:W-:Y:S01]  /*2e60*/  FMUL R67, R91, R67 ;  /* 0x000000435b437220 */ /* 0x000fe20000400000 */
[----:B------:R-:W-:Y:S01]  /*2e70*/  FFMA.SAT R102, -R57, R116, 0.5 ;  /* 0x3f00000039667423 */ /* 0x000fe20000002174 */
[----:B------:R3:W4:Y:S01]  /*2e80*/  MUFU.EX2 R99, R62 ;  /* 0x0000003e00637308 */ /* 0x0007220000000800 */
[----:B-1----:R-:W-:Y:S01]  /*2e90*/  FADD R0, R98, -12583039 ;  /* 0xcb40007f62007421 */ /* 0x002fe20000000000 */
[----:B------:R-:W-:Y:S01]  /*2ea0*/  FFMA R64, -R15, 1.925963033500011079e-08, R64 ;  /* 0x32a570600f407823 */ /* 0x000fe20000000140 */
[----:B------:R-:W-:Y:S01]  /*2eb0*/  FFMA R65, -R20, 1.925963033500011079e-08, R65 ;  /* 0x32a5706014417823 */ /* 0x000fe20000000141 */
[-C--:B------:R-:W-:Y:S01]  /*2ec0*/  FFMA.RM R68, R68, R118.reuse, 12582913 ;  /* 0x4b40000144447423 */ /* 0x080fe20000004076 */
[C---:B------:R-:W-:Y:S01]  /*2ed0*/  FFMA R0, -R21.reuse, 1.4426950216293334961, -R0 ;  /* 0x3fb8aa3b15007823 */ /* 0x040fe20000000900 */
[----:B------:R-:W-:Y:S01]  /*2ee0*/  FFMA R61, R90, R61, R67 ;  /* 0x0000003d5a3d7223 */ /* 0x000fe20000000043 */
[----:B------:R-:W-:Y:S01]  /*2ef0*/  FFMA.RM R102, R102, R118, 12582913 ;  /* 0x4b40000166667423 */ /* 0x000fe20000004076 */
[----:B------:R1:W4:Y:S01]  /*2f00*/  MUFU.EX2 R67, R64 ;  /* 0x0000004000437308 */ /* 0x0003220000000800 */
[----:B---3--:R-:W-:Y:S01]  /*2f10*/  FFMA R62, R90, R3, R63 ;  /* 0x000000035a3e7223 */ /* 0x008fe2000000003f */
[----:B------:R-:W-:Y:S01]  /*2f20*/  FFMA.SAT R3, -R56, R116, 0.5 ;  /* 0x3f00000038037423 */ /* 0x000fe20000002174 */
[----:B------:R-:W-:Y:S01]  /*2f30*/  FFMA R0, -R21, 1.925963033500011079e-08, R0 ;  /* 0x32a5706015007823 */ /* 0x000fe20000000100 */
[----:B------:R-:W-:-:S02]  /*2f40*/  HADD2.F32 R63, -RZ, R10.H1_H1 ;  /* 0x3000000aff3f7230 */ /* 0x000fc40000004100 */
[----:B------:R-:W-:Y:S01]  /*2f50*/  FMUL R69, R91, R69 ;  /* 0x000000455b457220 */ /* 0x000fe20000400000 */
[----:B------:R-:W-:Y:S01]  /*2f60*/  FFMA.RM R100, R3, R118, 12582913 ;  /* 0x4b40000103647423 */ /* 0x000fe20000004076 */
[--C-:B------:R-:W-:Y:S01]  /*2f70*/  HADD2.F32 R3, -RZ, R11.reuse.H0_H0 ;  /* 0x2000000bff037230 */ /* 0x100fe20000004100 */
[----:B------:R3:W4:Y:S01]  /*2f80*/  MUFU.EX2 R101, R65 ;  /* 0x0000004100657308 */ /* 0x0007220000000800 */
[----:B-1----:R-:W-:Y:S01]  /*2f90*/  FADD R64, R68, -12583039 ;  /* 0xcb40007f44407421 */ /* 0x002fe20000000000 */
[----:B------:R-:W-:Y:S01]  /*2fa0*/  FFMA R63, R90, R63, R69 ;  /* 0x0000003f5a3f7223 */ /* 0x000fe20000000045 */
[-C--:B------:R-:W-:Y:S01]  /*2fb0*/  FFMA.SAT R104, -R59, R116.reuse, 0.5 ;  /* 0x3f0000003b687423 */ /* 0x080fe20000002174 */
[----:B------:R-:W-:Y:S01]  /*2fc0*/  FMUL R71, R91, R71 ;  /* 0x000000475b477220 */ /* 0x000fe20000400000 */
[----:B------:R-:W-:Y:S01]  /*2fd0*/  FFMA R64, -R23, 1.4426950216293334961, -R64 ;  /* 0x3fb8aa3b17407823 */ /* 0x000fe20000000940 */
[----:B------:R-:W-:Y:S01]  /*2fe0*/  FFMA.SAT R109, -R61, R116, 0.5 ;  /* 0x3f0000003d6d7423 */ /* 0x000fe20000002174 */
[----:B------:R-:W-:Y:S01]  /*2ff0*/  FFMA.RM R104, R104, R118, 12582913 ;  /* 0x4b40000168687423 */ /* 0x000fe20000004076 */
[----:B------:R1:W-:Y:S01]  /*3000*/  MUFU.EX2 R103, R0 ;  /* 0x0000000000677308 */ /* 0x0003e20000000800 */
[----:B---3--:R-:W-:Y:S01]  /*3010*/  FADD R65, R100, -12583039 ;  /* 0xcb40007f64417421 */ /* 0x008fe20000000000 */
[----:B------:R-:W-:Y:S01]  /*3020*/  FFMA R69, -R23, 1.925963033500011079e-08, R64 ;  /* 0x32a5706017457823 */ /* 0x000fe20000000140 */
[----:B------:R-:W-:Y:S01]  /*3030*/  FADD R106, R104, -12583039 ;  /* 0xcb40007f686a7421 */ /* 0x000fe20000000000 */
[----:B------:R-:W-:Y:S01]  /*3040*/  FFMA.SAT R111, -R62, R116, 0.5 ;  /* 0x3f0000003e6f7423 */ /* 0x000fe20000002174 */
[----:B------:R-:W-:Y:S01]  /*3050*/  FFMA R105, -R56, 1.4426950216293334961, -R65 ;  /* 0x3fb8aa3b38697823 */ /* 0x000fe20000000941 */
[----:B------:R-:W-:Y:S01]  /*3060*/  FMUL R65, R91, R70 ;  /* 0x000000465b417220 */ /* 0x000fe20000400000 */
[----:B------:R-:W-:Y:S01]  /*3070*/  FFMA.SAT R70, -R58, R116, 0.5 ;  /* 0x3f0000003a467423 */ /* 0x000fe20000002174 */
[----:B------:R-:W3:Y:S01]  /*3080*/  MUFU.EX2 R69, R69 ;  /* 0x0000004500457308 */ /* 0x000ee20000000800 */
[----:B-1----:R-:W-:Y:S01]  /*3090*/  FADD R0, R102, -12583039 ;  /* 0xcb40007f66007421 */ /* 0x002fe20000000000 */
[----:B------:R-:W-:Y:S01]  /*30a0*/  FFMA R64, R90, R3, R65 ;  /* 0x000000035a407223 */ /* 0x000fe20000000041 */
[----:B------:R-:W-:-:S02]  /*30b0*/  HADD2.F32 R65, -RZ, R11.H1_H1 ;  /* 0x3000000bff417230 */ /* 0x000fc40000004100 */
[----:B------:R-:W-:Y:S01]  /*30c0*/  FFMA R106, -R59, 1.4426950216293334961, -R106 ;  /* 0x3fb8aa3b3b6a7823 */ /* 0x000fe2000000096a */
[----:B------:R-:W-:Y:S01]  /*30d0*/  FFMA R0, -R57, 1.4426950216293334961, -R0 ;  /* 0x3fb8aa3b39007823 */ /* 0x000fe20000000900 */
[-C--:B------:R-:W-:Y:S01]  /*30e0*/  FFMA.SAT R113, -R63, R116.reuse, 0.5 ;  /* 0x3f0000003f717423 */ /* 0x080fe20000002174 */
[-C--:B------:R-:W-:Y:S01]  /*30f0*/  FFMA.SAT R115, -R64, R116.reuse, 0.5 ;  /* 0x3f00000040737423 */ /* 0x080fe20000002174 */
[----:B------:R-:W-:Y:S01]  /*3100*/  FFMA R65, R90, R65, R71 ;  /* 0x000000415a417223 */ /* 0x000fe20000000047 */
[----:B------:R-:W-:Y:S01]  /*3110*/  FFMA R3, -R57, 1.925963033500011079e-08, R0 ;  /* 0x32a5706039037823 */ /* 0x000fe20000000100 */
[----:B------:R-:W-:Y:S01]  /*3120*/  LOP3.LUT R0, R18, 0xff, RZ, 0xc0, !PT ;  /* 0x000000ff12007812 */ /* 0x000fe200078ec0ff */
[-C--:B------:R-:W-:Y:S01]  /*3130*/  FFMA.SAT R71, -R60, R116.reuse, 0.5 ;  /* 0x3f0000003c477423 */ /* 0x080fe20000002174 */
[----:B------:R-:W-:Y:S01]  /*3140*/  FFMA.SAT R116, -R65, R116, 0.5 ;  /* 0x3f00000041747423 */ /* 0x000fe20000002174 */
[----:B------:R-:W-:Y:S01]  /*3150*/  FFMA.RM R70, R70, R118, 12582913 ;  /* 0x4b40000146467423 */ /* 0x000fe20000004076 */
[----:B------:R-:W-:Y:S01]  /*3160*/  FFMA R106, -R59, 1.925963033500011079e-08, R106 ;  /* 0x32a570603b6a7823 */ /* 0x000fe2000000016a */
[----:B------:R-:W-:-:S02]  /*3170*/  VIADD R0, R0, 0x1f ;  /* 0x0000001f00007836 */ /* 0x000fc40000000000 */
[-C--:B------:R-:W-:Y:S01]  /*3180*/  FFMA.RM R108, R71, R118.reuse, 12582913 ;  /* 0x4b400001476c7423 */ /* 0x080fe20000004076 */
[-C--:B------:R-:W-:Y:S01]  /*3190*/  FFMA.RM R112, R111, R118.reuse, 12582913 ;  /* 0x4b4000016f707423 */ /* 0x080fe20000004076 */
[----:B------:R-:W-:Y:S01]  /*31a0*/  SHF.L.U32 R92, R92, 0x17, RZ ;  /* 0x000000175c5c7819 */ /* 0x000fe200000006ff */
[-C--:B------:R-:W-:Y:S01]  /*31b0*/  FFMA.RM R114, R113, R118.reuse, 12582913 ;  /* 0x4b40000171727423 */ /* 0x080fe20000004076 */
[----:B------:R-:W-:Y:S01]  /*31c0*/  ISETP.GT.U32.AND P5, PT, R0, 0x3e, PT ;  /* 0x0000003e0000780c */ /* 0x000fe20003fa4070 */
[-C--:B------:R-:W-:Y:S01]  /*31d0*/  FFMA.RM R0, R109, R118.reuse, 12582913 ;  /* 0x4b4000016d007423 */ /* 0x080fe20000004076 */
[----:B------:R-:W-:Y:S01]  /*31e0*/  FADD R71, R108, -12583039 ;  /* 0xcb40007f6c477421 */ /* 0x000fe20000000000 */
[----:B------:R-:W-:Y:S01]  /*31f0*/  SHF.L.U32 R94, R94, 0x17, RZ ;  /* 0x000000175e5e7819 */ /* 0x000fe200000006ff */
[-C--:B------:R-:W-:Y:S01]  /*3200*/  FFMA.RM R115, R115, R118.reuse, 12582913 ;  /* 0x4b40000173737423 */ /* 0x080fe20000004076 */
[----:B------:R-:W-:Y:S01]  /*3210*/  FADD R110, R0, -12583039 ;  /* 0xcb40007f006e7421 */ /* 0x000fe20000000000 */
[----:B------:R-:W-:Y:S01]  /*3220*/  SHF.L.U32 R66, R66, 0x17, RZ ;  /* 0x0000001742427819 */ /* 0x000fe200000006ff */
[----:B------:R-:W-:Y:S01]  /*3230*/  FFMA R109, -R60, 1.4426950216293334961, -R71 ;  /* 0x3fb8aa3b3c6d7823 */ /* 0x000fe20000000947 */
[----:B------:R-:W-:Y:S01]  /*3240*/  FFMA.RM R116, R116, R118, 12582913 ;  /* 0x4b40000174747423 */ /* 0x000fe20000004076 */
[C---:B------:R-:W-:Y:S01]  /*3250*/  FFMA R110, -R61.reuse, 1.4426950216293334961, -R110 ;  /* 0x3fb8aa3b3d6e7823 */ /* 0x040fe2000000096e */
[----:B------:R-:W-:Y:S01]  /*3260*/  FADD R107, R70, -12583039 ;  /* 0xcb40007f466b7421 */ /* 0x000fe20000000000 */
[----:B------:R4:W-:Y:S01]  /*3270*/  MUFU.EX2 R71, R106 ;  /* 0x0000006a00477308 */ /* 0x0009e20000000800 */
[----:B------:R-:W-:Y:S01]  /*3280*/  FADD R111, R112, -12583039 ;  /* 0xcb40007f706f7421 */ /* 0x000fe20000000000 */
[----:B--2---:R-:W-:Y:S01]  /*3290*/  FFMA R117, R92, R97, 1 ;  /* 0x3f8000005c757423 */ /* 0x004fe20000000061 */
[----:B------:R-:W-:Y:S01]  /*32a0*/  FFMA R110, -R61, 1.925963033500011079e-08, R110 ;  /* 0x32a570603d6e7823 */ /* 0x000fe2000000016e */
[----:B------:R-:W-:Y:S01]  /*32b0*/  FADD R92, R114, -12583039 ;  /* 0xcb40007f725c7421 */ /* 0x000fe20000000000 */
[----:B------:R-:W-:-:S02]  /*32c0*/  IMAD.SHL.U32 R96, R96, 0x800000, RZ ;  /* 0x0080000060607824 */ /* 0x000fc400078e00ff */
[----:B------:R-:W-:Y:S01]  /*32d0*/  FADD R97, R115, -12583039 ;  /* 0xcb40007f73617421 */ /* 0x000fe20000000000 */
[----:B------:R-:W-:Y:S01]  /*32e0*/  SHF.L.U32 R68, R68, 0x17, RZ ;  /* 0x0000001744447819 */ /* 0x000fe200000006ff */
[----:B------:R-:W-:Y:S01]  /*32f0*/  FFMA R107, -R58, 1.4426950216293334961, -R107 ;  /* 0x3fb8aa3b3a6b7823 */ /* 0x000fe2000000096b */
[----:B----4-:R-:W-:Y:S01]  /*3300*/  FFMA R106, R94, R99, 1 ;  /* 0x3f8000005e6a7423 */ /* 0x010fe20000000063 */
[----:B------:R-:W-:Y:S01]  /*3310*/  FFMA R99, R66, R67, 1 ;  /* 0x3f80000042637423 */ /* 0x000fe20000000043 */
[----:B------:R-:W-:Y:S01]  /*3320*/  FADD R66, R116, -12583039 ;  /* 0xcb40007f74427421 */ /* 0x000fe20000000000 */
[----:B------:R-:W-:Y:S01]  /*3330*/  FFMA R113, -R62, 1.4426950216293334961, -R111 ;  /* 0x3fb8aa3b3e717823 */ /* 0x000fe2000000096f */
[----:B------:R-:W-:Y:S01]  /*3340*/  FFMA R92, -R63, 1.4426950216293334961, -R92 ;  /* 0x3fb8aa3b3f5c7823 */ /* 0x000fe2000000095c */
[----:B------:R1:W-:Y:S01]  /*3350*/  MUFU.EX2 R111, R110 ;  /* 0x0000006e006f7308 */ /* 0x0003e20000000800 */
[----:B------:R-:W-:Y:S01]  /*3360*/  FFMA R109, -R60, 1.925963033500011079e-08, R109 ;  /* 0x32a570603c6d7823 */ /* 0x000fe2000000016d */
[----:B------:R-:W-:Y:S01]  /*3370*/  FFMA R97, -R64, 1.4426950216293334961, -R97 ;  /* 0x3fb8aa3b40617823 */ /* 0x000fe20000000961 */
[----:B------:R-:W-:Y:S01]  /*3380*/  FFMA R94, -R65, 1.4426950216293334961, -R66 ;  /* 0x3fb8aa3b415e7823 */ /* 0x000fe20000000942 */
[----:B------:R-:W-:Y:S01]  /*3390*/  FFMA R105, -R56, 1.925963033500011079e-08, R105 ;  /* 0x32a5706038697823 */ /* 0x000fe20000000169 */
[----:B------:R-:W-:Y:S01]  /*33a0*/  FFMA R107, -R58, 1.925963033500011079e-08, R107 ;  /* 0x32a570603a6b7823 */ /* 0x000fe2000000016b */
[----:B------:R-:W-:Y:S01]  /*33b0*/  FFMA R113, -R62, 1.925963033500011079e-08, R113 ;  /* 0x32a570603e717823 */ /* 0x000fe20000000171 */
[----:B------:R-:W-:Y:S01]  /*33c0*/  FFMA R92, -R63, 1.925963033500011079e-08, R92 ;  /* 0x32a570603f5c7823 */ /* 0x000fe2000000015c */
[----:B------:R-:W-:Y:S01]  /*33d0*/  FFMA R97, -R64, 1.925963033500011079e-08, R97 ;  /* 0x32a5706040617823 */ /* 0x000fe20000000161 */
[----:B-1----:R-:W-:Y:S01]  /*33e0*/  FFMA R110, R96, R101, 1 ;  /* 0x3f800000606e7423 */ /* 0x002fe20000000065 */
[----:B---3--:R-:W-:Y:S01]  /*33f0*/  FFMA R101, R68, R69, 1 ;  /* 0x3f80000044657423 */ /* 0x008fe20000000045 */
[----:B------:R-:W-:Y:S01]  /*3400*/  IADD3 R68, R117, 0x1800000, RZ ;  /* 0x0180000075447810 */ /* 0x000fe20007ffe0ff */
[----:B------:R-:W-:Y:S01]  /*3410*/  FFMA R94, -R65, 1.925963033500011079e-08, R94 ;  /* 0x32a57060415e7823 */ /* 0x000fe2000000015e */
[----:B------:R-:W1:Y:S01]  /*3420*/  MUFU.EX2 R109, R109 ;  /* 0x0000006d006d7308 */ /* 0x000e620000000800 */
[----:B------:R-:W-:Y:S01]  /*3430*/  SHF.L.U32 R100, R100, 0x17, RZ ;  /* 0x0000001764647819 */ /* 0x000fe200000006ff */
[----:B------:R-:W-:Y:S01]  /*3440*/  IMAD.SHL.U32 R108, R108, 0x800000, RZ ;  /* 0x008000006c6c7824 */ /* 0x000fe200078e00ff */
[----:B------:R-:W-:Y:S01]  /*3450*/  LOP3.LUT R68, R68, 0x7f800000, RZ, 0xc0, !PT ;  /* 0x7f80000044447812 */ /* 0x000fe200078ec0ff */
[----:B------:R-:W-:Y:S01]  /*3460*/  IMAD.SHL.U32 R102, R102, 0x800000, RZ ;  /* 0x0080000066667824 */ /* 0x000fe200078e00ff */
[----:B------:R-:W-:Y:S01]  /*3470*/  SHF.L.U32 R70, R70, 0x17, RZ ;  /* 0x0000001746467819 */ /* 0x000fe200000006ff */
[----:B------:R-:W-:Y:S01]  /*3480*/  IMAD.SHL.U32 R115, R115, 0x800000, RZ ;  /* 0x0080000073737824 */ /* 0x000fe200078e00ff */
[----:B------:R-:W-:Y:S01]  /*3490*/  ISETP.GT.U32.AND P2, PT, R68, 0x1ffffff, PT ;  /* 0x01ffffff4400780c */ /* 0x000fe20003f44070 */
[----:B------:R-:W2:Y:S01]  /*34a0*/  MUFU.EX2 R105, R105 ;  /* 0x0000006900697308 */ /* 0x000ea20000000800 */
[----:B------:R-:W-:Y:S01]  /*34b0*/  SHF.L.U32 R112, R112, 0x17, RZ ;  /* 0x0000001770707819 */ /* 0x000fe200000006ff */
[----:B------:R-:W-:Y:S01]  /*34c0*/  BSSY B1, `(.L_x_51) ;  /* 0x0000021000017945 */ /* 0x000fe20003800000 */
[----:B------:R-:W-:-:S02]  /*34d0*/  SHF.L.U32 R114, R114, 0x17, RZ ;  /* 0x0000001772727819 */ /* 0x000fc400000006ff */
[----:B------:R-:W-:Y:S02]  /*34e0*/  SHF.L.U32 R98, R98, 0x17, RZ ;  /* 0x0000001762627819 */ /* 0x000fe400000006ff */
[----:B------:R-:W-:Y:S01]  /*34f0*/  SHF.L.U32 R104, R104, 0x17, RZ ;  /* 0x0000001768687819 */ /* 0x000fe200000006ff */
[----:B------:R-:W3:Y:S01]  /*3500*/  MUFU.EX2 R107, R107 ;  /* 0x0000006b006b7308 */ /* 0x000ee20000000800 */
[----:B------:R-:W-:Y:S01]  /*3510*/  SHF.L.U32 R0, R0, 0x17, RZ ;  /* 0x0000001700007819 */ /* 0x000fe200000006ff */
[----:B-1----:R-:W-:Y:S01]  /*3520*/  FFMA R108, R108, R109, 1 ;  /* 0x3f8000006c6c7423 */ /* 0x002fe2000000006d */
[----:B------:R-:W-:Y:S01]  /*3530*/  SHF.L.U32 R116, R116, 0x17, RZ ;  /* 0x0000001774747819 */ /* 0x000fe200000006ff */
[----:B------:R-:W-:Y:S02]  /*3540*/  FFMA R103, R98, R103, 1 ;  /* 0x3f80000062677423 */ /* 0x000fe40000000067 */
[----:B------:R-:W-:Y:S02]  /*3550*/  FFMA R111, R0, R111, 1 ;  /* 0x3f800000006f7423 */ /* 0x000fe4000000006f */
[----:B------:R-:W1:Y:S01]  /*3560*/  MUFU.EX2 R113, R113 ;  /* 0x0000007100717308 */ /* 0x000e620000000800 */
[----:B--2---:R-:W-:-:S07]  /*3570*/  FFMA R118, R100, R105, 1 ;  /* 0x3f80000064767423 */ /* 0x004fce0000000069 */
[----:B------:R-:W2:Y:S01]  /*3580*/  MUFU.EX2 R67, R92 ;  /* 0x0000005c00437308 */ /* 0x000ea20000000800 */
[----:B---3--:R-:W-:Y:S01]  /*3590*/  FFMA R120, R70, R107, 1 ;  /* 0x3f80000046787423 */ /* 0x008fe2000000006b */
[----:B------:R-:W-:-:S06]  /*35a0*/  FFMA R107, R104, R71, 1 ;  /* 0x3f800000686b7423 */ /* 0x000fcc0000000047 */
[----:B------:R-:W3:Y:S01]  /*35b0*/  MUFU.EX2 R3, R3 ;  /* 0x0000000300037308 */ /* 0x000ee20000000800 */
[----:B-1----:R-:W-:-:S07]  /*35c0*/  FFMA R112, R112, R113, 1 ;  /* 0x3f80000070707423 */ /* 0x002fce0000000071 */
[----:B------:R-:W1:Y:S01]  /*35d0*/  MUFU.EX2 R66, R97 ;  /* 0x0000006100427308 */ /* 0x000e620000000800 */
[----:B--2---:R-:W-:-:S07]  /*35e0*/  FFMA R109, R114, R67, 1 ;  /* 0x3f800000726d7423 */ /* 0x004fce0000000043 */
[----:B------:R-:W2:Y:S01]  /*35f0*/  MUFU.EX2 R69, R94 ;  /* 0x0000005e00457308 */ /* 0x000ea20000000800 */
[----:B---3--:R-:W-:Y:S01]  /*3600*/  FFMA R105, R102, R3, 1 ;  /* 0x3f80000066697423 */ /* 0x008fe20000000003 */
[----:B-1----:R-:W-:Y:S01]  /*3610*/  FFMA R114, R115, R66, 1 ;  /* 0x3f80000073727423 */ /* 0x002fe20000000042 */
[----:B--2---:R-:W-:Y:S01]  /*3620*/  FFMA R113, R116, R69, 1 ;  /* 0x3f80000074717423 */ /* 0x004fe20000000045 */
[----:B------:R-:W-:Y:S06]  /*3630*/  @P2 BRA `(.L_x_52) ;  /* 0x0000000000142947 */ /* 0x000fec0003800000 */
[----:B------:R-:W-:Y:S02]  /*3640*/  MOV R0, R117 ;  /* 0x0000007500007202 */ /* 0x000fe40000000f00 */
[----:B------:R-:W-:-:S07]  /*3650*/  MOV R66, 0x3670 ;  /* 0x0000367000427802 */ /* 0x000fce0000000f00 */
[----:B------:R-:W-:Y:S05]  /*3660*/  CALL.REL.NOINC `($__internal_0_$__cuda_sm20_rcp_rn_f32_slowpath) ;  /* 0x000000a800947944 */ /* 0x000fea0003c00000 */
[----:B------:R-:W-:Y:S01]  /*3670*/  MOV R96, R0 ;  /* 0x0000000000607202 */ /* 0x000fe20000000f00 */
[----:B------:R-:W-:Y:S06]  /*3680*/  BRA `(.L_x_53) ;  /* 0x0000000000107947 */ /* 0x000fec0003800000 */
.L_x_52:
[----:B------:R-:W1:Y:S02]  /*3690*/  MUFU.RCP R96, R117 ;  /* 0x0000007500607308 */ /* 0x000e640000001000 */
[----:B-1----:R-:W-:-:S04]  /*36a0*/  FFMA R0, R117, R96, -1 ;  /* 0xbf80000075007423 */ /* 0x002fc80000000060 */
[----:B------:R-:W-:-:S04]  /*36b0*/  FADD.FTZ R3, -R0, -RZ ;  /* 0x800000ff00037221 */ /* 0x000fc80000010100 */
[----:B------:R-:W-:-:S07]  /*36c0*/  FFMA R96, R96, R3, R96 ;  /* 0x0000000360607223 */ /* 0x000fce0000000060 */
.L_x_53:
[----:B------:R-:W-:Y:S05]  /*36d0*/  BSYNC B1 ;  /* 0x0000000000017941 */ /* 0x000fea0003800000 */
.L_x_51:
[----:B------:R-:W-:Y:S01]  /*36e0*/  VIADD R0, R106, 0x1800000 ;  /* 0x018000006a007836 */ /* 0x000fe20000000000 */
[----:B------:R-:W-:Y:S04]  /*36f0*/  BSSY B1, `(.L_x_54) ;  /* 0x000000d000017945 */ /* 0x000fe80003800000 */
[----:B------:R-:W-:-:S04]  /*3700*/  LOP3.LUT R0, R0, 0x7f800000, RZ, 0xc0, !PT ;  /* 0x7f80000000007812 */ /* 0x000fc800078ec0ff */
[----:B------:R-:W-:-:S13]  /*3710*/  ISETP.GT.U32.AND P2, PT, R0, 0x1ffffff, PT ;  /* 0x01ffffff0000780c */ /* 0x000fda0003f44070 */
[----:B------:R-:W-:Y:S05]  /*3720*/  @P2 BRA `(.L_x_55) ;  /* 0x0000000000142947 */ /* 0x000fea0003800000 */
[----:B------:R-:W-:Y:S02]  /*3730*/  MOV R0, R106 ;  /* 0x0000006a00007202 */ /* 0x000fe40000000f00 */
[----:B------:R-:W-:-:S07]  /*3740*/  MOV R66, 0x3760 ;  /* 0x0000376000427802 */ /* 0x000fce0000000f00 */
[----:B------:R-:W-:Y:S05]  /*3750*/  CALL.REL.NOINC `($__internal_0_$__cuda_sm20_rcp_rn_f32_slowpath) ;  /* 0x000000a800587944 */ /* 0x000fea0003c00000 */
[----:B------:R-:W-:Y:S01]  /*3760*/  MOV R97, R0 ;  /* 0x0000000000617202 */ /* 0x000fe20000000f00 */
[----:B------:R-:W-:Y:S06]  /*3770*/  BRA `(.L_x_56) ;  /* 0x0000000000107947 */ /* 0x000fec0003800000 */
.L_x_55:
[----:B------:R-:W1:Y:S02]  /*3780*/  MUFU.RCP R97, R106 ;  /* 0x0000006a00617308 */ /* 0x000e640000001000 */
[----:B-1----:R-:W-:-:S04]  /*3790*/  FFMA R0, R106, R97, -1 ;  /* 0xbf8000006a007423 */ /* 0x002fc80000000061 */
[----:B------:R-:W-:-:S04]  /*37a0*/  FADD.FTZ R0, -R0, -RZ ;  /* 0x800000ff00007221 */ /* 0x000fc80000010100 */
[----:B------:R-:W-:-:S07]  /*37b0*/  FFMA R97, R97, R0, R97 ;  /* 0x0000000061617223 */ /* 0x000fce0000000061 */
.L_x_56:
[----:B------:R-:W-:Y:S05]  /*37c0*/  BSYNC B1 ;  /* 0x0000000000017941 */ /* 0x000fea0003800000 */
.L_x_54:
[----:B------:R-:W-:Y:S01]  /*37d0*/  IADD3 R0, R99, 0x1800000, RZ ;  /* 0x0180000063007810 */ /* 0x000fe20007ffe0ff */
[----:B------:R-:W-:Y:S03]  /*37e0*/  BSSY B1, `(.L_x_57) ;  /* 0x000000d000017945 */ /* 0x000fe60003800000 */
[----:B------:R-:W-:-:S04]  /*37f0*/  LOP3.LUT R0, R0, 0x7f800000, RZ, 0xc0, !PT ;  /* 0x7f80000000007812 */ /* 0x000fc800078ec0ff */
[----:B------:R-:W-:-:S13]  /*3800*/  ISETP.GT.U32.AND P2, PT, R0, 0x1ffffff, PT ;  /* 0x01ffffff0000780c */ /* 0x000fda0003f44070 */
[----:B------:R-:W-:Y:S05]  /*3810*/  @P2 BRA `(.L_x_58) ;  /* 0x0000000000142947 */ /* 0x000fea0003800000 */
[----:B------:R-:W-:Y:S01]  /*3820*/  IMAD.MOV.U32 R0, RZ, RZ, R99 ;  /* 0x000000ffff007224 */ /* 0x000fe200078e0063 */
[----:B------:R-:W-:-:S07]  /*3830*/  MOV R66, 0x3850 ;  /* 0x0000385000427802 */ /* 0x000fce0000000f00 */
[----:B------:R-:W-:Y:S05]  /*3840*/  CALL.REL.NOINC `($__internal_0_$__cuda_sm20_rcp_rn_f32_slowpath) ;  /* 0x000000a8001c7944 */ /* 0x000fea0003c00000 */
[----:B------:R-:W-:Y:S01]  /*3850*/  MOV R98, R0 ;  /* 0x0000000000627202 */ /* 0x000fe20000000f00 */
[----:B------:R-:W-:Y:S06]  /*3860*/  BRA `(.L_x_59) ;  /* 0x0000000000107947 */ /* 0x000fec0003800000 */
.L_x_58:
[----:B------:R-:W1:Y:S02]  /*3870*/  MUFU.RCP R98, R99 ;  /* 0x0000006300627308 */ /* 0x000e640000001000 */
[----:B-1----:R-:W-:-:S04]  /*3880*/  FFMA R0, R99, R98, -1 ;  /* 0xbf80000063007423 */ /* 0x002fc80000000062 */
[----:B------:R-:W-:-:S04]  /*3890*/  FADD.FTZ R3, -R0, -RZ ;  /* 0x800000ff00037221 */ /* 0x000fc80000010100 */
[----:B------:R-:W-:-:S07]  /*38a0*/  FFMA R98, R98, R3, R98 ;  /* 0x0000000362627223 */ /* 0x000fce0000000062 */
.L_x_59:
[----:B------:R-:W-:Y:S05]  /*38b0*/  BSYNC B1 ;  /* 0x0000000000017941 */ /* 0x000fea0003800000 */
.L_x_57:
[----:B------:R-:W-:Y:S01]  /*38c0*/  IADD3 R0, R110, 0x1800000, RZ ;  /* 0x018000006e007810 */ /* 0x000fe20007ffe0ff */
[----:B------:R-:W-:Y:S03]  /*38d0*/  BSSY B1, `(.L_x_60) ;  /* 0x000000d000017945 */ /* 0x000fe60003800000 */
[----:B------:R-:W-:-:S04]  /*38e0*/  LOP3.LUT R0, R0, 0x7f800000, RZ, 0xc0, !PT ;  /* 0x7f80000000007812 */ /* 0x000fc800078ec0ff */
[----:B------:R-:W-:-:S13]  /*38f0*/  ISETP.GT.U32.AND P2, PT, R0, 0x1ffffff, PT ;  /* 0x01ffffff0000780c */ /* 0x000fda0003f44070 */
[----:B------:R-:W-:Y:S05]  /*3900*/  @P2 BRA `(.L_x_61) ;  /* 0x0000000000142947 */ /* 0x000fea0003800000 */
[----:B------:R-:W-:Y:S02]  /*3910*/  MOV R0, R110 ;  /* 0x0000006e00007202 */ /* 0x000fe40000000f00 */
[----:B------:R-:W-:-:S07]  /*3920*/  MOV R66, 0x3940 ;  /* 0x0000394000427802 */ /* 0x000fce0000000f00 */
[----:B------:R-:W-:Y:S05]  /*3930*/  CALL.REL.NOINC `($__internal_0_$__cuda_sm20_rcp_rn_f32_slowpath) ;  /* 0x000000a400e07944 */ /* 0x000fea0003c00000 */
[----:B------:R-:W-:Y:S01]  /*3940*/  IMAD.MOV.U32 R99, RZ, RZ, R0 ;  /* 0x000000ffff637224 */ /* 0x000fe200078e0000 */
[----:B------:R-:W-:Y:S06]  /*3950*/  BRA `(.L_x_62) ;  /* 0x0000000000107947 */ /* 0x000fec0003800000 */
.L_x_61:
[----:B------:R-:W1:Y:S02]  /*3960*/  MUFU.RCP R99, R110 ;  /* 0x0000006e00637308 */ /* 0x000e640000001000 */
[----:B-1----:R-:W-:-:S04]  /*3970*/  FFMA R0, R110, R99, -1 ;  /* 0xbf8000006e007423 */ /* 0x002fc80000000063 */
[----:B------:R-:W-:-:S04]  /*3980*/  FADD.FTZ R0, -R0, -RZ ;  /* 0x800000ff00007221 */ /* 0x000fc80000010100 */
[----:B------:R-:W-:-:S07]  /*3990*/  FFMA R99, R99, R0, R99 ;  /* 0x0000000063637223 */ /* 0x000fce0000000063 */
.L_x_62:
[----:B------:R-:W-:Y:S05]  /*39a0*/  BSYNC B1 ;  /* 0x0000000000017941 */ /* 0x000fea0003800000 */
.L_x_60:
        /* <DEDUP_REMOVED lines=10> */
.L_x_64:
[----:B------:R-:W1:Y:S02]  /*3a50*/  MUFU.RCP R100, R103 ;  /* 0x0000006700647308 */ /* 0x000e640000001000 */
[----:B-1----:R-:W-:-:S04]  /*3a60*/  FFMA R0, R103, R100, -1 ;  /* 0xbf80000067007423 */ /* 0x002fc80000000064 */
[----:B------:R-:W-:-:S04]  /*3a70*/  FADD.FTZ R3, -R0, -RZ ;  /* 0x800000ff00037221 */ /* 0x000fc80000010100 */
[----:B------:R-:W-:-:S07]  /*3a80*/  FFMA R100, R100, R3, R100 ;  /* 0x0000000364647223 */ /* 0x000fce0000000064 */
.L_x_65:
[----:B------:R-:W-:Y:S05]  /*3a90*/  BSYNC B1 ;  /* 0x0000000000017941 */ /* 0x000fea0003800000 */
.L_x_63:
        /* <DEDUP_REMOVED lines=10> */
.L_x_67:
[----:B------:R-:W1:Y:S02]  /*3b40*/  MUFU.RCP R102, R101 ;  /* 0x0000006500667308 */ /* 0x000e640000001000 */
[----:B-1----:R-:W-:-:S04]  /*3b50*/  FFMA R0, R101, R102, -1 ;  /* 0xbf80000065007423 */ /* 0x002fc80000000066 */
[----:B------:R-:W-:-:S04]  /*3b60*/  FADD.FTZ R3, -R0, -RZ ;  /* 0x800000ff00037221 */ /* 0x000fc80000010100 */
[----:B------:R-:W-:-:S07]  /*3b70*/  FFMA R102, R102, R3, R102 ;  /* 0x0000000366667223 */ /* 0x000fce0000000066 */
.L_x_68:
[----:B------:R-:W-:Y:S05]  /*3b80*/  BSYNC B1 ;  /* 0x0000000000017941 */ /* 0x000fea0003800000 */
.L_x_66:
        /* <DEDUP_REMOVED lines=10> */
.L_x_70:
[----:B------:R-:W1:Y:S02]  /*3c30*/  MUFU.RCP R101, R118 ;  /* 0x0000007600657308 */ /* 0x000e640000001000 */
[----:B-1----:R-:W-:-:S04]  /*3c40*/  FFMA R0, R118, R101, -1 ;  /* 0xbf80000076007423 */ /* 0x002fc80000000065 */
[----:B------:R-:W-:-:S04]  /*3c50*/  FADD.FTZ R0, -R0, -RZ ;  /* 0x800000ff00007221 */ /* 0x000fc80000010100 */
[----:B------:R-:W-:-:S07]  /*3c60*/  FFMA R101, R101, R0, R101 ;  /* 0x0000000065657223 */ /* 0x000fce0000000065 */
.L_x_71:
[----:B------:R-:W-:Y:S05]  /*3c70*/  BSYNC B1 ;  /* 0x0000000000017941 */ /* 0x000fea0003800000 */
.L_x_69:
        /* <DEDUP_REMOVED lines=10> */
.L_x_73:
[----:B------:R-:W1:Y:S02]  /*3d20*/  MUFU.RCP R104, R105 ;  /* 0x0000006900687308 */ /* 0x000e640000001000 */
[----:B-1----:R-:W-:-:S04]  /*3d30*/  FFMA R0, R105, R104, -1 ;  /* 0xbf80000069007423 */ /* 0x002fc80000000068 */
[----:B------:R-:W-:-:S04]  /*3d40*/  FADD.FTZ R3, -R0, -RZ ;  /* 0x800000ff00037221 */ /* 0x000fc80000010100 */
[----:B------:R-:W-:-:S07]  /*3d50*/  FFMA R104, R104, R3, R104 ;  /* 0x0000000368687223 */ /* 0x000fce0000000068 */
.L_x_74:
[----:B------:R-:W-:Y:S05]  /*3d60*/  BSYNC B1 ;  /* 0x0000000000017941 */ /* 0x000fea0003800000 */
.L_x_72:
        /* <DEDUP_REMOVED lines=10> */
.L_x_76:
[----:B------:R-:W1:Y:S02]  /*3e10*/  MUFU.RCP R103, R120 ;  /* 0x0000007800677308 */ /* 0x000e640000001000 */
[----:B-1----:R-:W-:-:S04]  /*3e20*/  FFMA R0, R120, R103, -1 ;  /* 0xbf80000078007423 */ /* 0x002fc80000000067 */
[----:B------:R-:W-:-:S04]  /*3e30*/  FADD.FTZ R0, -R0, -RZ ;  /* 0x800000ff00007221 */ /* 0x000fc80000010100 */
[----:B------:R-:W-:-:S07]  /*3e40*/  FFMA R103, R103, R0, R103 ;  /* 0x0000000067677223 */ /* 0x000fce0000000067 */
.L_x_77:
[----:B------:R-:W-:Y:S05]  /*3e50*/  BSYNC B1 ;  /* 0x0000000000017941 */ /* 0x000fea0003800000 */
.L_x_75:
        /* <DEDUP_REMOVED lines=10> */
.L_x_79:
[----:B------:R-:W1:Y:S02]  /*3f00*/  MUFU.RCP R106, R107 ;  /* 0x0000006b006a7308 */ /* 0x000e640000001000 */
[----:B-1----:R-:W-:-:S04]  /*3f10*/  FFMA R0, R107, R106, -1 ;  /* 0xbf8000006b007423 */ /* 0x002fc8000000006a */
[----:B------:R-:W-:-:S04]  /*3f20*/  FADD.FTZ R3, -R0, -RZ ;  /* 0x800000ff00037221 */ /* 0x000fc80000010100 */
[----:B------:R-:W-:-:S07]  /*3f30*/  FFMA R106, R106, R3, R106 ;  /* 0x000000036a6a7223 */ /* 0x000fce000000006a */
.L_x_80:
[----:B------:R-:W-:Y:S05]  /*3f40*/  BSYNC B1 ;  /* 0x0000000000017941 */ /* 0x000fea0003800000 */
.L_x_78:
        /* <DEDUP_REMOVED lines=10> */
.L_x_82:
[----:B------:R-:W1:Y:S02]  /*3ff0*/  MUFU.RCP R105, R108 ;  /* 0x0000006c00697308 */ /* 0x000e640000001000 */
[----:B-1----:R-:W-:-:S04]  /*4000*/  FFMA R0, R108, R105, -1 ;  /* 0xbf8000006c007423 */ /* 0x002fc80000000069 */
[----:B------:R-:W-:-:S04]  /*4010*/  FADD.FTZ R0, -R0, -RZ ;  /* 0x800000ff00007221 */ /* 0x000fc80000010100 */
[----:B------:R-:W-:-:S07]  /*4020*/  FFMA R105, R105, R0, R105 ;  /* 0x0000000069697223 */ /* 0x000fce0000000069 */
.L_x_83:
[----:B------:R-:W-:Y:S05]  /*4030*/  BSYNC B1 ;  /* 0x0000000000017941 */ /* 0x000fea0003800000 */
.L_x_81:
        /* <DEDUP_REMOVED lines=10> */
.L_x_85:
[----:B------:R-:W1:Y:S02]  /*40e0*/  MUFU.RCP R108, R111 ;  /* 0x0000006f006c7308 */ /* 0x000e640000001000 */
[----:B-1----:R-:W-:-:S04]  /*40f0*/  FFMA R0, R111, R108, -1 ;  /* 0xbf8000006f007423 */ /* 0x002fc8000000006c */
[----:B------:R-:W-:-:S04]  /*4100*/  FADD.FTZ R3, -R0, -RZ ;  /* 0x800000ff00037221 */ /* 0x000fc80000010100 */
[----:B------:R-:W-:-:S07]  /*4110*/  FFMA R108, R108, R3, R108 ;  /* 0x000000036c6c7223 */ /* 0x000fce000000006c */
.L_x_86:
[----:B------:R-:W-:Y:S05]  /*4120*/  BSYNC B1 ;  /* 0x0000000000017941 */ /* 0x000fea0003800000 */
.L_x_84:
        /* <DEDUP_REMOVED lines=10> */
.L_x_88:
[----:B------:R-:W1:Y:S02]  /*41d0*/  MUFU.RCP R107, R112 ;  /* 0x00000070006b7308 */ /* 0x000e640000001000 */
[----:B-1----:R-:W-:-:S04]  /*41e0*/  FFMA R0, R112, R107, -1 ;  /* 0xbf80000070007423 */ /* 0x002fc8000000006b */
[----:B------:R-:W-:-:S04]  /*41f0*/  FADD.FTZ R0, -R0, -RZ ;  /* 0x800000ff00007221 */ /* 0x000fc80000010100 */
[----:B------:R-:W-:-:S07]  /*4200*/  FFMA R107, R107, R0, R107 ;  /* 0x000000006b6b7223 */ /* 0x000fce000000006b */
.L_x_89:
[----:B------:R-:W-:Y:S05]  /*4210*/  BSYNC B1 ;  /* 0x0000000000017941 */ /* 0x000fea0003800000 */
.L_x_87:
        /* <DEDUP_REMOVED lines=10> */
.L_x_91:
[----:B------:R-:W1:Y:S02]  /*42c0*/  MUFU.RCP R110, R109 ;  /* 0x0000006d006e7308 */ /* 0x000e640000001000 */
[----:B-1----:R-:W-:-:S04]  /*42d0*/  FFMA R0, R109, R110, -1 ;  /* 0xbf8000006d007423 */ /* 0x002fc8000000006e */
[----:B------:R-:W-:-:S04]  /*42e0*/  FADD.FTZ R3, -R0, -RZ ;  /* 0x800000ff00037221 */ /* 0x000fc80000010100 */
[----:B------:R-:W-:-:S07]  /*42f0*/  FFMA R110, R110, R3, R110 ;  /* 0x000000036e6e7223 */ /* 0x000fce000000006e */
.L_x_92:
[----:B------:R-:W-:Y:S05]  /*4300*/  BSYNC B1 ;  /* 0x0000000000017941 */ /* 0x000fea0003800000 */
.L_x_90:
        /* <DEDUP_REMOVED lines=10> */
.L_x_94:
[----:B------:R-:W1:Y:S02]  /*43b0*/  MUFU.RCP R109, R114 ;  /* 0x00000072006d7308 */ /* 0x000e640000001000 */
[----:B-1----:R-:W-:-:S04]  /*43c0*/  FFMA R0, R114, R109, -1 ;  /* 0xbf80000072007423 */ /* 0x002fc8000000006d */
[----:B------:R-:W-:-:S04]  /*43d0*/  FADD.FTZ R0, -R0, -RZ ;  /* 0x800000ff00007221 */ /* 0x000fc80000010100 */
[----:B------:R-:W-:-:S07]  /*43e0*/  FFMA R109, R109, R0, R109 ;  /* 0x000000006d6d7223 */ /* 0x000fce000000006d */
.L_x_95:
[----:B------:R-:W-:Y:S05]  /*43f0*/  BSYNC B1 ;  /* 0x0000000000017941 */ /* 0x000fea0003800000 */
.L_x_93:
        /* <DEDUP_REMOVED lines=8> */
[----:B------:R-:W-:Y:S05]  /*4480*/  BRA `(.L_x_98) ;  /* 0x0000000000107947 */ /* 0x000fea0003800000 */
.L_x_97:
[----:B------:R-:W1:Y:S02]  /*4490*/  MUFU.RCP R0, R113 ;  /* 0x0000007100007308 */ /* 0x000e640000001000 */
[----:B-1----:R-:W-:-:S04]  /*44a0*/  FFMA R3, R113, R0, -1 ;  /* 0xbf80000071037423 */ /* 0x002fc80000000000 */
[----:B------:R-:W-:-:S04]  /*44b0*/  FADD.FTZ R3, -R3, -RZ ;  /* 0x800000ff03037221 */ /* 0x000fc80000010100 */
[----:B------:R-:W-:-:S07]  /*44c0*/  FFMA R0, R0, R3, R0 ;  /* 0x0000000300007223 */ /* 0x000fce0000000000 */
.L_x_98:
[----:B------:R-:W-:Y:S05]  /*44d0*/  BSYNC B1 ;  /* 0x0000000000017941 */ /* 0x000fea0003800000 */
.L_x_96:
[----:B------:R-:W-:Y:S01]  /*44e0*/  FMUL R97, R14, R97 ;  /* 0x000000610e617220 */ /* 0x000fe20000400000 */
[C---:B------:R-:W-:Y:S01]  /*44f0*/  IMAD.SHL.U32 R14, R18.reuse, 0x20, RZ ;  /* 0x00000020120e7824 */ /* 0x040fe200078e00ff */
[----:B------:R-:W-:Y:S01]  /*4500*/  SHF.L.U32 R3, R18, 0x4, RZ ;  /* 0x0000000412037819 */ /* 0x000fe200000006ff */
[----:B------:R-:W-:Y:S01]  /*4510*/  FMUL R96, R13, R96 ;  /* 0x000000600d607220 */ /* 0x000fe20000400000 */
[----:B------:R-:W-:Y:S01]  /*4520*/  FMUL R99, R20, R99 ;  /* 0x0000006314637220 */ /* 0x000fe20000400000 */
[----:B------:R-:W-:Y:S01]  /*4530*/  SHF.R.U32.HI R20, RZ, 0x1, R18 ;  /* 0x00000001ff147819 */ /* 0x000fe20000011612 */
[----:B------:R-:W-:Y:S01]  /*4540*/  FMUL R98, R15, R98 ;  /* 0x000000620f627220 */ /* 0x000fe20000400000 */
[----:B------:R-:W-:Y:S01]  /*4550*/  LOP3.LUT R13, R14, 0xc0, RZ, 0xc0, !PT ;  /* 0x000000c00e0d7812 */ /* 0x000fe200078ec0ff */
[----:B------:R-:W-:Y:S01]  /*4560*/  FMUL R101, R56, R101 ;  /* 0x0000006538657220 */ /* 0x000fe20000400000 */
[----:B------:R-:W-:Y:S01]  /*4570*/  LOP3.LUT R3, R3, 0xe00, RZ, 0xc0, !PT ;  /* 0x00000e0003037812 */ /* 0x000fe200078ec0ff */
[----:B------:R-:W-:Y:S01]  /*4580*/  FMUL R104, R57, R104 ;  /* 0x0000006839687220 */ /* 0x000fe20000400000 */
[----:B------:R-:W-:Y:S01]  /*4590*/  LOP3.LUT R13, R13, 0x8, R20, 0xf8, !PT ;  /* 0x000000080d0d7812 */ /* 0x000fe200078ef814 */
[----:B------:R-:W-:Y:S01]  /*45a0*/  FMUL R103, R58, R103 ;  /* 0x000000673a677220 */ /* 0x000fe20000400000 */
[--C-:B------:R-:W-:Y:S01]  /*45b0*/  LOP3.LUT R3, R3, 0x20, R14.reuse, 0xf8, !PT ;  /* 0x0000002003037812 */ /* 0x100fe200078ef80e */
[----:B------:R-:W-:Y:S01]  /*45c0*/  FMUL R106, R59, R106 ;  /* 0x0000006a3b6a7220 */ /* 0x000fe20000400000 */
[----:B------:R-:W-:Y:S01]  /*45d0*/  SHF.L.U32 R20, R18, 0x2, RZ ;  /* 0x0000000212147819 */ /* 0x000fe200000006ff */
[----:B------:R-:W-:Y:S01]  /*45e0*/  FMUL R107, R62, R107 ;  /* 0x0000006b3e6b7220 */ /* 0x000fe20000400000 */
[----:B------:R-:W-:Y:S01]  /*45f0*/  LOP3.LUT R3, R3, 0x100, R14, 0xf8, !PT ;  /* 0x0000010003037812 */ /* 0x000fe200078ef80e */
[----:B------:R-:W-:Y:S01]  /*4600*/  FMUL R110, R63, R110 ;  /* 0x0000006e3f6e7220 */ /* 0x000fe20000400000 */
[----:B------:R-:W-:Y:S01]  /*4610*/  LOP3.LUT R20, R13, 0x18, R20, 0x78, !PT ;  /* 0x000000180d147812 */ /* 0x000fe200078e7814 */
[----:B------:R-:W-:Y:S01]  /*4620*/  FMUL R100, R21, R100 ;  /* 0x0000006415647220 */ /* 0x000fe20000400000 */
[----:B------:R-:W-:Y:S01]  /*4630*/  LOP3.LUT P6, RZ, R18, 0x4, RZ, 0xc0, !PT ;  /* 0x0000000412ff7812 */ /* 0x000fe200078cc0ff */
[----:B------:R-:W-:Y:S01]  /*4640*/  FMUL R23, R23, R102 ;  /* 0x0000006617177220 */ /* 0x000fe20000400000 */
[----:B------:R-:W-:Y:S01]  /*4650*/  LOP3.LUT R3, R3, R20, RZ, 0xfc, !PT ;  /* 0x0000001403037212 */ /* 0x000fe200078efcff */
[----:B------:R-:W-:Y:S01]  /*4660*/  FMUL R109, R64, R109 ;  /* 0x0000006d406d7220 */ /* 0x000fe20000400000 */
[----:B------:R-:W-:Y:S01]  /*4670*/  MOV R14, 0x20 ;  /* 0x00000020000e7802 */ /* 0x000fe20000000f00 */
[----:B------:R-:W-:Y:S01]  /*4680*/  FMUL R0, R65, R0 ;  /* 0x0000000041007220 */ /* 0x000fe20000400000 */
[----:B------:R-:W-:Y:S01]  /*4690*/  LEA R13, R3, UR52, 0x1 ;  /* 0x00000034030d7c11 */ /* 0x000fe2000f8e08ff */
[----:B------:R-:W-:Y:S01]  /*46a0*/  FMUL R105, R60, R105 ;  /* 0x000000693c697220 */ /* 0x000fe20000400000 */
[----:B------:R-:W-:Y:S01]  /*46b0*/  F2FP.F16.F32.PACK_AB R96, R97, R96 ;  /* 0x000000606160723e */ /* 0x000fe200000000ff */
[----:B------:R-:W-:Y:S01]  /*46c0*/  FMUL R108, R61, R108 ;  /* 0x0000006c3d6c7220 */ /* 0x000fe20000400000 */
[----:B------:R-:W-:Y:S01]  /*46d0*/  F2FP.F16.F32.PACK_AB R97, R99, R98 ;  /* 0x000000626361723e */ /* 0x000fe200000000ff */
[----:B------:R-:W-:Y:S01]  /*46e0*/  VIADD R15, R13, 0x200 ;  /* 0x000002000d0f7836 */ /* 0x000fe20000000000 */
[----:B------:R-:W-:Y:S01]  /*46f0*/  F2FP.F16.F32.PACK_AB R99, R104, R101 ;  /* 0x000000656863723e */ /* 0x000fe200000000ff */
[----:B------:R-:W-:Y:S05]  /*4700*/  WARPSYNC.ALL ;  /* 0x0000000000007948 */ /* 0x000fea0003800000 */
[----:B------:R-:W-:Y:S01]  /*4710*/  SEL R14, R14, 0xffffffe0, !P6 ;  /* 0xffffffe00e0e7807 */ /* 0x000fe20007000000 */
[----:B------:R-:W-:Y:S01]  /*4720*/  BSSY B0, `(.L_x_99) ;  /* 0x0000017000007945 */ /* 0x000fe20003800000 */
[----:B------:R-:W-:-:S02]  /*4730*/  F2FP.F16.F32.PACK_AB R104, R106, R103 ;  /* 0x000000676a68723e */ /* 0x000fc400000000ff */
[----:B------:R-:W-:Y:S02]  /*4740*/  F2FP.F16.F32.PACK_AB R106, R110, R107 ;  /* 0x0000006b6e6a723e */ /* 0x000fe400000000ff */
[----:B------:R-:W-:Y:S02]  /*4750*/  F2FP.F16.F32.PACK_AB R98, R23, R100 ;  /* 0x000000641762723e */ /* 0x000fe400000000ff */
[----:B------:R-:W-:Y:S02]  /*4760*/  F2FP.F16.F32.PACK_AB R107, R0, R109 ;  /* 0x0000006d006b723e */ /* 0x000fe400000000ff */
[----:B------:R-:W-:Y:S01]  /*4770*/  F2FP.F16.F32.PACK_AB R105, R108, R105 ;  /* 0x000000696c69723e */ /* 0x000fe200000000ff */
[----:B------:R1:W-:Y:S01]  /*4780*/  STSM.16.M88.4 [R13+0x200], R96 ;  /* 0x000200600d007844 */ /* 0x0003e20000000200 */
[----:B------:R-:W-:-:S05]  /*4790*/  IADD3 R0, R15, R14, RZ ;  /* 0x0000000e0f007210 */ /* 0x000fca0007ffe0ff */
[----:B------:R1:W-:Y:S01]  /*47a0*/  STSM.16.M88.4 [R0], R104 ;  /* 0x0000006800007844 */ /* 0x0003e20000000200 */
[----:B------:R-:W-:Y:S01]  /*47b0*/  @!PT LDS RZ, [RZ] ;  /* 0x00000000fffff984 */ /* 0x000fe20000000800 */
[----:B------:R-:W-:Y:S01]  /*47c0*/  @!PT LDS RZ, [RZ] ;  /* 0x00000000fffff984 */ /* 0x000fe20000000800 */
[----:B------:R-:W-:Y:S01]  /*47d0*/  @!PT LDS RZ, [RZ] ;  /* 0x00000000fffff984 */ /* 0x000fe20000000800 */
[----:B------:R-:W-:Y:S01]  /*47e0*/  @!PT LDS RZ, [RZ] ;  /* 0x00000000fffff984 */ /* 0x000fe20000000800 */
[----:B------:R2:W-:Y:S06]  /*47f0*/  MEMBAR.ALL.CTA ;  /* 0x0000000000007992 */ /* 0x0005ec0000008000 */
[----:B--2---:R-:W2:Y:S02]  /*4800*/  FENCE.VIEW.ASYNC.S ;  /* 0x00000000000073c6 */ /* 0x004ea40000000000 */
[----:B--2---:R-:W-:Y:S06]  /*4810*/  BAR.SYNC.DEFER_BLOCKING 0x1, 0x100 ;  /* 0x0044000000007b1d */ /* 0x004fec0000010000 */
[----:B------:R-:W-:Y:S05]  /*4820*/  @P5 BRA `(.L_x_100) ;  /* 0x0000000000185947 */ /* 0x000fea0003800000 */
[----:B------:R-:W-:Y:S02]  /*4830*/  UIADD3 UR4, UP0, UR54, 0x4f0, URZ ;  /* 0x000004f036047890 */ /* 0x000fe4000ff1e03f */
[----:B------:R-:W-:Y:S02]  /*4840*/  UIADD3 UR44, UR52, 0x200, URZ ;  /* 0x00000200342c7890 */ /* 0x000fe4000fffe03f */
[----:B------:R-:W-:-:S09]  /*4850*/  UIADD3.X UR5, URZ, UR55, URZ, UP0, !UPT ;  /* 0x000000373f057290 */ /* 0x000fd200087fe43f */
[----:B------:R2:W-:Y:S01]  /*4860*/  UTMASTG.3D [UR44], [UR4] ;  /* 0x0000002c040073b5 */ /* 0x0005e20008010000 */
[----:B------:R0:W-:Y:S01]  /*4870*/  UTMACMDFLUSH ;  /* 0x00000000000079b7 */ /* 0x0001e20000000000 */
[----:B--2---:R-:W-:-:S04]  /*4880*/  DEPBAR.LE SB0, 0x1 ;  /* 0x000080400000791a */ /* 0x004fc80000000000 */
.L_x_100:
[----:B------:R-:W-:Y:S05]  /*4890*/  BSYNC B0 ;  /* 0x0000000000007941 */ /* 0x000fea0003800000 */
.L_x_99:
[----:B------:R-:W-:Y:S01]  /*48a0*/  BAR.SYNC.DEFER_BLOCKING 0x1, 0x100 ;  /* 0x0044000000007b1d */ /* 0x000fe20000010000 */
[----:B------:R-:W-:-:S13]  /*48b0*/  ISETP.NE.AND P2, PT, RZ, UR43, PT ;  /* 0x0000002bff007c0c */ /* 0x000fda000bf45270 */
[----:B------:R-:W-:Y:S05]  /*48c0*/  @!P2 BRA `(.L_x_101) ;  /* 0x000000000034a947 */ /* 0x000fea0003800000 */
[----:B------:R-:W-:Y:S04]  /*48d0*/  BSSY B0, `(.L_x_102) ;  /* 0x0000009000007945 */ /* 0x000fe80003800000 */
[----:B------:R-:W-:Y:S05]  /*48e0*/  @P0 BRA `(.L_x_103) ;  /* 0x00000000001c0947 */ /* 0x000fea0003800000 */
[----:B------:R-:W-:-:S13]  /*48f0*/  ISETP.NE.AND P2, PT, R95, 0x3, PT ;  /* 0x000000035f00780c */ /* 0x000fda0003f45270 */
[----:B------:R-:W-:Y:S05]  /*4900*/  @!P2 BRA `(.L_x_104) ;  /* 0x000000000004a947 */ /* 0x000fea0003800000 */
[----:B------:R-:W-:Y:S01]  /*4910*/  BPT.TRAP 0x1 ;  /* 0x000000040000795c */ /* 0x000fe20000300000 */
.L_x_104:
[----:B------:R-:W-:-:S04]  /*4920*/  ULEA UR4, UR42, UR52, 0x3 ;  /* 0x000000342a047291 */ /* 0x000fc8000f8e183f */
[----:B------:R-:W-:-:S04]  /*4930*/  UIADD3 UR4, UR4, 0x60, URZ ;  /* 0x0000006004047890 */ /* 0x000fc8000fffe03f */
[----:B------:R-:W-:-:S09]  /*4940*/  UPRMT UR4, UR51, 0x654, UR4 ;  /* 0x0000065433047896 */ /* 0x000fd20008000004 */
[----:B------:R-:W-:Y:S03]  /*4950*/  SYNCS.ARRIVE.TRANS64.RED.A1T0 RZ, [UR4], RZ ;  /* 0x000000ffffff79a7 */ /* 0x000fe60008100404 */
.L_x_103:
[----:B------:R-:W-:Y:S05]  /*4960*/  BSYNC B0 ;  /* 0x0000000000007941 */ /* 0x000fea0003800000 */
.L_x_102:
[----:B------:R-:W-:-:S04]  /*4970*/  UIADD3 UR42, UR42, 0x1, URZ ;  /* 0x000000012a2a7890 */ /* 0x000fc8000fffe03f */
[----:B------:R-:W-:-:S04]  /*4980*/  UISETP.NE.AND UP0, UPT, UR42, 0x4, UPT ;  /* 0x000000042a00788c */ /* 0x000fc8000bf05270 */
[----:B------:R-:W-:-:S12]  /*4990*/  USEL UR42, UR42, URZ, UP0 ;  /* 0x0000003f2a2a7287 */ /* 0x000fd80008000000 */
.L_x_101:
[----:B------:R-:W-:Y:S04]  /*49a0*/  BSSY B0, `(.L_x_105) ;  /* 0x0000014000007945 */ /* 0x000fe80003800000 */
[----:B------:R-:W-:Y:S05]  /*49b0*/  @P0 BRA `(.L_x_106) ;  /* 0x0000000000480947 */ /* 0x000fea0003800000 */
[----:B------:R-:W-:-:S13]  /*49c0*/  ISETP.NE.AND P2, PT, R95, 0x3, PT ;  /* 0x000000035f00780c */ /* 0x000fda0003f45270 */
[----:B------:R-:W-:Y:S05]  /*49d0*/  @!P2 BRA `(.L_x_107) ;  /* 0x000000000004a947 */ /* 0x000fea0003800000 */
[----:B------:R-:W-:Y:S01]  /*49e0*/  BPT.TRAP 0x1 ;  /* 0x000000040000795c */ /* 0x000fe20000300000 */
.L_x_107:
[C---:B------:R-:W-:Y:S01]  /*49f0*/  LEA R20, R12.reuse, UR52, 0x3 ;  /* 0x000000340c147c11 */ /* 0x040fe2000f8e18ff */
[----:B------:R-:W-:Y:S01]  /*4a00*/  BSSY B1, `(.L_x_108) ;  /* 0x0000009000017945 */ /* 0x000fe20003800000 */
[----:B------:R-:W-:Y:S02]  /*4a10*/  SHF.L.U32 R21, R89, 0x1f, RZ ;  /* 0x0000001f59157819 */ /* 0x000fe400000006ff */
[----:B------:R-:W-:Y:S02]  /*4a20*/  PLOP3.LUT P3, PT, PT, PT, PT, 0x8, 0x0 ;  /* 0x000000000000781c */ /* 0x000fe40003f6e170 */
[----:B------:R-:W2:Y:S01]  /*4a30*/  SYNCS.PHASECHK.TRANS64.TRYWAIT P2, [R20+URZ+0x40], R21 ;  /* 0x00004015140075a7 */ /* 0x000ea2000804017f */
[----:B------:R-:W-:Y:S02]  /*4a40*/  @!P1 PLOP3.LUT P3, PT, P6, PT, PT, 0x80, 0x0 ;  /* 0x000000000000981c */ /* 0x000fe4000376f070 */
[----:B-1----:R-:W-:-:S04]  /*4a50*/  @!P1 LEA R0, R12, R15, 0xd ;  /* 0x0000000f0c009211 */ /* 0x002fc800078e68ff */
[----:B------:R-:W-:-:S07]  /*4a60*/  @!P1 IADD3 R3, R0, 0x20, RZ ;  /* 0x0000002000039810 */ /* 0x000fce0007ffe0ff */
[----:B------:R-:W-:Y:S01]  /*4a70*/  @P3 VIADD R3, R0, 0xffffffe0 ;  /* 0xffffffe000033836 */ /* 0x000fe20000000000 */
[----:B--2---:R-:W-:Y:S06]  /*4a80*/  @!P2 BRA `(.L_x_109) ;  /* 0x00000090000ca947 */ /* 0x004fec0003800000 */
.L_x_357:
[----:B------:R-:W-:Y:S05]  /*4a90*/  BSYNC B1 ;  /* 0x0000000000017941 */ /* 0x000fea0003800000 */
.L_x_108:
[----:B------:R-:W-:Y:S05]  /*4aa0*/  @!P1 WARPSYNC.ALL ;  /* 0x0000000000009948 */ /* 0x000fea0003800000 */
[----:B------:R2:W3:Y:S01]  /*4ab0*/  @!P1 LDSM.16.M88.4 R4, [R0] ;  /* 0x000000000004983b */ /* 0x0004e20000000200 */
[----:B------:R-:W-:-:S03]  /*4ac0*/  IADD3 R12, R12, 0x1, RZ ;  /* 0x000000010c0c7810 */ /* 0x000fc60007ffe0ff */
[----:B------:R2:W4:Y:S04]  /*4ad0*/  @!P1 LDSM.16.M88.4 R8, [R3] ;  /* 0x000000000308983b */ /* 0x0005280000000200 */
.L_x_106:
[----:B------:R-:W-:Y:S05]  /*4ae0*/  BSYNC B0 ;  /* 0x0000000000007941 */ /* 0x000fea0003800000 */
.L_x_105:
[C---:B--2---:R-:W-:Y:S01]  /*4af0*/  FMUL R3, R91.reuse, R24 ;  /* 0x000000185b037220 */ /* 0x044fe20000400000 */
[C---:B------:R-:W-:Y:S01]  /*4b00*/  FMUL R23, R91.reuse, R26 ;  /* 0x0000001a5b177220 */ /* 0x040fe20000400000 */
[--C-:B---3--:R-:W-:Y:S02]  /*4b10*/  HADD2.F32 R24, -RZ, R5.reuse.H0_H0 ;  /* 0x20000005ff187230 */ /* 0x108fe40000004100 */
[C---:B------:R-:W-:Y:S01]  /*4b20*/  FMUL R27, R91.reuse, R27 ;  /* 0x0000001b5b1b7220 */ /* 0x040fe20000400000 */
[----:B------:R-:W-:Y:S02]  /*4b30*/  HADD2.F32 R26, -RZ, R5.H1_H1 ;  /* 0x30000005ff1a7230 */ /* 0x000fe40000004100 */
[C---:B-1----:R-:W-:Y:S01]  /*4b40*/  FMUL R21, R91.reuse, R25 ;  /* 0x000000195b157220 */ /* 0x042fe20000400000 */
[----:B------:R-:W-:Y:S02]  /*4b50*/  HADD2.F32 R0, -RZ, R4.H1_H1 ;  /* 0x30000004ff007230 */ /* 0x000fe40000004100 */
[C---:B------:R-:W-:Y:S01]  /*4b60*/  FFMA R23, R90.reuse, R24, R23 ;  /* 0x000000185a177223 */ /* 0x040fe20000000017 */
[----:B------:R-:W-:Y:S01]  /*4b70*/  FMUL R25, R91, R28 ;  /* 0x0000001c5b197220 */ /* 0x000fe20000400000 */
[----:B------:R-:W-:Y:S01]  /*4b80*/  FFMA R24, R90, R26, R27 ;  /* 0x0000001a5a187223 */ /* 0x000fe2000000001b */
[----:B------:R-:W-:-:S02]  /*4b90*/  HADD2.F32 R26, -RZ, R6.H1_H1 ;  /* 0x30000006ff1a7230 */ /* 0x000fc40000004100 */
[C---:B------:R-:W-:Y:S01]  /*4ba0*/  FMUL R29, R91.reuse, R29 ;  /* 0x0000001d5b1d7220 */ /* 0x040fe20000400000 */
[--C-:B------:R-:W-:Y:S02]  /*4bb0*/  HADD2.F32 R28, -RZ, R7.reuse.H0_H0 ;  /* 0x20000007ff1c7230 */ /* 0x100fe40000004100 */
[C---:B------:R-:W-:Y:S01]  /*4bc0*/  FMUL R27, R91.reuse, R30 ;  /* 0x0000001e5b1b7220 */ /* 0x040fe20000400000 */
[----:B------:R-:W-:Y:S01]  /*4bd0*/  MOV R103, 0x3bbb989d ;  /* 0x3bbb989d00677802 */ /* 0x000fe20000000f00 */
[C---:B------:R-:W-:Y:S01]  /*4be0*/  FFMA R21, R90.reuse, R0, R21 ;  /* 0x000000005a157223 */ /* 0x040fe20000000015 */
[C---:B------:R-:W-:Y:S01]  /*4bf0*/  FFMA R26, R90.reuse, R26, R29 ;  /* 0x0000001a5a1a7223 */ /* 0x040fe2000000001d */
[----:B----4-:R-:W-:Y:S02]  /*4c00*/  HADD2.F32 R56, -RZ, R8.H0_H0 ;  /* 0x20000008ff387230 */ /* 0x010fe40000004100 */
[----:B------:R-:W-:Y:S01]  /*4c10*/  FFMA R27, R90, R28, R27 ;  /* 0x0000001c5a1b7223 */ /* 0x000fe2000000001b */
[----:B------:R-:W-:Y:S01]  /*4c20*/  MOV R105, 0x437c0000 ;  /* 0x437c000000697802 */ /* 0x000fe20000000f00 */
[----:B------:R-:W-:Y:S01]  /*4c30*/  FMUL R29, R91, R32 ;  /* 0x000000205b1d7220 */ /* 0x000fe20000400000 */
[----:B------:R-:W-:-:S02]  /*4c40*/  HADD2.F32 R28, -RZ, R7.H1_H1 ;  /* 0x30000007ff1c7230 */ /* 0x000fc40000004100 */
[----:B------:R-:W-:Y:S01]  /*4c50*/  FFMA.SAT R30, -R21, R103, 0.5 ;  /* 0x3f000000151e7423 */ /* 0x000fe20000002167 */
[----:B------:R-:W-:Y:S02]  /*4c60*/  HADD2.F32 R57, -RZ, R8.H1_H1 ;  /* 0x30000008ff397230 */ /* 0x000fe40000004100 */
[C---:B------:R-:W-:Y:S01]  /*4c70*/  FMUL R31, R91.reuse, R31 ;  /* 0x0000001f5b1f7220 */ /* 0x040fe20000400000 */
[----:B------:R-:W-:Y:S01]  /*4c80*/  FMUL R33, R91, R33 ;  /* 0x000000215b217220 */ /* 0x000fe20000400000 */
[----:B------:R-:W-:Y:S02]  /*4c90*/  HADD2.F32 R0, -RZ, R6.H0_H0 ;  /* 0x20000006ff007230 */ /* 0x000fe40000004100 */
[----:B------:R-:W-:Y:S01]  /*4ca0*/  FFMA R29, R90, R56, R29 ;  /* 0x000000385a1d7223 */ /* 0x000fe2000000001d */
[----:B------:R-:W-:Y:S01]  /*4cb0*/  FFMA.RM R56, R30, R105, 12582913 ;  /* 0x4b4000011e387423 */ /* 0x000fe20000004069 */
[C---:B------:R-:W-:Y:S01]  /*4cc0*/  FFMA R28, R90.reuse, R28, R31 ;  /* 0x0000001c5a1c7223 */ /* 0x040fe2000000001f */
[----:B------:R-:W-:Y:S01]  /*4cd0*/  FFMA R30, R90, R57, R33 ;  /* 0x000000395a1e7223 */ /* 0x000fe20000000021 */
[-C--:B------:R-:W-:Y:S01]  /*4ce0*/  FFMA.SAT R31, -R23, R103.reuse, 0.5 ;  /* 0x3f000000171f7423 */ /* 0x080fe20000002167 */
[----:B------:R-:W-:Y:S01]  /*4cf0*/  FFMA.SAT R33, -R24, R103, 0.5 ;  /* 0x3f00000018217423 */ /* 0x000fe20000002167 */
[----:B------:R-:W-:-:S02]  /*4d00*/  HADD2.F32 R20, -RZ, R4.H0_H0 ;  /* 0x20000004ff147230 */ /* 0x000fc40000004100 */
[----:B------:R-:W-:Y:S01]  /*4d10*/  FFMA R25, R90, R0, R25 ;  /* 0x000000005a197223 */ /* 0x000fe20000000019 */
[----:B------:R-:W-:Y:S01]  /*4d20*/  FADD R32, R56, -12583039 ;  /* 0xcb40007f38207421 */ /* 0x000fe20000000000 */
[-C--:B------:R-:W-:Y:S01]  /*4d30*/  FFMA.RM R58, R31, R105.reuse, 12582913 ;  /* 0x4b4000011f3a7423 */ /* 0x080fe20000004069 */
[----:B------:R-:W-:Y:S01]  /*4d40*/  FFMA.RM R61, R33, R105, 12582913 ;  /* 0x4b400001213d7423 */ /* 0x000fe20000004069 */
[----:B------:R-:W-:Y:S01]  /*4d50*/  FMUL R31, R91, R34 ;  /* 0x000000225b1f7220 */ /* 0x000fe20000400000 */
[----:B------:R-:W-:Y:S01]  /*4d60*/  FFMA R20, R90, R20, R3 ;  /* 0x000000145a147223 */ /* 0x000fe20000000003 */
[-C--:B------:R-:W-:Y:S01]  /*4d70*/  FFMA.SAT R34, -R25, R103.reuse, 0.5 ;  /* 0x3f00000019227423 */ /* 0x080fe20000002167 */
[----:B------:R-:W-:Y:S01]  /*4d80*/  FFMA R32, -R21, 1.4426950216293334961, -R32 ;  /* 0x3fb8aa3b15207823 */ /* 0x000fe20000000920 */
[----:B------:R-:W-:Y:S01]  /*4d90*/  FADD R33, R61, -12583039 ;  /* 0xcb40007f3d217421 */ /* 0x000fe20000000000 */
[----:B------:R-:W-:Y:S01]  /*4da0*/  FFMA.SAT R0, -R20, R103, 0.5 ;  /* 0x3f00000014007423 */ /* 0x000fe20000002167 */
[----:B------:R-:W-:Y:S01]  /*4db0*/  FFMA.RM R63, R34, R105, 12582913 ;  /* 0x4b400001223f7423 */ /* 0x000fe20000004069 */
[----:B------:R-:W-:Y:S01]  /*4dc0*/  FFMA R32, -R21, 1.925963033500011079e-08, R32 ;  /* 0x32a5706015207823 */ /* 0x000fe20000000120 */
[----:B------:R-:W-:-:S02]  /*4dd0*/  HADD2.F32 R65, -RZ, R9.H1_H1 ;  /* 0x30000009ff417230 */ /* 0x000fc40000004100 */
[----:B------:R-:W-:Y:S01]  /*4de0*/  FFMA R33, -R24, 1.4426950216293334961, -R33 ;  /* 0x3fb8aa3b18217823 */ /* 0x000fe20000000921 */
[----:B------:R-:W-:Y:S01]  /*4df0*/  FMUL R35, R91, R35 ;  /* 0x000000235b237220 */ /* 0x000fe20000400000 */
[-C--:B------:R-:W-:Y:S01]  /*4e00*/  FFMA.SAT R64, -R26, R103.reuse, 0.5 ;  /* 0x3f0000001a407423 */ /* 0x080fe20000002167 */
[----:B------:R-:W-:Y:S01]  /*4e10*/  FFMA.SAT R66, -R27, R103, 0.5 ;  /* 0x3f0000001b427423 */ /* 0x000fe20000002167 */
[-C--:B------:R-:W-:Y:S01]  /*4e20*/  FFMA.RM R0, R0, R105.reuse, 12582913 ;  /* 0x4b40000100007423 */ /* 0x080fe20000004069 */
[----:B------:R-:W-:Y:S01]  /*4e30*/  FADD R62, R63, -12583039 ;  /* 0xcb40007f3f3e7421 */ /* 0x000fe20000000000 */
[----:B------:R1:W-:Y:S01]  /*4e40*/  MUFU.EX2 R57, R32 ;  /* 0x0000002000397308 */ /* 0x0003e20000000800 */
[----:B------:R-:W-:Y:S01]  /*4e50*/  FFMA R34, -R24, 1.925963033500011079e-08, R33 ;  /* 0x32a5706018227823 */ /* 0x000fe20000000121 */
[----:B------:R-:W-:Y:S01]  /*4e60*/  FFMA.RM R66, R66, R105, 12582913 ;  /* 0x4b40000142427423 */ /* 0x000fe20000004069 */
[----:B------:R-:W-:Y:S01]  /*4e70*/  FADD R3, R0, -12583039 ;  /* 0xcb40007f00037421 */ /* 0x000fe20000000000 */
[----:B------:R-:W-:Y:S01]  /*4e80*/  FADD R60, R58, -12583039 ;  /* 0xcb40007f3a3c7421 */ /* 0x000fe20000000000 */
[----:B------:R-:W-:-:S02]  /*4e90*/  HADD2.F32 R67, -RZ, R10.H0_H0 ;  /* 0x2000000aff437230 */ /* 0x000fc40000004100 */
[----:B------:R-:W-:Y:S01]  /*4ea0*/  FMUL R33, R91, R36 ;  /* 0x000000245b217220 */ /* 0x000fe20000400000 */
[----:B------:R-:W-:Y:S01]  /*4eb0*/  FFMA.SAT R36, -R28, R103, 0.5 ;  /* 0x3f0000001c247423 */ /* 0x000fe20000002167 */
[----:B------:R-:W-:Y:S01]  /*4ec0*/  FFMA R3, -R20, 1.4426950216293334961, -R3 ;  /* 0x3fb8aa3b14037823 */ /* 0x000fe20000000903 */
[----:B-1----:R-:W-:Y:S01]  /*4ed0*/  FFMA R32, R90, R65, R35 ;  /* 0x000000415a207223 */ /* 0x002fe20000000023 */
[----:B------:R-:W-:Y:S01]  /*4ee0*/  FFMA.RM R65, R64, R105, 12582913 ;  /* 0x4b40000140417423 */ /* 0x000fe20000004069 */
[----:B------:R-:W-:Y:S01]  /*4ef0*/  FFMA R64, -R25, 1.4426950216293334961, -R62 ;  /* 0x3fb8aa3b19407823 */ /* 0x000fe2000000093e */
[----:B------:R-:W-:Y:S01]  /*4f00*/  FFMA R60, -R23, 1.4426950216293334961, -R60 ;  /* 0x3fb8aa3b173c7823 */ /* 0x000fe2000000093c */
[----:B------:R1:W-:Y:S01]  /*4f10*/  MUFU.EX2 R62, R34 ;  /* 0x00000022003e7308 */ /* 0x0003e20000000800 */
[----:B------:R-:W-:Y:S01]  /*4f20*/  FADD R35, R65, -12583039 ;  /* 0xcb40007f41237421 */ /* 0x000fe20000000000 */
[----:B------:R-:W-:Y:S01]  /*4f30*/  FFMA R33, R90, R67, R33 ;  /* 0x000000435a217223 */ /* 0x000fe20000000021 */
[----:B------:R-:W-:Y:S01]  /*4f40*/  FFMA.RM R67, R36, R105, 12582913 ;  /* 0x4b40000124437423 */ /* 0x000fe20000004069 */
[----:B------:R-:W-:Y:S01]  /*4f50*/  FFMA R3, -R20, 1.925963033500011079e-08, R3 ;  /* 0x32a5706014037823 */ /* 0x000fe20000000103 */
[----:B------:R-:W-:Y:S01]  /*4f60*/  FFMA R35, -R26, 1.4426950216293334961, -R35 ;  /* 0x3fb8aa3b1a237823 */ /* 0x000fe20000000923 */
[----:B------:R-:W-:-:S02]  /*4f70*/  HADD2.F32 R59, -RZ, R9.H0_H0 ;  /* 0x20000009ff3b7230 */ /* 0x000fc40000004100 */
[----:B------:R-:W-:Y:S01]  /*4f80*/  FFMA.SAT R68, -R29, R103, 0.5 ;  /* 0x3f0000001d447423 */ /* 0x000fe20000002167 */
[----:B------:R-:W-:Y:S01]  /*4f90*/  FFMA R60, -R23, 1.925963033500011079e-08, R60 ;  /* 0x32a57060173c7823 */ /* 0x000fe2000000013c */
[----:B-1----:R-:W-:Y:S01]  /*4fa0*/  FADD R34, R66, -12583039 ;  /* 0xcb40007f42227421 */ /* 0x002fe20000000000 */
[----:B------:R-:W-:Y:S02]  /*4fb0*/  HADD2.F32 R70, -RZ, R10.H1_H1 ;  /* 0x3000000aff467230 */ /* 0x000fe40000004100 */
[----:B------:R-:W-:Y:S01]  /*4fc0*/  FMUL R37, R91, R37 ;  /* 0x000000255b257220 */ /* 0x000fe20000400000 */
[----:B------:R-:W-:Y:S01]  /*4fd0*/  FFMA R35, -R26, 1.925963033500011079e-08, R35 ;  /* 0x32a570601a237823 */ /* 0x000fe20000000123 */
[----:B------:R-:W-:Y:S01]  /*4fe0*/  FFMA R34, -R27, 1.4426950216293334961, -R34 ;  /* 0x3fb8aa3b1b227823 */ /* 0x000fe20000000922 */
[----:B------:R-:W-:Y:S01]  /*4ff0*/  FADD R69, R67, -12583039 ;  /* 0xcb40007f43457421 */ /* 0x000fe20000000000 */
[----:B------:R-:W-:Y:S01]  /*5000*/  FFMA.RM R68, R68, R105, 12582913 ;  /* 0x4b40000144447423 */ /* 0x000fe20000004069 */
[C---:B------:R-:W-:Y:S01]  /*5010*/  FFMA R31, R90.reuse, R59, R31 ;  /* 0x0000003b5a1f7223 */ /* 0x040fe2000000001f */
[----:B------:R-:W-:Y:S01]  /*5020*/  FFMA R36, -R27, 1.925963033500011079e-08, R34 ;  /* 0x32a570601b247823 */ /* 0x000fe20000000122 */
[----:B------:R-:W1:Y:S01]  /*5030*/  MUFU.EX2 R3, R3 ;  /* 0x0000000300037308 */ /* 0x000e620000000800 */
[----:B------:R-:W-:Y:S01]  /*5040*/  FFMA R34, R90, R70, R37 ;  /* 0x000000465a227223 */ /* 0x000fe20000000025 */
[----:B------:R-:W-:Y:S01]  /*5050*/  FFMA.SAT R71, -R30, R103, 0.5 ;  /* 0x3f0000001e477423 */ /* 0x000fe20000002167 */
[----:B------:R-:W-:Y:S01]  /*5060*/  FFMA R69, -R28, 1.4426950216293334961, -R69 ;  /* 0x3fb8aa3b1c457823 */ /* 0x000fe20000000945 */
[----:B------:R-:W-:-:S02]  /*5070*/  HADD2.F32 R94, -RZ, R11.H0_H0 ;  /* 0x2000000bff5e7230 */ /* 0x000fc40000004100 */
[----:B------:R-:W-:Y:S01]  /*5080*/  FADD R70, R68, -12583039 ;  /* 0xcb40007f44467421 */ /* 0x000fe20000000000 */
[----:B------:R-:W-:Y:S01]  /*5090*/  FMUL R39, R91, R39 ;  /* 0x000000275b277220 */ /* 0x000fe20000400000 */
[----:B------:R-:W-:Y:S01]  /*50a0*/  FFMA.RM R92, R71, R105, 12582913 ;  /* 0x4b400001475c7423 */ /* 0x000fe20000004069 */
[----:B------:R-:W2:Y:S01]  /*50b0*/  MUFU.EX2 R59, R60 ;  /* 0x0000003c003b7308 */ /* 0x000ea20000000800 */
[----:B------:R-:W-:Y:S01]  /*50c0*/  FFMA R69, -R28, 1.925963033500011079e-08, R69 ;  /* 0x32a570601c457823 */ /* 0x000fe20000000145 */
[C---:B------:R-:W-:Y:S01]  /*50d0*/  FFMA R70, -R29.reuse, 1.4426950216293334961, -R70 ;  /* 0x3fb8aa3b1d467823 */ /* 0x040fe20000000946 */
[----:B------:R-:W-:Y:S01]  /*50e0*/  FADD R71, R92, -12583039 ;  /* 0xcb40007f5c477421 */ /* 0x000fe20000000000 */
[-C--:B------:R-:W-:Y:S01]  /*50f0*/  FFMA.SAT R98, -R32, R103.reuse, 0.5 ;  /* 0x3f00000020627423 */ /* 0x080fe20000002167 */
[----:B------:R-:W-:Y:S01]  /*5100*/  FFMA.SAT R99, -R34, R103, 0.5 ;  /* 0x3f00000022637423 */ /* 0x000fe20000002167 */
[----:B------:R-:W-:Y:S01]  /*5110*/  FFMA R70, -R29, 1.925963033500011079e-08, R70 ;  /* 0x32a570601d467823 */ /* 0x000fe20000000146 */
[----:B------:R-:W-:Y:S01]  /*5120*/  FFMA R97, -R30, 1.4426950216293334961, -R71 ;  /* 0x3fb8aa3b1e617823 */ /* 0x000fe20000000947 */
[----:B------:R3:W-:Y:S01]  /*5130*/  MUFU.EX2 R60, R35 ;  /* 0x00000023003c7308 */ /* 0x0007e20000000800 */
[-C--:B------:R-:W-:Y:S01]  /*5140*/  FFMA.RM R98, R98, R105.reuse, 12582913 ;  /* 0x4b40000162627423 */ /* 0x080fe20000004069 */
[----:B------:R-:W-:Y:S01]  /*5150*/  IMAD.SHL.U32 R0, R0, 0x800000, RZ ;  /* 0x0080000000007824 */ /* 0x000fe200078e00ff */
[----:B------:R-:W-:Y:S01]  /*5160*/  SHF.L.U32 R56, R56, 0x17, RZ ;  /* 0x0000001738387819 */ /* 0x000fe200000006ff */
[----:B------:R-:W-:Y:S01]  /*5170*/  FFMA.RM R99, R99, R105, 12582913 ;  /* 0x4b40000163637423 */ /* 0x000fe20000004069 */
[----:B------:R-:W-:Y:S01]  /*5180*/  SHF.L.U32 R58, R58, 0x17, RZ ;  /* 0x000000173a3a7819 */ /* 0x000fe200000006ff */
[----:B-1----:R-:W-:Y:S01]  /*5190*/  FFMA R104, R0, R3, 1 ;  /* 0x3f80000000687423 */ /* 0x002fe20000000003 */
[----:B------:R-:W-:Y:S01]  /*51a0*/  SHF.L.U32 R61, R61, 0x17, RZ ;  /* 0x000000173d3d7819 */ /* 0x000fe200000006ff */
[----:B------:R1:W4:Y:S01]  /*51b0*/  MUFU.EX2 R37, R36 ;  /* 0x0000002400257308 */ /* 0x0003220000000800 */
[----:B---3--:R-:W-:Y:S01]  /*51c0*/  FMUL R35, R91, R38 ;  /* 0x000000265b237220 */ /* 0x008fe20000400000 */
[----:B------:R-:W-:Y:S01]  /*51d0*/  FADD R3, R99, -12583039 ;  /* 0xcb40007f63037421 */ /* 0x000fe20000000000 */
[----:B------:R-:W-:Y:S01]  /*51e0*/  SHF.L.U32 R66, R66, 0x17, RZ ;  /* 0x0000001742427819 */ /* 0x000fe200000006ff */
[----:B--2---:R-:W-:Y:S01]  /*51f0*/  FFMA R107, R58, R59, 1 ;  /* 0x3f8000003a6b7423 */ /* 0x004fe2000000003b */
[----:B------:R-:W-:Y:S01]  /*5200*/  FFMA R35, R90, R94, R35 ;  /* 0x0000005e5a237223 */ /* 0x000fe20000000023 */
[----:B------:R-:W-:Y:S01]  /*5210*/  FFMA.SAT R94, -R31, R103, 0.5 ;  /* 0x3f0000001f5e7423 */ /* 0x000fe20000002167 */
[----:B------:R-:W-:Y:S01]  /*5220*/  FFMA R62, R61, R62, 1 ;  /* 0x3f8000003d3e7423 */ /* 0x000fe2000000003e */
[----:B------:R2:W-:Y:S01]  /*5230*/  MUFU.EX2 R38, R69 ;  /* 0x0000004500267308 */ /* 0x0005e20000000800 */
[----:B-1----:R-:W-:-:S02]  /*5240*/  HADD2.F32 R36, -RZ, R11.H1_H1 ;  /* 0x3000000bff247230 */ /* 0x002fc40000004100 */
[----:B------:R-:W-:Y:S01]  /*5250*/  FFMA.SAT R101, -R35, R103, 0.5 ;  /* 0x3f00000023657423 */ /* 0x000fe20000002167 */
[-C--:B------:R-:W-:Y:S01]  /*5260*/  FFMA.RM R94, R94, R105.reuse, 12582913 ;  /* 0x4b4000015e5e7423 */ /* 0x080fe20000004069 */
[----:B------:R-:W-:Y:S01]  /*5270*/  FFMA R64, -R25, 1.925963033500011079e-08, R64 ;  /* 0x32a5706019407823 */ /* 0x000fe20000000140 */
[----:B------:R-:W-:Y:S01]  /*5280*/  FFMA R97, -R30, 1.925963033500011079e-08, R97 ;  /* 0x32a570601e617823 */ /* 0x000fe20000000161 */
[----:B------:R-:W-:Y:S01]  /*5290*/  FFMA R36, R90, R36, R39 ;  /* 0x000000245a247223 */ /* 0x000fe20000000027 */
[----:B------:R-:W-:Y:S01]  /*52a0*/  FFMA.RM R102, R101, R105, 12582913 ;  /* 0x4b40000165667423 */ /* 0x000fe20000004069 */
[----:B------:R1:W-:Y:S01]  /*52b0*/  MUFU.EX2 R71, R70 ;  /* 0x0000004600477308 */ /* 0x0003e20000000800 */
[-C--:B--2---:R-:W-:Y:S01]  /*52c0*/  FFMA.SAT R69, -R33, R103.reuse, 0.5 ;  /* 0x3f00000021457423 */ /* 0x084fe20000002167 */
[----:B------:R-:W-:Y:S01]  /*52d0*/  FFMA.SAT R103, -R36, R103, 0.5 ;  /* 0x3f00000024677423 */ /* 0x000fe20000002167 */
[----:B------:R-:W-:Y:S01]  /*52e0*/  FADD R39, R98, -12583039 ;  /* 0xcb40007f62277421 */ /* 0x000fe20000000000 */
[----:B------:R-:W-:Y:S01]  /*52f0*/  FADD R96, R94, -12583039 ;  /* 0xcb40007f5e607421 */ /* 0x000fe20000000000 */
[----:B------:R-:W-:Y:S01]  /*5300*/  FADD R0, R102, -12583039 ;  /* 0xcb40007f66007421 */ /* 0x000fe20000000000 */
[-C--:B------:R-:W-:Y:S01]  /*5310*/  FFMA.RM R103, R103, R105.reuse, 12582913 ;  /* 0x4b40000167677423 */ /* 0x080fe20000004069 */
[----:B------:R-:W-:Y:S01]  /*5320*/  FFMA R101, -R34, 1.4426950216293334961, -R3 ;  /* 0x3fb8aa3b22657823 */ /* 0x000fe20000000903 */
[----:B------:R-:W-:Y:S01]  /*5330*/  FFMA R96, -R31, 1.4426950216293334961, -R96 ;  /* 0x3fb8aa3b1f607823 */ /* 0x000fe20000000960 */
[----:B-1----:R-:W-:Y:S01]  /*5340*/  FFMA.RM R70, R69, R105, 12582913 ;  /* 0x4b40000145467423 */ /* 0x002fe20000004069 */
[----:B------:R-:W-:Y:S01]  /*5350*/  FFMA R105, R56, R57, 1 ;  /* 0x3f80000038697423 */ /* 0x000fe20000000039 */
[----:B------:R-:W-:Y:S01]  /*5360*/  FADD R57, R103, -12583039 ;  /* 0xcb40007f67397421 */ /* 0x000fe20000000000 */
[----:B------:R-:W-:Y:S01]  /*5370*/  FFMA R69, -R32, 1.4426950216293334961, -R39 ;  /* 0x3fb8aa3b20457823 */ /* 0x000fe20000000927 */
[----:B------:R-:W-:Y:S01]  /*5380*/  FADD R100, R70, -12583039 ;  /* 0xcb40007f46647421 */ /* 0x000fe20000000000 */
[----:B------:R-:W-:Y:S01]  /*5390*/  FFMA R56, -R35, 1.4426950216293334961, -R0 ;  /* 0x3fb8aa3b23387823 */ /* 0x000fe20000000900 */
[----:B------:R-:W-:Y:S01]  /*53a0*/  FFMA R59, -R36, 1.4426950216293334961, -R57 ;  /* 0x3fb8aa3b243b7823 */ /* 0x000fe20000000939 */
[----:B----4-:R-:W-:Y:S01]  /*53b0*/  FFMA R61, R66, R37, 1 ;  /* 0x3f800000423d7423 */ /* 0x010fe20000000025 */
[----:B------:R-:W-:Y:S01]  /*53c0*/  FFMA R100, -R33, 1.4426950216293334961, -R100 ;  /* 0x3fb8aa3b21647823 */ /* 0x000fe20000000964 */
[----:B------:R-:W-:Y:S01]  /*53d0*/  FFMA R69, -R32, 1.925963033500011079e-08, R69 ;  /* 0x32a5706020457823 */ /* 0x000fe20000000145 */
[----:B------:R-:W-:Y:S01]  /*53e0*/  IADD3 R37, R104, 0x1800000, RZ ;  /* 0x0180000068257810 */ /* 0x000fe20007ffe0ff */
[----:B------:R-:W-:Y:S01]  /*53f0*/  FFMA R101, -R34, 1.925963033500011079e-08, R101 ;  /* 0x32a5706022657823 */ /* 0x000fe20000000165 */
[----:B------:R-:W-:Y:S01]  /*5400*/  FFMA R96, -R31, 1.925963033500011079e-08, R96 ;  /* 0x32a570601f607823 */ /* 0x000fe20000000160 */
[----:B------:R-:W-:Y:S01]  /*5410*/  FFMA R100, -R33, 1.925963033500011079e-08, R100 ;  /* 0x32a5706021647823 */ /* 0x000fe20000000164 */
[----:B------:R-:W-:Y:S01]  /*5420*/  FFMA R56, -R35, 1.925963033500011079e-08, R56 ;  /* 0x32a5706023387823 */ /* 0x000fe20000000138 */
[----:B------:R-:W-:Y:S01]  /*5430*/  FFMA R59, -R36, 1.925963033500011079e-08, R59 ;  /* 0x32a57060243b7823 */ /* 0x000fe2000000013b */
[----:B------:R-:W-:Y:S01]  /*5440*/  LOP3.LUT R37, R37, 0x7f800000, RZ, 0xc0, !PT ;  /* 0x7f80000025257812 */ /* 0x000fe200078ec0ff */
[----:B------:R-:W1:Y:S01]  /*5450*/  MUFU.EX2 R64, R64 ;  /* 0x0000004000407308 */ /* 0x000e620000000800 */
[----:B------:R-:W-:Y:S01]  /*5460*/  SHF.L.U32 R65, R65, 0x17, RZ ;  /* 0x0000001741417819 */ /* 0x000fe200000006ff */
[----:B------:R-:W-:Y:S01]  /*5470*/  IMAD.SHL.U32 R63, R63, 0x800000, RZ ;  /* 0x008000003f3f7824 */ /* 0x000fe200078e00ff */
[----:B------:R-:W-:Y:S01]  /*5480*/  ISETP.GT.U32.AND P2, PT, R37, 0x1ffffff, PT ;  /* 0x01ffffff2500780c */ /* 0x000fe20003f44070 */
[----:B------:R-:W-:Y:S01]  /*5490*/  IMAD.SHL.U32 R68, R68, 0x800000, RZ ;  /* 0x0080000044447824 */ /* 0x000fe200078e00ff */
[----:B------:R-:W-:Y:S01]  /*54a0*/  SHF.L.U32 R92, R92, 0x17, RZ ;  /* 0x000000175c5c7819 */ /* 0x000fe200000006ff */
[----:B------:R-:W-:Y:S01]  /*54b0*/  IMAD.SHL.U32 R98, R98, 0x800000, RZ ;  /* 0x0080000062627824 */ /* 0x000fe200078e00ff */
[----:B------:R-:W-:Y:S01]  /*54c0*/  SHF.L.U32 R99, R99, 0x17, RZ ;  /* 0x0000001763637819 */ /* 0x000fe200000006ff */
[----:B------:R-:W2:Y:S01]  /*54d0*/  MUFU.EX2 R97, R97 ;  /* 0x0000006100617308 */ /* 0x000ea20000000800 */
[----:B------:R-:W-:Y:S01]  /*54e0*/  SHF.L.U32 R67, R67, 0x17, RZ ;  /* 0x0000001743437819 */ /* 0x000fe200000006ff */
[----:B------:R-:W-:Y:S01]  /*54f0*/  IMAD.SHL.U32 R103, R103, 0x800000, RZ ;  /* 0x0080000067677824 */ /* 0x000fe200078e00ff */
[----:B------:R-:W-:Y:S01]  /*5500*/  SHF.L.U32 R94, R94, 0x17, RZ ;  /* 0x000000175e5e7819 */ /* 0x000fe200000006ff */
[----:B------:R-:W-:Y:S01]  /*5510*/  BSSY B1, `(.L_x_110) ;  /* 0x000001e000017945 */ /* 0x000fe20003800000 */
[----:B------:R-:W-:Y:S01]  /*5520*/  SHF.L.U32 R70, R70, 0x17, RZ ;  /* 0x0000001746467819 */ /* 0x000fe200000006ff */
[----:B------:R-:W-:Y:S01]  /*5530*/  FFMA R60, R65, R60, 1 ;  /* 0x3f800000413c7423 */ /* 0x000fe2000000003c */
[----:B------:R-:W-:Y:S01]  /*5540*/  SHF.L.U32 R102, R102, 0x17, RZ ;  /* 0x0000001766667819 */ /* 0x000fe200000006ff */
[----:B------:R-:W-:Y:S01]  /*5550*/  MUFU.EX2 R0, R101 ;  /* 0x0000006500007308 */ /* 0x000fe20000000800 */
[----:B-1----:R-:W-:Y:S01]  /*5560*/  FFMA R63, R63, R64, 1 ;  /* 0x3f8000003f3f7423 */ /* 0x002fe20000000040 */
[----:B------:R-:W-:Y:S01]  /*5570*/  FFMA R64, R67, R38, 1 ;  /* 0x3f80000043407423 */ /* 0x000fe20000000026 */
[----:B------:R-:W-:-:S05]  /*5580*/  FFMA R65, R68, R71, 1 ;  /* 0x3f80000044417423 */ /* 0x000fca0000000047 */
[----:B------:R2:W1:Y:S08]  /*5590*/  MUFU.EX2 R39, R96 ;  /* 0x0000006000277308 */ /* 0x0004700000000800 */
[----:B------:R-:W3:Y:S01]  /*55a0*/  MUFU.EX2 R69, R69 ;  /* 0x0000004500457308 */ /* 0x000ee20000000800 */
[----:B--2---:R-:W-:-:S07]  /*55b0*/  FFMA R96, R92, R97, 1 ;  /* 0x3f8000005c607423 */ /* 0x004fce0000000061 */
[----:B------:R2:W4:Y:S01]  /*55c0*/  MUFU.EX2 R3, R100 ;  /* 0x0000006400037308 */ /* 0x0005220000000800 */
[----:B-1----:R-:W-:-:S07]  /*55d0*/  FFMA R97, R94, R39, 1 ;  /* 0x3f8000005e617423 */ /* 0x002fce0000000027 */
[----:B------:R-:W1:Y:S01]  /*55e0*/  MUFU.EX2 R57, R56 ;  /* 0x0000003800397308 */ /* 0x000e620000000800 */
[----:B--2---:R-:W-:Y:S01]  /*55f0*/  FFMA R100, R99, R0, 1 ;  /* 0x3f80000063647423 */ /* 0x004fe20000000000 */
[----:B---3--:R-:W-:-:S06]  /*5600*/  FFMA R98, R98, R69, 1 ;  /* 0x3f80000062627423 */ /* 0x008fcc0000000045 */
[----:B------:R-:W2:Y:S01]  /*5610*/  MUFU.EX2 R58, R59 ;  /* 0x0000003b003a7308 */ /* 0x000ea20000000800 */
[----:B----4-:R-:W-:Y:S01]  /*5620*/  FFMA R101, R70, R3, 1 ;  /* 0x3f80000046657423 */ /* 0x010fe20000000003 */
        /* <DEDUP_REMOVED lines=8> */
.L_x_111:
[----:B------:R-:W1:Y:S02]  /*56b0*/  MUFU.RCP R37, R104 ;  /* 0x0000006800257308 */ /* 0x000e640000001000 */
[----:B-1----:R-:W-:-:S04]  /*56c0*/  FFMA R0, R104, R37, -1 ;  /* 0xbf80000068007423 */ /* 0x002fc80000000025 */
[----:B------:R-:W-:-:S04]  /*56d0*/  FADD.FTZ R0, -R0, -RZ ;  /* 0x800000ff00007221 */ /* 0x000fc80000010100 */
[----:B------:R-:W-:-:S07]  /*56e0*/  FFMA R37, R37, R0, R37 ;  /* 0x0000000025257223 */ /* 0x000fce0000000025 */
.L_x_112:
[----:B------:R-:W-:Y:S05]  /*56f0*/  BSYNC B1 ;  /* 0x0000000000017941 */ /* 0x000fea0003800000 */
.L_x_110:
        /* <DEDUP_REMOVED lines=10> */
.L_x_114:
[----:B------:R-:W1:Y:S02]  /*57a0*/  MUFU.RCP R38, R105 ;  /* 0x0000006900267308 */ /* 0x000e640000001000 */
[----:B-1----:R-:W-:-:S04]  /*57b0*/  FFMA R0, R105, R38, -1 ;  /* 0xbf80000069007423 */ /* 0x002fc80000000026 */
[----:B------:R-:W-:-:S04]  /*57c0*/  FADD.FTZ R3, -R0, -RZ ;  /* 0x800000ff00037221 */ /* 0x000fc80000010100 */
[----:B------:R-:W-:-:S07]  /*57d0*/  FFMA R38, R38, R3, R38 ;  /* 0x0000000326267223 */ /* 0x000fce0000000026 */
.L_x_115:
[----:B------:R-:W-:Y:S05]  /*57e0*/  BSYNC B1 ;  /* 0x0000000000017941 */ /* 0x000fea0003800000 */
.L_x_113:
        /* <DEDUP_REMOVED lines=10> */
.L_x_117:
[----:B------:R-:W1:Y:S02]  /*5890*/  MUFU.RCP R56, R107 ;  /* 0x0000006b00387308 */ /* 0x000e640000001000 */
[----:B-1----:R-:W-:-:S04]  /*58a0*/  FFMA R0, R107, R56, -1 ;  /* 0xbf8000006b007423 */ /* 0x002fc80000000038 */
[----:B------:R-:W-:-:S04]  /*58b0*/  FADD.FTZ R3, -R0, -RZ ;  /* 0x800000ff00037221 */ /* 0x000fc80000010100 */
[----:B------:R-:W-:-:S07]  /*58c0*/  FFMA R56, R56, R3, R56 ;  /* 0x0000000338387223 */ /* 0x000fce0000000038 */
.L_x_118:
[----:B------:R-:W-:Y:S05]  /*58d0*/  BSYNC B1 ;  /* 0x0000000000017941 */ /* 0x000fea0003800000 */
.L_x_116:
        /* <DEDUP_REMOVED lines=10> */
.L_x_120:
[----:B------:R-:W1:Y:S02]  /*5980*/  MUFU.RCP R39, R62 ;  /* 0x0000003e00277308 */ /* 0x000e640000001000 */
[----:B-1----:R-:W-:-:S04]  /*5990*/  FFMA R0, R62, R39, -1 ;  /* 0xbf8000003e007423 */ /* 0x002fc80000000027 */
[----:B------:R-:W-:-:S04]  /*59a0*/  FADD.FTZ R0, -R0, -RZ ;  /* 0x800000ff00007221 */ /* 0x000fc80000010100 */
[----:B------:R-:W-:-:S07]  /*59b0*/  FFMA R39, R39, R0, R39 ;  /* 0x0000000027277223 */ /* 0x000fce0000000027 */
.L_x_121:
[----:B------:R-:W-:Y:S05]  /*59c0*/  BSYNC B1 ;  /* 0x0000000000017941 */ /* 0x000fea0003800000 */
.L_x_119:
        /* <DEDUP_REMOVED lines=10> */
.L_x_123:
[----:B------:R-:W1:Y:S02]  /*5a70*/  MUFU.RCP R58, R63 ;  /* 0x0000003f003a7308 */ /* 0x000e640000001000 */
[----:B-1----:R-:W-:-:S04]  /*5a80*/  FFMA R0, R63, R58, -1 ;  /* 0xbf8000003f007423 */ /* 0x002fc8000000003a */
[----:B------:R-:W-:-:S04]  /*5a90*/  FADD.FTZ R3, -R0, -RZ ;  /* 0x800000ff00037221 */ /* 0x000fc80000010100 */
[----:B------:R-:W-:-:S07]  /*5aa0*/  FFMA R58, R58, R3, R58 ;  /* 0x000000033a3a7223 */ /* 0x000fce000000003a */
.L_x_124:
[----:B------:R-:W-:Y:S05]  /*5ab0*/  BSYNC B1 ;  /* 0x0000000000017941 */ /* 0x000fea0003800000 */
.L_x_122:
        /* <DEDUP_REMOVED lines=10> */
.L_x_126:
[----:B------:R-:W1:Y:S02]  /*5b60*/  MUFU.RCP R57, R60 ;  /* 0x0000003c00397308 */ /* 0x000e640000001000 */
[----:B-1----:R-:W-:-:S04]  /*5b70*/  FFMA R0, R60, R57, -1 ;  /* 0xbf8000003c007423 */ /* 0x002fc80000000039 */
[----:B------:R-:W-:-:S04]  /*5b80*/  FADD.FTZ R0, -R0, -RZ ;  /* 0x800000ff00007221 */ /* 0x000fc80000010100 */
[----:B------:R-:W-:-:S07]  /*5b90*/  FFMA R57, R57, R0, R57 ;  /* 0x0000000039397223 */ /* 0x000fce0000000039 */
.L_x_127:
[----:B------:R-:W-:Y:S05]  /*5ba0*/  BSYNC B1 ;  /* 0x0000000000017941 */ /* 0x000fea0003800000 */
.L_x_125:
        /* <DEDUP_REMOVED lines=10> */
.L_x_129:
[----:B------:R-:W1:Y:S02]  /*5c50*/  MUFU.RCP R60, R61 ;  /* 0x0000003d003c7308 */ /* 0x000e640000001000 */
[----:B-1----:R-:W-:-:S04]  /*5c60*/  FFMA R0, R61, R60, -1 ;  /* 0xbf8000003d007423 */ /* 0x002fc8000000003c */
[----:B------:R-:W-:-:S04]  /*5c70*/  FADD.FTZ R3, -R0, -RZ ;  /* 0x800000ff00037221 */ /* 0x000fc80000010100 */
[----:B------:R-:W-:-:S07]  /*5c80*/  FFMA R60, R60, R3, R60 ;  /* 0x000000033c3c7223 */ /* 0x000fce000000003c */
.L_x_130:
[----:B------:R-:W-:Y:S05]  /*5c90*/  BSYNC B1 ;  /* 0x0000000000017941 */ /* 0x000fea0003800000 */
.L_x_128:
        /* <DEDUP_REMOVED lines=10> */
.L_x_132:
[----:B------:R-:W1:Y:S02]  /*5d40*/  MUFU.RCP R59, R64 ;  /* 0x00000040003b7308 */ /* 0x000e640000001000 */
[----:B-1----:R-:W-:-:S04]  /*5d50*/  FFMA R0, R64, R59, -1 ;  /* 0xbf80000040007423 */ /* 0x002fc8000000003b */
[----:B------:R-:W-:-:S04]  /*5d60*/  FADD.FTZ R0, -R0, -RZ ;  /* 0x800000ff00007221 */ /* 0x000fc80000010100 */
[----:B------:R-:W-:-:S07]  /*5d70*/  FFMA R59, R59, R0, R59 ;  /* 0x000000003b3b7223 */ /* 0x000fce000000003b */
.L_x_133:
[----:B------:R-:W-:Y:S05]  /*5d80*/  BSYNC B1 ;  /* 0x0000000000017941 */ /* 0x000fea0003800000 */
.L_x_131:
        /* <DEDUP_REMOVED lines=10> */
.L_x_135:
[----:B------:R-:W1:Y:S02]  /*5e30*/  MUFU.RCP R62, R65 ;  /* 0x00000041003e7308 */ /* 0x000e640000001000 */
[----:B-1----:R-:W-:-:S04]  /*5e40*/  FFMA R0, R65, R62, -1 ;  /* 0xbf80000041007423 */ /* 0x002fc8000000003e */
[----:B------:R-:W-:-:S04]  /*5e50*/  FADD.FTZ R3, -R0, -RZ ;  /* 0x800000ff00037221 */ /* 0x000fc80000010100 */
[----:B------:R-:W-:-:S07]  /*5e60*/  FFMA R62, R62, R3, R62 ;  /* 0x000000033e3e7223 */ /* 0x000fce000000003e */
.L_x_136:
[----:B------:R-:W-:Y:S05]  /*5e70*/  BSYNC B1 ;  /* 0x0000000000017941 */ /* 0x000fea0003800000 */
.L_x_134:
        /* <DEDUP_REMOVED lines=10> */
.L_x_138:
[----:B------:R-:W1:Y:S02]  /*5f20*/  MUFU.RCP R61, R96 ;  /* 0x00000060003d7308 */ /* 0x000e640000001000 */
[----:B-1----:R-:W-:-:S04]  /*5f30*/  FFMA R0, R96, R61, -1 ;  /* 0xbf80000060007423 */ /* 0x002fc8000000003d */
[----:B------:R-:W-:-:S04]  /*5f40*/  FADD.FTZ R0, -R0, -RZ ;  /* 0x800000ff00007221 */ /* 0x000fc80000010100 */
[----:B------:R-:W-:-:S07]  /*5f50*/  FFMA R61, R61, R0, R61 ;  /* 0x000000003d3d7223 */ /* 0x000fce000000003d */
.L_x_139:
[----:B------:R-:W-:Y:S05]  /*5f60*/  BSYNC B1 ;  /* 0x0000000000017941 */ /* 0x000fea0003800000 */
.L_x_137:
        /* <DEDUP_REMOVED lines=10> */
.L_x_141:
[----:B------:R-:W1:Y:S02]  /*6010*/  MUFU.RCP R64, R97 ;  /* 0x0000006100407308 */ /* 0x000e640000001000 */
[----:B-1----:R-:W-:-:S04]  /*6020*/  FFMA R0, R97, R64, -1 ;  /* 0xbf80000061007423 */ /* 0x002fc80000000040 */
[----:B------:R-:W-:-:S04]  /*6030*/  FADD.FTZ R3, -R0, -RZ ;  /* 0x800000ff00037221 */ /* 0x000fc80000010100 */
[----:B------:R-:W-:-:S07]  /*6040*/  FFMA R64, R64, R3, R64 ;  /* 0x0000000340407223 */ /* 0x000fce0000000040 */
.L_x_142:
[----:B------:R-:W-:Y:S05]  /*6050*/  BSYNC B1 ;  /* 0x0000000000017941 */ /* 0x000fea0003800000 */
.L_x_140:
        /* <DEDUP_REMOVED lines=10> */
.L_x_144:
[----:B------:R-:W1:Y:S02]  /*6100*/  MUFU.RCP R63, R98 ;  /* 0x00000062003f7308 */ /* 0x000e640000001000 */
[----:B-1----:R-:W-:-:S04]  /*6110*/  FFMA R0, R98, R63, -1 ;  /* 0xbf80000062007423 */ /* 0x002fc8000000003f */
[----:B------:R-:W-:-:S04]  /*6120*/  FADD.FTZ R0, -R0, -RZ ;  /* 0x800000ff00007221 */ /* 0x000fc80000010100 */
[----:B------:R-:W-:-:S07]  /*6130*/  FFMA R63, R63, R0, R63 ;  /* 0x000000003f3f7223 */ /* 0x000fce000000003f */
.L_x_145:
[----:B------:R-:W-:Y:S05]  /*6140*/  BSYNC B1 ;  /* 0x0000000000017941 */ /* 0x000fea0003800000 */
.L_x_143:
        /* <DEDUP_REMOVED lines=10> */
.L_x_147:
[----:B------:R-:W1:Y:S02]  /*61f0*/  MUFU.RCP R96, R101 ;  /* 0x0000006500607308 */ /* 0x000e640000001000 */
[----:B-1----:R-:W-:-:S04]  /*6200*/  FFMA R0, R101, R96, -1 ;  /* 0xbf80000065007423 */ /* 0x002fc80000000060 */
[----:B------:R-:W-:-:S04]  /*6210*/  FADD.FTZ R3, -R0, -RZ ;  /* 0x800000ff00037221 */ /* 0x000fc80000010100 */
[----:B------:R-:W-:-:S07]  /*6220*/  FFMA R96, R96, R3, R96 ;  /* 0x0000000360607223 */ /* 0x000fce0000000060 */
.L_x_148:
[----:B------:R-:W-:Y:S05]  /*6230*/  BSYNC B1 ;  /* 0x0000000000017941 */ /* 0x000fea0003800000 */
.L_x_146:
        /* <DEDUP_REMOVED lines=10> */
.L_x_150:
[----:B------:R-:W1:Y:S02]  /*62e0*/  MUFU.RCP R65, R100 ;  /* 0x0000006400417308 */ /* 0x000e640000001000 */
[----:B-1----:R-:W-:-:S04]  /*62f0*/  FFMA R0, R100, R65, -1 ;  /* 0xbf80000064007423 */ /* 0x002fc80000000041 */
[----:B------:R-:W-:-:S04]  /*6300*/  FADD.FTZ R0, -R0, -RZ ;  /* 0x800000ff00007221 */ /* 0x000fc80000010100 */
[----:B------:R-:W-:-:S07]  /*6310*/  FFMA R65, R65, R0, R65 ;  /* 0x0000000041417223 */ /* 0x000fce0000000041 */
.L_x_151:
[----:B------:R-:W-:Y:S05]  /*6320*/  BSYNC B1 ;  /* 0x0000000000017941 */ /* 0x000fea0003800000 */
.L_x_149:
        /* <DEDUP_REMOVED lines=10> */
.L_x_153:
[----:B------:R-:W1:Y:S02]  /*63d0*/  MUFU.RCP R98, R99 ;  /* 0x0000006300627308 */ /* 0x000e640000001000 */
[----:B-1----:R-:W-:-:S04]  /*63e0*/  FFMA R0, R99, R98, -1 ;  /* 0xbf80000063007423 */ /* 0x002fc80000000062 */
[----:B------:R-:W-:-:S04]  /*63f0*/  FADD.FTZ R3, -R0, -RZ ;  /* 0x800000ff00037221 */ /* 0x000fc80000010100 */
[----:B------:R-:W-:-:S07]  /*6400*/  FFMA R98, R98, R3, R98 ;  /* 0x0000000362627223 */ /* 0x000fce0000000062 */
.L_x_154:
[----:B------:R-:W-:Y:S05]  /*6410*/  BSYNC B1 ;  /* 0x0000000000017941 */ /* 0x000fea0003800000 */
.L_x_152:
        /* <DEDUP_REMOVED lines=9> */
.L_x_156:
[----:B------:R-:W1:Y:S02]  /*64b0*/  MUFU.RCP R0, R103 ;  /* 0x0000006700007308 */ /* 0x000e640000001000 */
[----:B-1----:R-:W-:-:S04]  /*64c0*/  FFMA R3, R103, R0, -1 ;  /* 0xbf80000067037423 */ /* 0x002fc80000000000 */
[----:B------:R-:W-:-:S04]  /*64d0*/  FADD.FTZ R3, -R3, -RZ ;  /* 0x800000ff03037221 */ /* 0x000fc80000010100 */
[----:B------:R-:W-:-:S07]  /*64e0*/  FFMA R0, R0, R3, R0 ;  /* 0x0000000300007223 */ /* 0x000fce0000000000 */
.L_x_157:
[----:B------:R-:W-:Y:S05]  /*64f0*/  BSYNC B1 ;  /* 0x0000000000017941 */ /* 0x000fea0003800000 */
.L_x_155:
[----:B------:R-:W-:Y:S01]  /*6500*/  FMUL R37, R20, R37 ;  /* 0x0000002514257220 */ /* 0x000fe20000400000 */
        /* <DEDUP_REMOVED lines=15> */
[----:B------:R-:W-:Y:S01]  /*6600*/  F2FP.F16.F32.PACK_AB R24, R38, R37 ;  /* 0x000000252618723e */ /* 0x000fe200000000ff */
[----:B------:R-:W-:Y:S05]  /*6610*/  WARPSYNC.ALL ;  /* 0x0000000000007948 */ /* 0x000fea0003800000 */
[----:B------:R-:W-:Y:S01]  /*6620*/  F2FP.F16.F32.PACK_AB R25, R39, R56 ;  /* 0x000000382719723e */ /* 0x000fe200000000ff */
[----:B------:R-:W-:Y:S01]  /*6630*/  BSSY B0, `(.L_x_158) ;  /* 0x000001b000007945 */ /* 0x000fe20003800000 */
[----:B------:R-:W-:-:S02]  /*6640*/  F2FP.F16.F32.PACK_AB R26, R57, R58 ;  /* 0x0000003a391a723e */ /* 0x000fc400000000ff */
[----:B------:R-:W-:Y:S02]  /*6650*/  F2FP.F16.F32.PACK_AB R27, R59, R60 ;  /* 0x0000003c3b1b723e */ /* 0x000fe400000000ff */
[----:B------:R-:W-:Y:S02]  /*6660*/  F2FP.F16.F32.PACK_AB R28, R61, R62 ;  /* 0x0000003e3d1c723e */ /* 0x000fe400000000ff */
[----:B------:R-:W-:Y:S01]  /*6670*/  F2FP.F16.F32.PACK_AB R29, R63, R64 ;  /* 0x000000403f1d723e */ /* 0x000fe200000000ff */
[----:B------:R1:W-:Y:S01]  /*6680*/  STSM.16.M88.4 [R13+0x2200], R24 ;  /* 0x002200180d007844 */ /* 0x0003e20000000200 */
[----:B------:R-:W-:Y:S02]  /*6690*/  F2FP.F16.F32.PACK_AB R30, R65, R96 ;  /* 0x00000060411e723e */ /* 0x000fe400000000ff */
[----:B------:R-:W-:Y:S02]  /*66a0*/  F2FP.F16.F32.PACK_AB R31, R3, R98 ;  /* 0x00000062031f723e */ /* 0x000fe400000000ff */
[----:B------:R-:W-:-:S05]  /*66b0*/  IADD3 R0, R14, 0x2200, R13 ;  /* 0x000022000e007810 */ /* 0x000fca0007ffe00d */
        /* <DEDUP_REMOVED lines=11> */
[----:B------:R-:W-:Y:S02]  /*6770*/  UIADD3 UR4, UR52, 0x2200, URZ ;  /* 0x0000220034047890 */ /* 0x000fe4000fffe03f */
[----:B------:R-:W-:Y:S01]  /*6780*/  UIADD3.X UR9, URZ, UR55, URZ, UP0, !UPT ;  /* 0x000000373f097290 */ /* 0x000fe200087fe43f */
[----:B------:R-:W-:Y:S01]  /*6790*/  UMOV UR5, UR45 ;  /* 0x0000002d00057c82 */ /* 0x000fe20008000000 */
[----:B------:R-:W-:-:S07]  /*67a0*/  UMOV UR7, UR47 ;  /* 0x0000002f00077c82 */ /* 0x000fce0008000000 */
[----:B------:R2:W-:Y:S01]  /*67b0*/  UTMASTG.3D [UR4], [UR8] ;  /* 0x00000004080073b5 */ /* 0x0005e20008010000 */
[----:B------:R0:W-:Y:S01]  /*67c0*/  UTMACMDFLUSH ;  /* 0x00000000000079b7 */ /* 0x0001e20000000000 */
[----:B--2---:R-:W-:-:S04]  /*67d0*/  DEPBAR.LE SB0, 0x1 ;  /* 0x000080400000791a */ /* 0x004fc80000000000 */
.L_x_159:
[----:B------:R-:W-:Y:S05]  /*67e0*/  BSYNC B0 ;  /* 0x0000000000007941 */ /* 0x000fea0003800000 */
.L_x_158:
[----:B------:R-:W-:Y:S06]  /*67f0*/  BAR.SYNC.DEFER_BLOCKING 0x1, 0x100 ;  /* 0x0044000000007b1d */ /* 0x000fec0000010000 */
[----:B------:R-:W-:Y:S04]  /*6800*/  BSSY B0, `(.L_x_160) ;  /* 0x0000009000007945 */ /* 0x000fe80003800000 */
[----:B------:R-:W-:Y:S05]  /*6810*/  @P0 BRA `(.L_x_161) ;  /* 0x00000000001c0947 */ /* 0x000fea0003800000 */
[----:B------:R-:W-:-:S13]  /*6820*/  ISETP.NE.AND P2, PT, R95, 0x3, PT ;  /* 0x000000035f00780c */ /* 0x000fda0003f45270 */
[----:B------:R-:W-:Y:S05]  /*6830*/  @!P2 BRA `(.L_x_162) ;  /* 0x000000000004a947 */ /* 0x000fea0003800000 */
[----:B------:R-:W-:Y:S01]  /*6840*/  BPT.TRAP 0x1 ;  /* 0x000000040000795c */ /* 0x000fe20000300000 */
.L_x_162:
[----:B------:R-:W-:-:S04]  /*6850*/  ULEA UR4, UR42, UR52, 0x3 ;  /* 0x000000342a047291 */ /* 0x000fc8000f8e183f */
[----:B------:R-:W-:-:S04]  /*6860*/  UIADD3 UR4, UR4, 0x60, URZ ;  /* 0x0000006004047890 */ /* 0x000fc8000fffe03f */
[----:B------:R-:W-:-:S09]  /*6870*/  UPRMT UR4, UR51, 0x654, UR4 ;  /* 0x0000065433047896 */ /* 0x000fd20008000004 */
[----:B------:R-:W-:Y:S03]  /*6880*/  SYNCS.ARRIVE.TRANS64.RED.A1T0 RZ, [UR4], RZ ;  /* 0x000000ffffff79a7 */ /* 0x000fe60008100404 */
.L_x_161:
[----:B------:R-:W-:Y:S05]  /*6890*/  BSYNC B0 ;  /* 0x0000000000007941 */ /* 0x000fea0003800000 */
.L_x_160:
[----:B------:R-:W-:Y:S01]  /*68a0*/  UIADD3 UR42, UR42, 0x1, URZ ;  /* 0x000000012a2a7890 */ /* 0x000fe2000fffe03f */
[----:B------:R-:W-:Y:S01]  /*68b0*/  BSSY B0, `(.L_x_163) ;  /* 0x000001b000007945 */ /* 0x000fe20003800000 */
[----:B------:R-:W-:Y:S02]  /*68c0*/  MOV R20, R89 ;  /* 0x0000005900147202 */ /* 0x000fe40000000f00 */
[----:B------:R-:W-:-:S04]  /*68d0*/  UISETP.NE.AND UP0, UPT, UR42, 0x4, UPT ;  /* 0x000000042a00788c */ /* 0x000fc8000bf05270 */
[----:B------:R-:W-:Y:S01]  /*68e0*/  USEL UR42, UR42, URZ, UP0 ;  /* 0x0000003f2a2a7287 */ /* 0x000fe20008000000 */
[----:B------:R-:W-:Y:S11]  /*68f0*/  @P0 BRA `(.L_x_164) ;  /* 0x0000000000580947 */ /* 0x000ff60003800000 */
[----:B------:R-:W-:-:S13]  /*6900*/  ISETP.NE.AND P2, PT, R95, 0x3, PT ;  /* 0x000000035f00780c */ /* 0x000fda0003f45270 */
[----:B------:R-:W-:Y:S05]  /*6910*/  @!P2 BRA `(.L_x_165) ;  /* 0x000000000004a947 */ /* 0x000fea0003800000 */
[----:B------:R-:W-:Y:S01]  /*6920*/  BPT.TRAP 0x1 ;  /* 0x000000040000795c */ /* 0x000fe20000300000 */
.L_x_165:
[C---:B------:R-:W-:Y:S01]  /*6930*/  LEA R3, R12.reuse, UR52, 0x3 ;  /* 0x000000340c037c11 */ /* 0x040fe2000f8e18ff */
[----:B------:R-:W-:Y:S01]  /*6940*/  @!P1 IMAD R21, R12, 0x2000, R15 ;  /* 0x000020000c159824 */ /* 0x000fe200078e020f */
[----:B------:R-:W-:Y:S01]  /*6950*/  SHF.L.U32 R20, R89, 0x1f, RZ ;  /* 0x0000001f59147819 */ /* 0x000fe200000006ff */
[----:B------:R-:W-:Y:S01]  /*6960*/  BSSY B1, `(.L_x_166) ;  /* 0x0000007000017945 */ /* 0x000fe20003800000 */
[----:B------:R-:W-:Y:S02]  /*6970*/  PLOP3.LUT P3, PT, PT, PT, PT, 0x8, 0x0 ;  /* 0x000000000000781c */ /* 0x000fe40003f6e170 */
[----:B------:R-:W2:Y:S01]  /*6980*/  SYNCS.PHASECHK.TRANS64.TRYWAIT P2, [R3+URZ+0x40], R20 ;  /* 0x00004014030075a7 */ /* 0x000ea2000804017f */
[----:B------:R-:W-:Y:S02]  /*6990*/  @!P1 PLOP3.LUT P3, PT, P6, PT, PT, 0x80, 0x0 ;  /* 0x000000000000981c */ /* 0x000fe4000376f070 */
[----:B-1----:R-:W-:-:S11]  /*69a0*/  @!P1 IADD3 R0, R21, 0x20, RZ ;  /* 0x0000002015009810 */ /* 0x002fd60007ffe0ff */
[----:B------:R-:W-:Y:S01]  /*69b0*/  @P3 IADD3 R0, R21, -0x20, RZ ;  /* 0xffffffe015003810 */ /* 0x000fe20007ffe0ff */
[----:B--2---:R-:W-:Y:S06]  /*69c0*/  @!P2 BRA `(.L_x_167) ;  /* 0x000000700050a947 */ /* 0x004fec0003800000 */
.L_x_358:
[----:B------:R-:W-:Y:S05]  /*69d0*/  BSYNC B1 ;  /* 0x0000000000017941 */ /* 0x000fea0003800000 */
.L_x_166:
[----:B------:R-:W-:Y:S05]  /*69e0*/  @!P1 WARPSYNC.ALL ;  /* 0x0000000000009948 */ /* 0x000fea0003800000 */
[----:B------:R2:W3:Y:S01]  /*69f0*/  @!P1 LDSM.16.M88.4 R4, [R21] ;  /* 0x000000001504983b */ /* 0x0004e20000000200 */
[----:B------:R-:W-:-:S03]  /*6a00*/  IADD3 R12, R12, 0x1, RZ ;  /* 0x000000010c0c7810 */ /* 0x000fc60007ffe0ff */
[----:B------:R2:W4:Y:S01]  /*6a10*/  @!P1 LDSM.16.M88.4 R8, [R0] ;  /* 0x000000000008983b */ /* 0x0005220000000200 */
[----:B------:R-:W-:-:S04]  /*6a20*/  ISETP.NE.AND P2, PT, R12, 0x4, PT ;  /* 0x000000040c00780c */ /* 0x000fc80003f45270 */
[----:B-1----:R-:W-:Y:S02]  /*6a30*/  SEL R20, RZ, 0x1, P2 ;  /* 0x00000001ff147807 */ /* 0x002fe40001000000 */
[----:B------:R-:W-:Y:S02]  /*6a40*/  SEL R12, R12, RZ, P2 ;  /* 0x000000ff0c0c7207 */ /* 0x000fe40001000000 */
[----:B--2---:R-:W-:-:S07]  /*6a50*/  LOP3.LUT R20, R89, R20, RZ, 0x3c, !PT ;  /* 0x0000001459147212 */ /* 0x004fce00078e3cff */
.L_x_164:
[----:B------:R-:W-:Y:S05]  /*6a60*/  BSYNC B0 ;  /* 0x0000000000007941 */ /* 0x000fea0003800000 */
.L_x_163:
[--C-:B-1-3--:R-:W-:Y:S02]  /*6a70*/  HADD2.F32 R0, -RZ, R4.reuse.H0_H0 ;  /* 0x20000004ff007230 */ /* 0x10afe40000004100 */
[C---:B------:R-:W-:Y:S01]  /*6a80*/  FMUL R21, R91.reuse, R72 ;  /* 0x000000485b157220 */ /* 0x040fe20000400000 */
[C---:B------:R-:W-:Y:S01]  /*6a90*/  FMUL R33, R91.reuse, R82 ;  /* 0x000000525b217220 */ /* 0x040fe20000400000 */
[----:B------:R-:W-:Y:S01]  /*6aa0*/  IMAD.MOV.U32 R82, RZ, RZ, 0x3bbb989d ;  /* 0x3bbb989dff527424 */ /* 0x000fe200078e00ff */
[----:B------:R-:W-:Y:S01]  /*6ab0*/  MOV R97, 0x437c0000 ;  /* 0x437c000000617802 */ /* 0x000fe20000000f00 */
[----:B------:R-:W-:Y:S01]  /*6ac0*/  FFMA R21, R90, R0, R21 ;  /* 0x000000005a157223 */ /* 0x000fe20000000015 */
[----:B------:R-:W-:Y:S02]  /*6ad0*/  HADD2.F32 R24, -RZ, R4.H1_H1 ;  /* 0x30000004ff187230 */ /* 0x000fe40000004100 */
[----:B------:R-:W-:Y:S01]  /*6ae0*/  FMUL R23, R91, R73 ;  /* 0x000000495b177220 */ /* 0x000fe20000400000 */
[----:B------:R-:W-:-:S02]  /*6af0*/  HADD2.F32 R28, -RZ, R5.H1_H1 ;  /* 0x30000005ff1c7230 */ /* 0x000fc40000004100 */
[----:B------:R-:W-:Y:S01]  /*6b00*/  FFMA.SAT R0, -R21, R82, 0.5 ;  /* 0x3f00000015007423 */ /* 0x000fe20000002152 */
[C---:B------:R-:W-:Y:S01]  /*6b10*/  FMUL R25, R91.reuse, R75 ;  /* 0x0000004b5b197220 */ /* 0x040fe20000400000 */
[----:B------:R-:W-:Y:S02]  /*6b20*/  HADD2.F32 R26, -RZ, R5.H0_H0 ;  /* 0x20000005ff1a7230 */ /* 0x000fe40000004100 */
[----:B------:R-:W-:Y:S01]  /*6b30*/  FMUL R3, R91, R74 ;  /* 0x0000004a5b037220 */ /* 0x000fe20000400000 */
[----:B------:R-:W-:Y:S01]  /*6b40*/  FFMA.RM R0, R0, R97, 12582913 ;  /* 0x4b40000100007423 */ /* 0x000fe20000004061 */
[C---:B------:R-:W-:Y:S01]  /*6b50*/  FFMA R23, R90.reuse, R24, R23 ;  /* 0x000000185a177223 */ /* 0x040fe20000000017 */
[C---:B------:R-:W-:Y:S01]  /*6b60*/  FFMA R25, R90.reuse, R28, R25 ;  /* 0x0000001c5a197223 */ /* 0x040fe20000000019 */
[----:B------:R-:W-:Y:S01]  /*6b70*/  FFMA R24, R90, R26, R3 ;  /* 0x0000001a5a187223 */ /* 0x000fe20000000003 */
[----:B------:R-:W-:Y:S01]  /*6b80*/  FADD R28, R0, -12583039 ;  /* 0xcb40007f001c7421 */ /* 0x000fe20000000000 */
[----:B------:R-:W-:Y:S01]  /*6b90*/  FFMA.SAT R3, -R23, R82, 0.5 ;  /* 0x3f00000017037423 */ /* 0x000fe20000002152 */
[----:B------:R-:W-:-:S02]  /*6ba0*/  HADD2.F32 R26, -RZ, R6.H0_H0 ;  /* 0x20000006ff1a7230 */ /* 0x000fc40000004100 */
[C---:B------:R-:W-:Y:S01]  /*6bb0*/  FMUL R27, R91.reuse, R76 ;  /* 0x0000004c5b1b7220 */ /* 0x040fe20000400000 */
[----:B------:R-:W-:Y:S02]  /*6bc0*/  HADD2.F32 R30, -RZ, R6.H1_H1 ;  /* 0x30000006ff1e7230 */ /* 0x000fe40000004100 */
[----:B------:R-:W-:Y:S01]  /*6bd0*/  FMUL R77, R91, R77 ;  /* 0x0000004d5b4d7220 */ /* 0x000fe20000400000 */
[----:B------:R-:W-:Y:S01]  /*6be0*/  FFMA R28, -R21, 1.4426950216293334961, -R28 ;  /* 0x3fb8aa3b151c7823 */ /* 0x000fe2000000091c */
[--C-:B------:R-:W-:Y:S02]  /*6bf0*/  HADD2.F32 R34, -RZ, R7.reuse.H0_H0 ;  /* 0x20000007ff227230 */ /* 0x100fe40000004100 */
[----:B------:R-:W-:Y:S01]  /*6c00*/  FMUL R29, R91, R78 ;  /* 0x0000004e5b1d7220 */ /* 0x000fe20000400000 */
[----:B------:R-:W-:Y:S01]  /*6c10*/  FFMA.RM R38, R3, R97, 12582913 ;  /* 0x4b40000103267423 */ /* 0x000fe20000004061 */
[C---:B------:R-:W-:Y:S01]  /*6c20*/  FFMA R26, R90.reuse, R26, R27 ;  /* 0x0000001a5a1a7223 */ /* 0x040fe2000000001b */
[----:B------:R-:W-:Y:S01]  /*6c30*/  FFMA R27, R90, R30, R77 ;  /* 0x0000001e5a1b7223 */ /* 0x000fe2000000004d */
[----:B------:R-:W-:Y:S01]  /*6c40*/  FFMA R3, -R21, 1.925963033500011079e-08, R28 ;  /* 0x32a5706015037823 */ /* 0x000fe2000000011c */
[----:B------:R-:W-:Y:S01]  /*6c50*/  FADD R30, R38, -12583039 ;  /* 0xcb40007f261e7421 */ /* 0x000fe20000000000 */
[----:B------:R-:W-:Y:S01]  /*6c60*/  FFMA R28, R90, R34, R29 ;  /* 0x000000225a1c7223 */ /* 0x000fe2000000001d */
[-C--:B------:R-:W-:Y:S01]  /*6c70*/  FFMA.SAT R34, -R25, R82.reuse, 0.5 ;  /* 0x3f00000019227423 */ /* 0x080fe20000002152 */
[----:B------:R-:W-:Y:S01]  /*6c80*/  FFMA.SAT R32, -R24, R82, 0.5 ;  /* 0x3f00000018207423 */ /* 0x000fe20000002152 */
[----:B------:R-:W-:-:S02]  /*6c90*/  HADD2.F32 R36, -RZ, R7.H1_H1 ;  /* 0x30000007ff247230 */ /* 0x000fc40000004100 */
[----:B------:R-:W-:Y:S01]  /*6ca0*/  FMUL R79, R91, R79 ;  /* 0x0000004f5b4f7220 */ /* 0x000fe20000400000 */
[C---:B------:R-:W-:Y:S01]  /*6cb0*/  FFMA R30, -R23.reuse, 1.4426950216293334961, -R30 ;  /* 0x3fb8aa3b171e7823 */ /* 0x040fe2000000091e */
[-C--:B------:R-:W-:Y:S01]  /*6cc0*/  FFMA.RM R58, R34, R97.reuse, 12582913 ;  /* 0x4b400001223a7423 */ /* 0x080fe20000004061 */
[-C--:B------:R-:W-:Y:S01]  /*6cd0*/  FFMA.RM R56, R32, R97.reuse, 12582913 ;  /* 0x4b40000120387423 */ /* 0x080fe20000004061 */
[----:B------:R-:W-:Y:S01]  /*6ce0*/  FFMA R29, R90, R36, R79 ;  /* 0x000000245a1d7223 */ /* 0x000fe2000000004f */
[----:B------:R-:W-:Y:S01]  /*6cf0*/  FFMA R32, -R23, 1.925963033500011079e-08, R30 ;  /* 0x32a5706017207823 */ /* 0x000fe2000000011e */
[----:B------:R-:W-:Y:S01]  /*6d00*/  FFMA.SAT R34, -R26, R82, 0.5 ;  /* 0x3f0000001a227423 */ /* 0x000fe20000002152 */
[----:B----4-:R-:W-:Y:S02]  /*6d10*/  HADD2.F32 R36, -RZ, R8.H0_H0 ;  /* 0x20000008ff247230 */ /* 0x010fe40000004100 */
[----:B------:R-:W-:Y:S01]  /*6d20*/  FADD R30, R58, -12583039 ;  /* 0xcb40007f3a1e7421 */ /* 0x000fe20000000000 */
[----:B------:R-:W-:Y:S01]  /*6d30*/  FMUL R31, R91, R80 ;  /* 0x000000505b1f7220 */ /* 0x000fe20000400000 */
[-C--:B------:R-:W-:Y:S01]  /*6d40*/  FFMA.RM R60, R34, R97.reuse, 12582913 ;  /* 0x4b400001223c7423 */ /* 0x080fe20000004061 */
[----:B------:R-:W-:Y:S01]  /*6d50*/  FADD R39, R56, -12583039 ;  /* 0xcb40007f38277421 */ /* 0x000fe20000000000 */
[----:B------:R-:W-:Y:S01]  /*6d60*/  FFMA R34, -R25, 1.4426950216293334961, -R30 ;  /* 0x3fb8aa3b19227823 */ /* 0x000fe2000000091e */
[----:B------:R-:W-:Y:S01]  /*6d70*/  FFMA R30, R90, R36, R31 ;  /* 0x000000245a1e7223 */ /* 0x000fe2000000001f */
[-C--:B------:R-:W-:Y:S01]  /*6d80*/  FFMA.SAT R36, -R27, R82.reuse, 0.5 ;  /* 0x3f0000001b247423 */ /* 0x080fe20000002152 */
[----:B------:R-:W-:Y:S01]  /*6d90*/  FFMA R57, -R24, 1.4426950216293334961, -R39 ;  /* 0x3fb8aa3b18397823 */ /* 0x000fe20000000927 */
[--C-:B------:R-:W-:Y:S01]  /*6da0*/  HADD2.F32 R63, -RZ, R9.reuse.H0_H0 ;  /* 0x20000009ff3f7230 */ /* 0x100fe20000004100 */
[----:B------:R1:W-:Y:S01]  /*6db0*/  MUFU.EX2 R39, R32 ;  /* 0x0000002000277308 */ /* 0x0003e20000000800 */
[----:B------:R-:W-:Y:S01]  /*6dc0*/  FFMA.RM R62, R36, R97, 12582913 ;  /* 0x4b400001243e7423 */ /* 0x000fe20000004061 */
[----:B------:R-:W-:Y:S01]  /*6dd0*/  FFMA.SAT R36, -R28, R82, 0.5 ;  /* 0x3f0000001c247423 */ /* 0x000fe20000002152 */
[----:B------:R-:W-:-:S02]  /*6de0*/  HADD2.F32 R66, -RZ, R9.H1_H1 ;  /* 0x30000009ff427230 */ /* 0x000fc40000004100 */
[----:B------:R-:W-:Y:S01]  /*6df0*/  FMUL R83, R91, R83 ;  /* 0x000000535b537220 */ /* 0x000fe20000400000 */
[----:B------:R-:W-:Y:S02]  /*6e00*/  HADD2.F32 R61, -RZ, R8.H1_H1 ;  /* 0x30000008ff3d7230 */ /* 0x000fe40000004100 */
[----:B------:R-:W-:Y:S01]  /*6e10*/  FFMA.RM R64, R36, R97, 12582913 ;  /* 0x4b40000124407423 */ /* 0x000fe20000004061 */
[----:B------:R-:W-:Y:S01]  /*6e20*/  FFMA.SAT R65, -R29, R82, 0.5 ;  /* 0x3f0000001d417423 */ /* 0x000fe20000002152 */
[----:B------:R-:W-:Y:S01]  /*6e30*/  FMUL R81, R91, R81 ;  /* 0x000000515b517220 */ /* 0x000fe20000400000 */
[----:B-1----:R-:W-:Y:S01]  /*6e40*/  FADD R32, R62, -12583039 ;  /* 0xcb40007f3e207421 */ /* 0x002fe20000000000 */
[----:B------:R-:W-:Y:S01]  /*6e50*/  FADD R59, R60, -12583039 ;  /* 0xcb40007f3c3b7421 */ /* 0x000fe20000000000 */
[----:B------:R-:W-:Y:S01]  /*6e60*/  FFMA R34, -R25, 1.925963033500011079e-08, R34 ;  /* 0x32a5706019227823 */ /* 0x000fe20000000122 */
[C---:B------:R-:W-:Y:S01]  /*6e70*/  FFMA R31, R90.reuse, R61, R81 ;  /* 0x0000003d5a1f7223 */ /* 0x040fe20000000051 */
[----:B------:R-:W-:Y:S01]  /*6e80*/  FFMA R36, -R27, 1.4426950216293334961, -R32 ;  /* 0x3fb8aa3b1b247823 */ /* 0x000fe20000000920 */
[C---:B------:R-:W-:Y:S01]  /*6e90*/  FFMA R32, R90.reuse, R63, R33 ;  /* 0x0000003f5a207223 */ /* 0x040fe20000000021 */
[----:B------:R-:W-:Y:S01]  /*6ea0*/  FFMA R33, R90, R66, R83 ;  /* 0x000000425a217223 */ /* 0x000fe20000000053 */
[----:B------:R-:W-:Y:S01]  /*6eb0*/  FFMA.RM R66, R65, R97, 12582913 ;  /* 0x4b40000141427423 */ /* 0x000fe20000004061 */
[----:B------:R-:W-:Y:S01]  /*6ec0*/  FFMA R61, -R26, 1.4426950216293334961, -R59 ;  /* 0x3fb8aa3b1a3d7823 */ /* 0x000fe2000000093b */
[----:B------:R-:W-:Y:S01]  /*6ed0*/  HADD2.F32 R70, -RZ, R10.H0_H0 ;  /* 0x2000000aff467230 */ /* 0x000fe20000004100 */
[----:B------:R1:W-:Y:S01]  /*6ee0*/  MUFU.EX2 R59, R34 ;  /* 0x00000022003b7308 */ /* 0x0003e20000000800 */
[----:B------:R-:W-:Y:S01]  /*6ef0*/  FMUL R35, R91, R84 ;  /* 0x000000545b237220 */ /* 0x000fe20000400000 */
[----:B------:R-:W-:Y:S01]  /*6f00*/  FADD R63, R64, -12583039 ;  /* 0xcb40007f403f7421 */ /* 0x000fe20000000000 */
[----:B------:R-:W-:Y:S01]  /*6f10*/  FFMA R36, -R27, 1.925963033500011079e-08, R36 ;  /* 0x32a570601b247823 */ /* 0x000fe20000000124 */
[----:B------:R-:W-:Y:S01]  /*6f20*/  FFMA.SAT R67, -R30, R82, 0.5 ;  /* 0x3f0000001e437423 */ /* 0x000fe20000002152 */
[----:B------:R-:W-:-:S02]  /*6f30*/  HADD2.F32 R73, -RZ, R11.H0_H0 ;  /* 0x2000000bff497230 */ /* 0x000fc40000004100 */
[----:B------:R-:W-:Y:S01]  /*6f40*/  FFMA R65, -R28, 1.4426950216293334961, -R63 ;  /* 0x3fb8aa3b1c417823 */ /* 0x000fe2000000093f */
[----:B------:R-:W-:Y:S01]  /*6f50*/  FMUL R37, R91, R86 ;  /* 0x000000565b257220 */ /* 0x000fe20000400000 */
[----:B------:R2:W-:Y:S01]  /*6f60*/  MUFU.EX2 R63, R36 ;  /* 0x00000024003f7308 */ /* 0x0005e20000000800 */
[----:B-1----:R-:W-:Y:S01]  /*6f70*/  FADD R34, R66, -12583039 ;  /* 0xcb40007f42227421 */ /* 0x002fe20000000000 */
[----:B------:R-:W-:Y:S01]  /*6f80*/  FFMA.RM R69, R67, R97, 12582913 ;  /* 0x4b40000143457423 */ /* 0x000fe20000004061 */
[----:B------:R-:W-:Y:S01]  /*6f90*/  FFMA R57, -R24, 1.925963033500011079e-08, R57 ;  /* 0x32a5706018397823 */ /* 0x000fe20000000139 */
[----:B------:R-:W-:Y:S02]  /*6fa0*/  HADD2.F32 R77, -RZ, R11.H1_H1 ;  /* 0x3000000bff4d7230 */ /* 0x000fe40000004100 */
[----:B------:R-:W-:Y:S01]  /*6fb0*/  FFMA R68, -R29, 1.4426950216293334961, -R34 ;  /* 0x3fb8aa3b1d447823 */ /* 0x000fe20000000922 */
[----:B------:R-:W-:Y:S01]  /*6fc0*/  FFMA R34, R90, R70, R35 ;  /* 0x000000465a227223 */ /* 0x000fe20000000023 */
[----:B------:R-:W-:Y:S01]  /*6fd0*/  FFMA.SAT R70, -R31, R82, 0.5 ;  /* 0x3f0000001f467423 */ /* 0x000fe20000002152 */
[----:B------:R-:W1:Y:S01]  /*6fe0*/  MUFU.EX2 R3, R3 ;  /* 0x0000000300037308 */ /* 0x000e620000000800 */
[----:B------:R-:W-:Y:S01]  /*6ff0*/  FMUL R87, R91, R87 ;  /* 0x000000575b577220 */ /* 0x000fe20000400000 */
[----:B------:R-:W-:-:S02]  /*7000*/  HADD2.F32 R71, -RZ, R10.H1_H1 ;  /* 0x3000000aff477230 */ /* 0x000fc40000004100 */
[----:B------:R-:W-:Y:S01]  /*7010*/  FFMA.RM R72, R70, R97, 12582913 ;  /* 0x4b40000146487423 */ /* 0x000fe20000004061 */
[-C--:B------:R-:W-:Y:S01]  /*7020*/  FFMA.SAT R70, -R32, R82.reuse, 0.5 ;  /* 0x3f00000020467423 */ /* 0x080fe20000002152 */
[-C--:B------:R-:W-:Y:S01]  /*7030*/  FFMA.SAT R76, -R33, R82.reuse, 0.5 ;  /* 0x3f000000214c7423 */ /* 0x080fe20000002152 */
[----:B------:R-:W-:Y:S01]  /*7040*/  FMUL R85, R91, R85 ;  /* 0x000000555b557220 */ /* 0x000fe20000400000 */
[----:B--2---:R-:W-:Y:S01]  /*7050*/  FADD R36, R72, -12583039 ;  /* 0xcb40007f48247421 */ /* 0x004fe20000000000 */
[----:B------:R-:W-:Y:S01]  /*7060*/  FFMA.RM R75, R70, R97, 12582913 ;  /* 0x4b400001464b7423 */ /* 0x000fe20000004061 */
[----:B------:R-:W-:Y:S01]  /*7070*/  FADD R67, R69, -12583039 ;  /* 0xcb40007f45437421 */ /* 0x000fe20000000000 */
[----:B------:R-:W-:Y:S01]  /*7080*/  FFMA R68, -R29, 1.925963033500011079e-08, R68 ;  /* 0x32a570601d447823 */ /* 0x000fe20000000144 */
[----:B------:R-:W-:Y:S01]  /*7090*/  FFMA R74, -R31, 1.4426950216293334961, -R36 ;  /* 0x3fb8aa3b1f4a7823 */ /* 0x000fe20000000924 */
[C---:B------:R-:W-:Y:S01]  /*70a0*/  FFMA R36, R90.reuse, R73, R37 ;  /* 0x000000495a247223 */ /* 0x040fe20000000025 */
[----:B------:R-:W-:Y:S01]  /*70b0*/  FADD R73, R75, -12583039 ;  /* 0xcb40007f4b497421 */ /* 0x000fe20000000000 */
[----:B------:R-:W-:Y:S01]  /*70c0*/  FFMA R37, R90, R77, R87 ;  /* 0x0000004d5a257223 */ /* 0x000fe20000000057 */
[----:B------:R-:W-:Y:S01]  /*70d0*/  FFMA.RM R76, R76, R97, 12582913 ;  /* 0x4b4000014c4c7423 */ /* 0x000fe20000004061 */
[----:B------:R-:W2:Y:S01]  /*70e0*/  MUFU.EX2 R57, R57 ;  /* 0x0000003900397308 */ /* 0x000ea20000000800 */
[----:B------:R-:W-:Y:S01]  /*70f0*/  FFMA R35, R90, R71, R85 ;  /* 0x000000475a237223 */ /* 0x000fe20000000055 */
[----:B------:R-:W-:Y:S01]  /*7100*/  FFMA R71, -R30, 1.4426950216293334961, -R67 ;  /* 0x3fb8aa3b1e477823 */ /* 0x000fe20000000943 */
[----:B------:R-:W-:Y:S01]  /*7110*/  FFMA R77, -R32, 1.4426950216293334961, -R73 ;  /* 0x3fb8aa3b204d7823 */ /* 0x000fe20000000949 */
[-C--:B------:R-:W-:Y:S01]  /*7120*/  FFMA.SAT R78, -R34, R82.reuse, 0.5 ;  /* 0x3f000000224e7423 */ /* 0x080fe20000002152 */
[-C--:B------:R-:W-:Y:S01]  /*7130*/  FFMA.SAT R81, -R36, R82.reuse, 0.5 ;  /* 0x3f00000024517423 */ /* 0x080fe20000002152 */
[-C--:B------:R-:W-:Y:S01]  /*7140*/  FFMA.SAT R83, -R37, R82.reuse, 0.5 ;  /* 0x3f00000025537423 */ /* 0x080fe20000002152 */
[----:B------:R-:W-:Y:S01]  /*7150*/  FFMA R71, -R30, 1.925963033500011079e-08, R71 ;  /* 0x32a570601e477823 */ /* 0x000fe20000000147 */
[----:B------:R3:W-:Y:S01]  /*7160*/  MUFU.EX2 R67, R68 ;  /* 0x0000004400437308 */ /* 0x0007e20000000800 */
[----:B------:R-:W-:Y:S01]  /*7170*/  FFMA.SAT R80, -R35, R82, 0.5 ;  /* 0x3f00000023507423 */ /* 0x000fe20000002152 */
[----:B------:R-:W-:Y:S01]  /*7180*/  FFMA R77, -R32, 1.925963033500011079e-08, R77 ;  /* 0x32a57060204d7823 */ /* 0x000fe2000000014d */
[----:B------:R-:W-:Y:S01]  /*7190*/  SHF.L.U32 R0, R0, 0x17, RZ ;  /* 0x0000001700007819 */ /* 0x000fe200000006ff */
[-C--:B------:R-:W-:Y:S01]  /*71a0*/  FFMA.RM R79, R78, R97.reuse, 12582913 ;  /* 0x4b4000014e4f7423 */ /* 0x080fe20000004061 */
[----:B------:R-:W-:Y:S01]  /*71b0*/  SHF.L.U32 R38, R38, 0x17, RZ ;  /* 0x0000001726267819 */ /* 0x000fe200000006ff */
[-C--:B------:R-:W-:Y:S01]  /*71c0*/  FFMA.RM R82, R81, R97.reuse, 12582913 ;  /* 0x4b40000151527423 */ /* 0x080fe20000004061 */
[-C--:B------:R-:W-:Y:S01]  /*71d0*/  FFMA.RM R83, R83, R97.reuse, 12582913 ;  /* 0x4b40000153537423 */ /* 0x080fe20000004061 */
[----:B------:R4:W-:Y:S01]  /*71e0*/  MUFU.EX2 R70, R71 ;  /* 0x0000004700467308 */ /* 0x0009e20000000800 */
[----:B---3--:R-:W-:Y:S01]  /*71f0*/  FADD R68, R76, -12583039 ;  /* 0xcb40007f4c447421 */ /* 0x008fe20000000000 */
[----:B------:R-:W-:Y:S01]  /*7200*/  FFMA.RM R80, R80, R97, 12582913 ;  /* 0x4b40000150507423 */ /* 0x000fe20000004061 */
[----:B-1----:R-:W-:Y:S01]  /*7210*/  FFMA R85, R0, R3, 1 ;  /* 0x3f80000000557423 */ /* 0x002fe20000000003 */
[----:B------:R-:W-:Y:S01]  /*7220*/  FADD R3, R82, -12583039 ;  /* 0xcb40007f52037421 */ /* 0x000fe20000000000 */
[----:B------:R-:W-:Y:S01]  /*7230*/  FFMA R78, -R33, 1.4426950216293334961, -R68 ;  /* 0x3fb8aa3b214e7823 */ /* 0x000fe20000000944 */
[----:B------:R-:W-:Y:S01]  /*7240*/  FFMA R74, -R31, 1.925963033500011079e-08, R74 ;  /* 0x32a570601f4a7823 */ /* 0x000fe2000000014a */
[----:B------:R-:W-:Y:S01]  /*7250*/  FADD R0, R80, -12583039 ;  /* 0xcb40007f50007421 */ /* 0x000fe20000000000 */
[----:B------:R1:W-:Y:S01]  /*7260*/  MUFU.EX2 R68, R77 ;  /* 0x0000004d00447308 */ /* 0x0003e20000000800 */
[----:B----4-:R-:W-:Y:S01]  /*7270*/  FADD R71, R79, -12583039 ;  /* 0xcb40007f4f477421 */ /* 0x010fe20000000000 */
[----:B------:R-:W-:Y:S01]  /*7280*/  FFMA R78, -R33, 1.925963033500011079e-08, R78 ;  /* 0x32a57060214e7823 */ /* 0x000fe2000000014e */
[----:B------:R-:W-:-:S02]  /*7290*/  IMAD.SHL.U32 R56, R56, 0x800000, RZ ;  /* 0x0080000038387824 */ /* 0x000fc400078e00ff */
[----:B------:R-:W-:Y:S01]  /*72a0*/  FFMA R65, -R28, 1.925963033500011079e-08, R65 ;  /* 0x32a570601c417823 */ /* 0x000fe20000000141 */
[----:B------:R-:W-:Y:S01]  /*72b0*/  FFMA R81, -R34, 1.4426950216293334961, -R71 ;  /* 0x3fb8aa3b22517823 */ /* 0x000fe20000000947 */
[----:B------:R-:W-:Y:S01]  /*72c0*/  FFMA R61, -R26, 1.925963033500011079e-08, R61 ;  /* 0x32a570601a3d7823 */ /* 0x000fe2000000013d */
[----:B------:R-:W-:Y:S01]  /*72d0*/  SHF.L.U32 R72, R72, 0x17, RZ ;  /* 0x0000001748487819 */ /* 0x000fe200000006ff */
[----:B------:R3:W4:Y:S01]  /*72e0*/  MUFU.EX2 R73, R74 ;  /* 0x0000004a00497308 */ /* 0x0007220000000800 */
[----:B-1----:R-:W-:Y:S01]  /*72f0*/  FFMA R77, R38, R39, 1 ;  /* 0x3f800000264d7423 */ /* 0x002fe20000000027 */
[----:B------:R-:W-:Y:S01]  /*7300*/  FADD R38, R83, -12583039 ;  /* 0xcb40007f53267421 */ /* 0x000fe20000000000 */
[----:B------:R-:W-:Y:S01]  /*7310*/  FFMA R39, -R36, 1.4426950216293334961, -R3 ;  /* 0x3fb8aa3b24277823 */ /* 0x000fe20000000903 */
[----:B------:R-:W-:Y:S01]  /*7320*/  FFMA R81, -R34, 1.925963033500011079e-08, R81 ;  /* 0x32a5706022517823 */ /* 0x000fe20000000151 */
[----:B------:R-:W-:Y:S01]  /*7330*/  SHF.L.U32 R60, R60, 0x17, RZ ;  /* 0x000000173c3c7819 */ /* 0x000fe200000006ff */
[----:B------:R-:W-:Y:S01]  /*7340*/  FFMA R38, -R37, 1.4426950216293334961, -R38 ;  /* 0x3fb8aa3b25267823 */ /* 0x000fe20000000926 */
[----:B------:R-:W-:Y:S01]  /*7350*/  FFMA R39, -R36, 1.925963033500011079e-08, R39 ;  /* 0x32a5706024277823 */ /* 0x000fe20000000127 */
[----:B------:R2:W-:Y:S01]  /*7360*/  MUFU.EX2 R71, R78 ;  /* 0x0000004e00477308 */ /* 0x0005e20000000800 */
[----:B---3--:R-:W-:Y:S01]  /*7370*/  FFMA R74, -R35, 1.4426950216293334961, -R0 ;  /* 0x3fb8aa3b234a7823 */ /* 0x008fe20000000900 */
[----:B------:R-:W-:Y:S01]  /*7380*/  FFMA R38, -R37, 1.925963033500011079e-08, R38 ;  /* 0x32a5706025267823 */ /* 0x000fe20000000126 */
[----:B------:R-:W-:Y:S01]  /*7390*/  IMAD.SHL.U32 R64, R64, 0x800000, RZ ;  /* 0x0080000040407824 */ /* 0x000fe200078e00ff */
[----:B------:R-:W-:Y:S01]  /*73a0*/  SHF.L.U32 R75, R75, 0x17, RZ ;  /* 0x000000174b4b7819 */ /* 0x000fe200000006ff */
[----:B------:R-:W-:Y:S01]  /*73b0*/  FFMA R74, -R35, 1.925963033500011079e-08, R74 ;  /* 0x32a57060234a7823 */ /* 0x000fe2000000014a */
[----:B------:R-:W-:Y:S01]  /*73c0*/  SHF.L.U32 R76, R76, 0x17, RZ ;  /* 0x000000174c4c7819 */ /* 0x000fe200000006ff */
[----:B------:R-:W-:Y:S01]  /*73d0*/  IMAD.SHL.U32 R80, R80, 0x800000, RZ ;  /* 0x0080000050507824 */ /* 0x000fe200078e00ff */
[----:B------:R-:W1:Y:S01]  /*73e0*/  MUFU.EX2 R65, R65 ;  /* 0x0000004100417308 */ /* 0x000e620000000800 */
[----:B--2---:R-:W-:Y:S01]  /*73f0*/  FFMA R78, R56, R57, 1 ;  /* 0x3f800000384e7423 */ /* 0x004fe20000000039 */
[----:B------:R-:W-:Y:S01]  /*7400*/  VIADD R56, R85, 0x1800000 ;  /* 0x0180000055387836 */ /* 0x000fe20000000000 */
[----:B------:R-:W-:Y:S01]  /*7410*/  SHF.L.U32 R58, R58, 0x17, RZ ;  /* 0x000000173a3a7819 */ /* 0x000fe200000006ff */
[----:B------:R-:W-:Y:S01]  /*7420*/  BSSY B1, `(.L_x_168) ;  /* 0x0000025000017945 */ /* 0x000fe20003800000 */
[----:B------:R-:W-:Y:S01]  /*7430*/  SHF.L.U32 R62, R62, 0x17, RZ ;  /* 0x000000173e3e7819 */ /* 0x000fe200000006ff */
[----:B----4-:R-:W-:Y:S01]  /*7440*/  FFMA R73, R72, R73, 1 ;  /* 0x3f80000048497423 */ /* 0x010fe20000000049 */
[----:B------:R-:W-:Y:S01]  /*7450*/  LOP3.LUT R56, R56, 0x7f800000, RZ, 0xc0, !PT ;  /* 0x7f80000038387812 */ /* 0x000fe200078ec0ff */
[----:B------:R-:W2:Y:S01]  /*7460*/  MUFU.EX2 R61, R61 ;  /* 0x0000003d003d7308 */ /* 0x000ea20000000800 */
[----:B------:R-:W-:Y:S01]  /*7470*/  SHF.L.U32 R66, R66, 0x17, RZ ;  /* 0x0000001742427819 */ /* 0x000fe200000006ff */
[----:B------:R-:W-:Y:S01]  /*7480*/  FFMA R72, R75, R68, 1 ;  /* 0x3f8000004b487423 */ /* 0x000fe20000000044 */
[----:B------:R-:W-:Y:S01]  /*7490*/  ISETP.GT.U32.AND P2, PT, R56, 0x1ffffff, PT ;  /* 0x01ffffff3800780c */ /* 0x000fe20003f44070 */
[----:B------:R-:W-:Y:S01]  /*74a0*/  FFMA R59, R58, R59, 1 ;  /* 0x3f8000003a3b7423 */ /* 0x000fe2000000003b */
[----:B------:R-:W-:Y:S01]  /*74b0*/  SHF.L.U32 R69, R69, 0x17, RZ ;  /* 0x0000001745457819 */ /* 0x000fe200000006ff */
[----:B------:R-:W-:Y:S01]  /*74c0*/  FFMA R63, R62, R63, 1 ;  /* 0x3f8000003e3f7423 */ /* 0x000fe2000000003f */
[----:B------:R-:W-:Y:S01]  /*74d0*/  SHF.L.U32 R79, R79, 0x17, RZ ;  /* 0x000000174f4f7819 */ /* 0x000fe200000006ff */
[----:B------:R-:W3:Y:S01]  /*74e0*/  MUFU.EX2 R0, R81 ;  /* 0x0000005100007308 */ /* 0x000ee20000000800 */
[----:B------:R-:W-:Y:S01]  /*74f0*/  SHF.L.U32 R82, R82, 0x17, RZ ;  /* 0x0000001752527819 */ /* 0x000fe200000006ff */
[----:B-1----:R-:W-:Y:S01]  /*7500*/  FFMA R64, R64, R65, 1 ;  /* 0x3f80000040407423 */ /* 0x002fe20000000041 */
[----:B------:R-:W-:Y:S01]  /*7510*/  SHF.L.U32 R83, R83, 0x17, RZ ;  /* 0x0000001753537819 */ /* 0x000fe200000006ff */
[----:B------:R-:W-:-:S04]  /*7520*/  FFMA R65, R76, R71, 1 ;  /* 0x3f8000004c417423 */ /* 0x000fc80000000047 */
[----:B------:R1:W4:Y:S01]  /*7530*/  MUFU.EX2 R3, R74 ;  /* 0x0000004a00037308 */ /* 0x0003220000000800 */
[----:B--2---:R-:W-:Y:S01]  /*7540*/  FFMA R60, R60, R61, 1 ;  /* 0x3f8000003c3c7423 */ /* 0x004fe2000000003d */
[----:B------:R-:W-:-:S06]  /*7550*/  FFMA R61, R66, R67, 1 ;  /* 0x3f800000423d7423 */ /* 0x000fcc0000000043 */
[----:B------:R-:W2:Y:S01]  /*7560*/  MUFU.EX2 R39, R39 ;  /* 0x0000002700277308 */ /* 0x000ea20000000800 */
[----:B-1----:R-:W-:Y:S01]  /*7570*/  FFMA R74, R69, R70, 1 ;  /* 0x3f800000454a7423 */ /* 0x002fe20000000046 */
[----:B---3--:R-:W-:-:S06]  /*7580*/  FFMA R76, R79, R0, 1 ;  /* 0x3f8000004f4c7423 */ /* 0x008fcc0000000000 */
[----:B------:R-:W1:Y:S01]  /*7590*/  MUFU.EX2 R38, R38 ;  /* 0x0000002600267308 */ /* 0x000e620000000800 */
[----:B----4-:R-:W-:Y:S01]  /*75a0*/  FFMA R75, R80, R3, 1 ;  /* 0x3f800000504b7423 */ /* 0x010fe20000000003 */
[----:B--2---:R-:W-:Y:S01]  /*75b0*/  FFMA R82, R82, R39, 1 ;  /* 0x3f80000052527423 */ /* 0x004fe20000000027 */
[----:B-1----:R-:W-:Y:S01]  /*75c0*/  FFMA R83, R83, R38, 1 ;  /* 0x3f80000053537423 */ /* 0x002fe20000000026 */
[----:B------:R-:W-:Y:S06]  /*75d0*/  @P2 BRA `(.L_x_169) ;  /* 0x0000000000142947 */ /* 0x000fec0003800000 */
[----:B------:R-:W-:Y:S02]  /*75e0*/  MOV R0, R85 ;  /* 0x0000005500007202 */ /* 0x000fe40000000f00 */
[----:B------:R-:W-:-:S07]  /*75f0*/  MOV R66, 0x7610 ;  /* 0x0000761000427802 */ /* 0x000fce0000000f00 */
[----:B------:R-:W-:Y:S05]  /*7600*/  CALL.REL.NOINC `($__internal_0_$__cuda_sm20_rcp_rn_f32_slowpath) ;  /* 0x0000006800ac7944 */ /* 0x000fea0003c00000 */
[----:B------:R-:W-:Y:S01]  /*7610*/  IMAD.MOV.U32 R38, RZ, RZ, R0 ;  /* 0x000000ffff267224 */ /* 0x000fe200078e0000 */
[----:B------:R-:W-:Y:S06]  /*7620*/  BRA `(.L_x_170) ;  /* 0x0000000000107947 */ /* 0x000fec0003800000 */
.L_x_169:
[----:B------:R-:W1:Y:S02]  /*7630*/  MUFU.RCP R38, R85 ;  /* 0x0000005500267308 */ /* 0x000e640000001000 */
[----:B-1----:R-:W-:-:S04]  /*7640*/  FFMA R0, R85, R38, -1 ;  /* 0xbf80000055007423 */ /* 0x002fc80000000026 */
[----:B------:R-:W-:-:S04]  /*7650*/  FADD.FTZ R3, -R0, -RZ ;  /* 0x800000ff00037221 */ /* 0x000fc80000010100 */
[----:B------:R-:W-:-:S07]  /*7660*/  FFMA R38, R38, R3, R38 ;  /* 0x0000000326267223 */ /* 0x000fce0000000026 */
.L_x_170:
[----:B------:R-:W-:Y:S05]  /*7670*/  BSYNC B1 ;  /* 0x0000000000017941 */ /* 0x000fea0003800000 */
.L_x_168:
        /* <DEDUP_REMOVED lines=10> */
.L_x_172:
[----:B------:R-:W1:Y:S02]  /*7720*/  MUFU.RCP R56, R77 ;  /* 0x0000004d00387308 */ /* 0x000e640000001000 */
[----:B-1----:R-:W-:-:S04]  /*7730*/  FFMA R0, R77, R56, -1 ;  /* 0xbf8000004d007423 */ /* 0x002fc80000000038 */
[----:B------:R-:W-:-:S04]  /*7740*/  FADD.FTZ R3, -R0, -RZ ;  /* 0x800000ff00037221 */ /* 0x000fc80000010100 */
[----:B------:R-:W-:-:S07]  /*7750*/  FFMA R56, R56, R3, R56 ;  /* 0x0000000338387223 */ /* 0x000fce0000000038 */
.L_x_173:
[----:B------:R-:W-:Y:S05]  /*7760*/  BSYNC B1 ;  /* 0x0000000000017941 */ /* 0x000fea0003800000 */
.L_x_171:
        /* <DEDUP_REMOVED lines=10> */
.L_x_175:
[----:B------:R-:W1:Y:S02]  /*7810*/  MUFU.RCP R39, R78 ;  /* 0x0000004e00277308 */ /* 0x000e640000001000 */
[----:B-1----:R-:W-:-:S04]  /*7820*/  FFMA R0, R78, R39, -1 ;  /* 0xbf8000004e007423 */ /* 0x002fc80000000027 */
[----:B------:R-:W-:-:S04]  /*7830*/  FADD.FTZ R0, -R0, -RZ ;  /* 0x800000ff00007221 */ /* 0x000fc80000010100 */
[----:B------:R-:W-:-:S07]  /*7840*/  FFMA R39, R39, R0, R39 ;  /* 0x0000000027277223 */ /* 0x000fce0000000027 */
.L_x_176:
[----:B------:R-:W-:Y:S05]  /*7850*/  BSYNC B1 ;  /* 0x0000000000017941 */ /* 0x000fea0003800000 */
.L_x_174:
        /* <DEDUP_REMOVED lines=10> */
.L_x_178:
[----:B------:R-:W1:Y:S02]  /*7900*/  MUFU.RCP R58, R59 ;  /* 0x0000003b003a7308 */ /* 0x000e640000001000 */
[----:B-1----:R-:W-:-:S04]  /*7910*/  FFMA R0, R59, R58, -1 ;  /* 0xbf8000003b007423 */ /* 0x002fc8000000003a */
[----:B------:R-:W-:-:S04]  /*7920*/  FADD.FTZ R3, -R0, -RZ ;  /* 0x800000ff00037221 */ /* 0x000fc80000010100 */
[----:B------:R-:W-:-:S07]  /*7930*/  FFMA R58, R58, R3, R58 ;  /* 0x000000033a3a7223 */ /* 0x000fce000000003a */
.L_x_179:
[----:B------:R-:W-:Y:S05]  /*7940*/  BSYNC B1 ;  /* 0x0000000000017941 */ /* 0x000fea0003800000 */
.L_x_177:
        /* <DEDUP_REMOVED lines=10> */
.L_x_181:
[----:B------:R-:W1:Y:S02]  /*79f0*/  MUFU.RCP R57, R60 ;  /* 0x0000003c00397308 */ /* 0x000e640000001000 */
[----:B-1----:R-:W-:-:S04]  /*7a00*/  FFMA R0, R60, R57, -1 ;  /* 0xbf8000003c007423 */ /* 0x002fc80000000039 */
[----:B------:R-:W-:-:S04]  /*7a10*/  FADD.FTZ R0, -R0, -RZ ;  /* 0x800000ff00007221 */ /* 0x000fc80000010100 */
[----:B------:R-:W-:-:S07]  /*7a20*/  FFMA R57, R57, R0, R57 ;  /* 0x0000000039397223 */ /* 0x000fce0000000039 */
.L_x_182:
[----:B------:R-:W-:Y:S05]  /*7a30*/  BSYNC B1 ;  /* 0x0000000000017941 */ /* 0x000fea0003800000 */
.L_x_180:
        /* <DEDUP_REMOVED lines=10> */
.L_x_184:
[----:B------:R-:W1:Y:S02]  /*7ae0*/  MUFU.RCP R60, R63 ;  /* 0x0000003f003c7308 */ /* 0x000e640000001000 */
[----:B-1----:R-:W-:-:S04]  /*7af0*/  FFMA R0, R63, R60, -1 ;  /* 0xbf8000003f007423 */ /* 0x002fc8000000003c */
[----:B------:R-:W-:-:S04]  /*7b00*/  FADD.FTZ R3, -R0, -RZ ;  /* 0x800000ff00037221 */ /* 0x000fc80000010100 */
[----:B------:R-:W-:-:S07]  /*7b10*/  FFMA R60, R60, R3, R60 ;  /* 0x000000033c3c7223 */ /* 0x000fce000000003c */
.L_x_185:
[----:B------:R-:W-:Y:S05]  /*7b20*/  BSYNC B1 ;  /* 0x0000000000017941 */ /* 0x000fea0003800000 */
.L_x_183:
        /* <DEDUP_REMOVED lines=10> */
.L_x_187:
[----:B------:R-:W1:Y:S02]  /*7bd0*/  MUFU.RCP R59, R64 ;  /* 0x00000040003b7308 */ /* 0x000e640000001000 */
[----:B-1----:R-:W-:-:S04]  /*7be0*/  FFMA R0, R64, R59, -1 ;  /* 0xbf80000040007423 */ /* 0x002fc8000000003b */
[----:B------:R-:W-:-:S04]  /*7bf0*/  FADD.FTZ R0, -R0, -RZ ;  /* 0x800000ff00007221 */ /* 0x000fc80000010100 */
[----:B------:R-:W-:-:S07]  /*7c00*/  FFMA R59, R59, R0, R59 ;  /* 0x000000003b3b7223 */ /* 0x000fce000000003b */
.L_x_188:
[----:B------:R-:W-:Y:S05]  /*7c10*/  BSYNC B1 ;  /* 0x0000000000017941 */ /* 0x000fea0003800000 */
.L_x_186:
        /* <DEDUP_REMOVED lines=10> */
.L_x_190:
[----:B------:R-:W1:Y:S02]  /*7cc0*/  MUFU.RCP R62, R61 ;  /* 0x0000003d003e7308 */ /* 0x000e640000001000 */
[----:B-1----:R-:W-:-:S04]  /*7cd0*/  FFMA R0, R61, R62, -1 ;  /* 0xbf8000003d007423 */ /* 0x002fc8000000003e */
[----:B------:R-:W-:-:S04]  /*7ce0*/  FADD.FTZ R3, -R0, -RZ ;  /* 0x800000ff00037221 */ /* 0x000fc80000010100 */
[----:B------:R-:W-:-:S07]  /*7cf0*/  FFMA R62, R62, R3, R62 ;  /* 0x000000033e3e7223 */ /* 0x000fce000000003e */
.L_x_191:
[----:B------:R-:W-:Y:S05]  /*7d00*/  BSYNC B1 ;  /* 0x0000000000017941 */ /* 0x000fea0003800000 */
.L_x_189:
        /* <DEDUP_REMOVED lines=10> */
.L_x_193:
[----:B------:R-:W1:Y:S02]  /*7db0*/  MUFU.RCP R61, R74 ;  /* 0x0000004a003d7308 */ /* 0x000e640000001000 */
[----:B-1----:R-:W-:-:S04]  /*7dc0*/  FFMA R0, R74, R61, -1 ;  /* 0xbf8000004a007423 */ /* 0x002fc8000000003d */
[----:B------:R-:W-:-:S04]  /*7dd0*/  FADD.FTZ R0, -R0, -RZ ;  /* 0x800000ff00007221 */ /* 0x000fc80000010100 */
[----:B------:R-:W-:-:S07]  /*7de0*/  FFMA R61, R61, R0, R61 ;  /* 0x000000003d3d7223 */ /* 0x000fce000000003d */
.L_x_194:
[----:B------:R-:W-:Y:S05]  /*7df0*/  BSYNC B1 ;  /* 0x0000000000017941 */ /* 0x000fea0003800000 */
.L_x_192:
        /* <DEDUP_REMOVED lines=10> */
.L_x_196:
[----:B------:R-:W1:Y:S02]  /*7ea0*/  MUFU.RCP R64, R73 ;  /* 0x0000004900407308 */ /* 0x000e640000001000 */
[----:B-1----:R-:W-:-:S04]  /*7eb0*/  FFMA R0, R73, R64, -1 ;  /* 0xbf80000049007423 */ /* 0x002fc80000000040 */
[----:B------:R-:W-:-:S04]  /*7ec0*/  FADD.FTZ R3, -R0, -RZ ;  /* 0x800000ff00037221 */ /* 0x000fc80000010100 */
[----:B------:R-:W-:-:S07]  /*7ed0*/  FFMA R64, R64, R3, R64 ;  /* 0x0000000340407223 */ /* 0x000fce0000000040 */
.L_x_197:
[----:B------:R-:W-:Y:S05]  /*7ee0*/  BSYNC B1 ;  /* 0x0000000000017941 */ /* 0x000fea0003800000 */
.L_x_195:
        /* <DEDUP_REMOVED lines=10> */
.L_x_199:
[----:B------:R-:W1:Y:S02]  /*7f90*/  MUFU.RCP R63, R72 ;  /* 0x00000048003f7308 */ /* 0x000e640000001000 */
[----:B-1----:R-:W-:-:S04]  /*7fa0*/  FFMA R0, R72, R63, -1 ;  /* 0xbf80000048007423 */ /* 0x002fc8000000003f */
[----:B------:R-:W-:-:S04]  /*7fb0*/  FADD.FTZ R0, -R0, -RZ ;  /* 0x800000ff00007221 */ /* 0x000fc80000010100 */
[----:B------:R-:W-:-:S07]  /*7fc0*/  FFMA R63, R63, R0, R63 ;  /* 0x000000003f3f7223 */ /* 0x000fce000000003f */
.L_x_200:
[----:B------:R-:W-:Y:S05]  /*7fd0*/  BSYNC B1 ;  /* 0x0000000000017941 */ /* 0x000fea0003800000 */
.L_x_198:
        /* <DEDUP_REMOVED lines=10> */
.L_x_202:
[----:B------:R-:W1:Y:S02]  /*8080*/  MUFU.RCP R72, R65 ;  /* 0x0000004100487308 */ /* 0x000e640000001000 */
[----:B-1----:R-:W-:-:S04]  /*8090*/  FFMA R0, R65, R72, -1 ;  /* 0xbf80000041007423 */ /* 0x002fc80000000048 */
[----:B------:R-:W-:-:S04]  /*80a0*/  FADD.FTZ R3, -R0, -RZ ;  /* 0x800000ff00037221 */ /* 0x000fc80000010100 */
[----:B------:R-:W-:-:S07]  /*80b0*/  FFMA R72, R72, R3, R72 ;  /* 0x0000000348487223 */ /* 0x000fce0000000048 */
.L_x_203:
[----:B------:R-:W-:Y:S05]  /*80c0*/  BSYNC B1 ;  /* 0x0000000000017941 */ /* 0x000fea0003800000 */
.L_x_201:
        /* <DEDUP_REMOVED lines=10> */
.L_x_205:
[----:B------:R-:W1:Y:S02]  /*8170*/  MUFU.RCP R65, R76 ;  /* 0x0000004c00417308 */ /* 0x000e640000001000 */
[----:B-1----:R-:W-:-:S04]  /*8180*/  FFMA R0, R76, R65, -1 ;  /* 0xbf8000004c007423 */ /* 0x002fc80000000041 */
[----:B------:R-:W-:-:S04]  /*8190*/  FADD.FTZ R0, -R0, -RZ ;  /* 0x800000ff00007221 */ /* 0x000fc80000010100 */
[----:B------:R-:W-:-:S07]  /*81a0*/  FFMA R65, R65, R0, R65 ;  /* 0x0000000041417223 */ /* 0x000fce0000000041 */
.L_x_206:
[----:B------:R-:W-:Y:S05]  /*81b0*/  BSYNC B1 ;  /* 0x0000000000017941 */ /* 0x000fea0003800000 */
.L_x_204:
        /* <DEDUP_REMOVED lines=10> */
.L_x_208:
[----:B------:R-:W1:Y:S02]  /*8260*/  MUFU.RCP R74, R75 ;  /* 0x0000004b004a7308 */ /* 0x000e640000001000 */
[----:B-1----:R-:W-:-:S04]  /*8270*/  FFMA R0, R75, R74, -1 ;  /* 0xbf8000004b007423 */ /* 0x002fc8000000004a */
[----:B------:R-:W-:-:S04]  /*8280*/  FADD.FTZ R3, -R0, -RZ ;  /* 0x800000ff00037221 */ /* 0x000fc80000010100 */
[----:B------:R-:W-:-:S07]  /*8290*/  FFMA R74, R74, R3, R74 ;  /* 0x000000034a4a7223 */ /* 0x000fce000000004a */
.L_x_209:
[----:B------:R-:W-:Y:S05]  /*82a0*/  BSYNC B1 ;  /* 0x0000000000017941 */ /* 0x000fea0003800000 */
.L_x_207:
        /* <DEDUP_REMOVED lines=10> */
.L_x_211:
[----:B------:R-:W1:Y:S02]  /*8350*/  MUFU.RCP R73, R82 ;  /* 0x0000005200497308 */ /* 0x000e640000001000 */
[----:B-1----:R-:W-:-:S04]  /*8360*/  FFMA R0, R82, R73, -1 ;  /* 0xbf80000052007423 */ /* 0x002fc80000000049 */
[----:B------:R-:W-:-:S04]  /*8370*/  FADD.FTZ R0, -R0, -RZ ;  /* 0x800000ff00007221 */ /* 0x000fc80000010100 */
[----:B------:R-:W-:-:S07]  /*8380*/  FFMA R73, R73, R0, R73 ;  /* 0x0000000049497223 */ /* 0x000fce0000000049 */
.L_x_212:
[----:B------:R-:W-:Y:S05]  /*8390*/  BSYNC B1 ;  /* 0x0000000000017941 */ /* 0x000fea0003800000 */
.L_x_210:
        /* <DEDUP_REMOVED lines=8> */
[----:B------:R-:W-:Y:S05]  /*8420*/  BRA `(.L_x_215) ;  /* 0x0000000000107947 */ /* 0x000fea0003800000 */
.L_x_214:
[----:B------:R-:W1:Y:S02]  /*8430*/  MUFU.RCP R0, R83 ;  /* 0x0000005300007308 */ /* 0x000e640000001000 */
[----:B-1----:R-:W-:-:S04]  /*8440*/  FFMA R3, R83, R0, -1 ;  /* 0xbf80000053037423 */ /* 0x002fc80000000000 */
[----:B------:R-:W-:-:S04]  /*8450*/  FADD.FTZ R3, -R3, -RZ ;  /* 0x800000ff03037221 */ /* 0x000fc80000010100 */
[----:B------:R-:W-:-:S07]  /*8460*/  FFMA R0, R0, R3, R0 ;  /* 0x0000000300007223 */ /* 0x000fce0000000000 */
.L_x_215:
[----:B------:R-:W-:Y:S05]  /*8470*/  BSYNC B1 ;  /* 0x0000000000017941 */ /* 0x000fea0003800000 */
.L_x_213:
        /* <DEDUP_REMOVED lines=46> */
.L_x_217:
[----:B------:R-:W-:Y:S05]  /*8760*/  BSYNC B0 ;  /* 0x0000000000007941 */ /* 0x000fea0003800000 */
.L_x_216:
[----:B------:R-:W-:Y:S06]  /*8770*/  BAR.SYNC.DEFER_BLOCKING 0x1, 0x100 ;  /* 0x0044000000007b1d */ /* 0x000fec0000010000 */
[----:B------:R-:W-:Y:S04]  /*8780*/  BSSY B0, `(.L_x_218) ;  /* 0x0000009000007945 */ /* 0x000fe80003800000 */
[----:B------:R-:W-:Y:S05]  /*8790*/  @P0 BRA `(.L_x_219) ;  /* 0x00000000001c0947 */ /* 0x000fea0003800000 */
[----:B------:R-:W-:-:S13]  /*87a0*/  ISETP.NE.AND P2, PT, R95, 0x3, PT ;  /* 0x000000035f00780c */ /* 0x000fda0003f45270 */
[----:B------:R-:W-:Y:S05]  /*87b0*/  @!P2 BRA `(.L_x_220) ;  /* 0x000000000004a947 */ /* 0x000fea0003800000 */
[----:B------:R-:W-:Y:S01]  /*87c0*/  BPT.TRAP 0x1 ;  /* 0x000000040000795c */ /* 0x000fe20000300000 */
.L_x_220:
[----:B------:R-:W-:-:S04]  /*87d0*/  ULEA UR4, UR42, UR52, 0x3 ;  /* 0x000000342a047291 */ /* 0x000fc8000f8e183f */
[----:B------:R-:W-:-:S04]  /*87e0*/  UIADD3 UR4, UR4, 0x60, URZ ;  /* 0x0000006004047890 */ /* 0x000fc8000fffe03f */
[----:B------:R-:W-:-:S09]  /*87f0*/  UPRMT UR4, UR51, 0x654, UR4 ;  /* 0x0000065433047896 */ /* 0x000fd20008000004 */
[----:B------:R-:W-:Y:S03]  /*8800*/  SYNCS.ARRIVE.TRANS64.RED.A1T0 RZ, [UR4], RZ ;  /* 0x000000ffffff79a7 */ /* 0x000fe60008100404 */
.L_x_219:
[----:B------:R-:W-:Y:S05]  /*8810*/  BSYNC B0 ;  /* 0x0000000000007941 */ /* 0x000fea0003800000 */
.L_x_218:
[----:B------:R-:W-:Y:S01]  /*8820*/  UIADD3 UR4, UR42, 0x1, URZ ;  /* 0x000000012a047890 */ /* 0x000fe2000fffe03f */
[----:B------:R-:W-:Y:S03]  /*8830*/  BSSY B0, `(.L_x_221) ;  /* 0x0000015000007945 */ /* 0x000fe60003800000 */
[----:B------:R-:W-:-:S04]  /*8840*/  UISETP.NE.AND UP0, UPT, UR4, 0x4, UPT ;  /* 0x000000040400788c */ /* 0x000fc8000bf05270 */
[----:B------:R-:W-:Y:S01]  /*8850*/  USEL UR42, UR4, URZ, UP0 ;  /* 0x0000003f042a7287 */ /* 0x000fe20008000000 */
[----:B------:R-:W-:Y:S11]  /*8860*/  @P0 BRA `(.L_x_222) ;  /* 0x0000000000440947 */ /* 0x000ff60003800000 */
[----:B------:R-:W-:-:S13]  /*8870*/  ISETP.NE.AND P2, PT, R95, 0x3, PT ;  /* 0x000000035f00780c */ /* 0x000fda0003f45270 */
[----:B------:R-:W-:Y:S05]  /*8880*/  @!P2 BRA `(.L_x_223) ;  /* 0x000000000004a947 */ /* 0x000fea0003800000 */
[----:B------:R-:W-:Y:S01]  /*8890*/  BPT.TRAP 0x1 ;  /* 0x000000040000795c */ /* 0x000fe20000300000 */
.L_x_223:
[----:B------:R-:W-:Y:S01]  /*88a0*/  SHF.L.U32 R3, R20, 0x1f, RZ ;  /* 0x0000001f14037819 */ /* 0x000fe200000006ff */
[----:B------:R-:W-:Y:S01]  /*88b0*/  BSSY B1, `(.L_x_224) ;  /* 0x0000009000017945 */ /* 0x000fe20003800000 */
[C---:B------:R-:W-:Y:S02]  /*88c0*/  LEA R20, R12.reuse, UR52, 0x3 ;  /* 0x000000340c147c11 */ /* 0x040fe4000f8e18ff */
[----:B------:R-:W-:Y:S02]  /*88d0*/  PLOP3.LUT P3, PT, PT, PT, PT, 0x8, 0x0 ;  /* 0x000000000000781c */ /* 0x000fe40003f6e170 */
[----:B------:R-:W2:Y:S01]  /*88e0*/  SYNCS.PHASECHK.TRANS64.TRYWAIT P2, [R20+URZ+0x40], R3 ;  /* 0x00004003140075a7 */ /* 0x000ea2000804017f */
[----:B------:R-:W-:Y:S02]  /*88f0*/  @!P1 PLOP3.LUT P3, PT, P6, PT, PT, 0x80, 0x0 ;  /* 0x000000000000981c */ /* 0x000fe4000376f070 */
[----:B------:R-:W-:-:S04]  /*8900*/  @!P1 LEA R12, R12, R15, 0xd ;  /* 0x0000000f0c0c9211 */ /* 0x000fc800078e68ff */
[----:B-1----:R-:W-:-:S07]  /*8910*/  @!P1 IADD3 R0, R12, 0x20, RZ ;  /* 0x000000200c009810 */ /* 0x002fce0007ffe0ff */
[----:B------:R-:W-:Y:S01]  /*8920*/  @P3 IADD3 R0, R12, -0x20, RZ ;  /* 0xffffffe00c003810 */ /* 0x000fe20007ffe0ff */
[----:B--2---:R-:W-:Y:S06]  /*8930*/  @!P2 BRA `(.L_x_225) ;  /* 0x000000500088a947 */ /* 0x004fec0003800000 */
.L_x_359:
[----:B------:R-:W-:Y:S05]  /*8940*/  BSYNC B1 ;  /* 0x0000000000017941 */ /* 0x000fea0003800000 */
.L_x_224:
[----:B------:R-:W-:Y:S05]  /*8950*/  @!P1 WARPSYNC.ALL ;  /* 0x0000000000009948 */ /* 0x000fea0003800000 */
[----:B------:R2:W3:Y:S04]  /*8960*/  @!P1 LDSM.16.M88.4 R4, [R12] ;  /* 0x000000000c04983b */ /* 0x0004e80000000200 */
[----:B------:R2:W4:Y:S02]  /*8970*/  @!P1 LDSM.16.M88.4 R8, [R0] ;  /* 0x000000000008983b */ /* 0x0005240000000200 */
.L_x_222:
[----:B------:R-:W-:Y:S05]  /*8980*/  BSYNC B0 ;  /* 0x0000000000007941 */ /* 0x000fea0003800000 */
.L_x_221:
[--C-:B-1-3--:R-:W-:Y:S02]  /*8990*/  HADD2.F32 R3, -RZ, R4.reuse.H0_H0 ;  /* 0x20000004ff037230 */ /* 0x10afe40000004100 */
[C---:B------:R-:W-:Y:S01]  /*89a0*/  FMUL R33, R91.reuse, R40 ;  /* 0x000000285b217220 */ /* 0x040fe20000400000 */
[----:B------:R-:W-:Y:S01]  /*89b0*/  HADD2.F32 R15, -RZ, R4.H1_H1 ;  /* 0x30000004ff0f7230 */ /* 0x000fe20000004100 */
[----:B------:R-:W-:Y:S01]  /*89c0*/  MOV R58, 0x437c0000 ;  /* 0x437c0000003a7802 */ /* 0x000fe20000000f00 */
[----:B------:R-:W-:Y:S02]  /*89d0*/  IMAD.MOV.U32 R56, RZ, RZ, 0x3bbb989d ;  /* 0x3bbb989dff387424 */ /* 0x000fe400078e00ff */
[----:B------:R-:W-:Y:S01]  /*89e0*/  FFMA R4, R90, R3, R33 ;  /* 0x000000035a047223 */ /* 0x000fe20000000021 */
[--C-:B------:R-:W-:Y:S02]  /*89f0*/  HADD2.F32 R25, -RZ, R6.reuse.H0_H0 ;  /* 0x20000006ff197230 */ /* 0x100fe40000004100 */
[----:B------:R-:W-:Y:S01]  /*8a00*/  FMUL R3, R91, R42 ;  /* 0x0000002a5b037220 */ /* 0x000fe20000400000 */
[----:B------:R-:W-:-:S02]  /*8a10*/  HADD2.F32 R27, -RZ, R6.H1_H1 ;  /* 0x30000006ff1b7230 */ /* 0x000fc40000004100 */
[----:B------:R-:W-:Y:S01]  /*8a20*/  FFMA.SAT R6, -R4, R56, 0.5 ;  /* 0x3f00000004067423 */ /* 0x000fe20000002138 */
[--C-:B------:R-:W-:Y:S02]  /*8a30*/  HADD2.F32 R21, -RZ, R5.reuse.H0_H0 ;  /* 0x20000005ff157230 */ /* 0x100fe40000004100 */
[C---:B--2---:R-:W-:Y:S01]  /*8a40*/  FMUL R0, R91.reuse, R41 ;  /* 0x000000295b007220 */ /* 0x044fe20000400000 */
[----:B------:R-:W-:Y:S02]  /*8a50*/  HADD2.F32 R23, -RZ, R5.H1_H1 ;  /* 0x30000005ff177230 */ /* 0x000fe40000004100 */
[----:B------:R-:W-:Y:S01]  /*8a60*/  FFMA.RM R28, R6, R58, 12582913 ;  /* 0x4b400001061c7423 */ /* 0x000fe2000000403a */
[C---:B------:R-:W-:Y:S01]  /*8a70*/  FMUL R12, R91.reuse, R44 ;  /* 0x0000002c5b0c7220 */ /* 0x040fe20000400000 */
[C---:B------:R-:W-:Y:S01]  /*8a80*/  FFMA R6, R90.reuse, R21, R3 ;  /* 0x000000155a067223 */ /* 0x040fe20000000003 */
[C---:B------:R-:W-:Y:S01]  /*8a90*/  FFMA R5, R90.reuse, R15, R0 ;  /* 0x0000000f5a057223 */ /* 0x040fe20000000000 */
[----:B------:R-:W-:Y:S01]  /*8aa0*/  FMUL R0, R91, R43 ;  /* 0x0000002b5b007220 */ /* 0x000fe20000400000 */
[----:B------:R-:W-:Y:S01]  /*8ab0*/  FFMA R12, R90, R25, R12 ;  /* 0x000000195a0c7223 */ /* 0x000fe2000000000c */
[-C--:B------:R-:W-:Y:S01]  /*8ac0*/  FFMA.SAT R3, -R6, R56.reuse, 0.5 ;  /* 0x3f00000006037423 */ /* 0x080fe20000002138 */
[----:B------:R-:W-:Y:S01]  /*8ad0*/  FFMA.SAT R20, -R5, R56, 0.5 ;  /* 0x3f00000005147423 */ /* 0x000fe20000002138 */
[----:B------:R-:W-:-:S02]  /*8ae0*/  HADD2.F32 R29, -RZ, R7.H0_H0 ;  /* 0x20000007ff1d7230 */ /* 0x000fc40000004100 */
[----:B------:R-:W-:Y:S01]  /*8af0*/  FMUL R15, R91, R45 ;  /* 0x0000002d5b0f7220 */ /* 0x000fe20000400000 */
[-C--:B------:R-:W-:Y:S01]  /*8b00*/  FFMA.RM R30, R3, R58.reuse, 12582913 ;  /* 0x4b400001031e7423 */ /* 0x080fe2000000403a */
[----:B------:R-:W-:Y:S02]  /*8b10*/  HADD2.F32 R31, -RZ, R7.H1_H1 ;  /* 0x30000007ff1f7230 */ /* 0x000fe40000004100 */
[----:B------:R-:W-:Y:S01]  /*8b20*/  FFMA R7, R90, R23, R0 ;  /* 0x000000175a077223 */ /* 0x000fe20000000000 */
[----:B------:R-:W-:Y:S01]  /*8b30*/  FFMA.RM R0, R20, R58, 12582913 ;  /* 0x4b40000114007423 */ /* 0x000fe2000000403a */
[----:B------:R-:W-:Y:S01]  /*8b40*/  FADD R3, R30, -12583039 ;  /* 0xcb40007f1e037421 */ /* 0x000fe20000000000 */
[-C--:B------:R-:W-:Y:S01]  /*8b50*/  FFMA.SAT R25, -R12, R56.reuse, 0.5 ;  /* 0x3f0000000c197423 */ /* 0x080fe20000002138 */
[----:B------:R-:W-:Y:S01]  /*8b60*/  FFMA.SAT R21, -R7, R56, 0.5 ;  /* 0x3f00000007157423 */ /* 0x000fe20000002138 */
[----:B------:R-:W-:Y:S01]  /*8b70*/  FADD R20, R0, -12583039 ;  /* 0xcb40007f00147421 */ /* 0x000fe20000000000 */
[----:B------:R-:W-:Y:S01]  /*8b80*/  FFMA R3, -R6, 1.4426950216293334961, -R3 ;  /* 0x3fb8aa3b06037823 */ /* 0x000fe20000000903 */
[----:B------:R-:W-:Y:S01]  /*8b90*/  FFMA R15, R90, R27, R15 ;  /* 0x0000001b5a0f7223 */ /* 0x000fe2000000000f */
[----:B------:R-:W-:Y:S01]  /*8ba0*/  FFMA.RM R36, R25, R58, 12582913 ;  /* 0x4b40000119247423 */ /* 0x000fe2000000403a */
[----:B------:R-:W-:Y:S01]  /*8bb0*/  FMUL R33, R91, R46 ;  /* 0x0000002e5b217220 */ /* 0x000fe20000400000 */
[----:B------:R-:W-:Y:S01]  /*8bc0*/  FFMA.RM R32, R21, R58, 12582913 ;  /* 0x4b40000115207423 */ /* 0x000fe2000000403a */
[----:B------:R-:W-:Y:S01]  /*8bd0*/  FFMA R26, -R6, 1.925963033500011079e-08, R3 ;  /* 0x32a57060061a7823 */ /* 0x000fe20000000103 */
[----:B------:R-:W-:Y:S01]  /*8be0*/  FFMA R24, -R5, 1.4426950216293334961, -R20 ;  /* 0x3fb8aa3b05187823 */ /* 0x000fe20000000914 */
[----:B----4-:R-:W-:-:S02]  /*8bf0*/  HADD2.F32 R23, -RZ, R8.H0_H0 ;  /* 0x20000008ff177230 */ /* 0x010fc40000004100 */
[----:B------:R-:W-:Y:S01]  /*8c00*/  FADD R27, R36, -12583039 ;  /* 0xcb40007f241b7421 */ /* 0x000fe20000000000 */
[----:B------:R-:W-:Y:S02]  /*8c10*/  HADD2.F32 R3, -RZ, R8.H1_H1 ;  /* 0x30000008ff037230 */ /* 0x000fe40000004100 */
[----:B------:R-:W-:Y:S01]  /*8c20*/  FFMA.SAT R8, -R15, R56, 0.5 ;  /* 0x3f0000000f087423 */ /* 0x000fe20000002138 */
[----:B------:R-:W-:Y:S01]  /*8c30*/  FFMA R20, R90, R29, R33 ;  /* 0x0000001d5a147223 */ /* 0x000fe20000000021 */
[----:B------:R-:W-:Y:S01]  /*8c40*/  FADD R34, R32, -12583039 ;  /* 0xcb40007f20227421 */ /* 0x000fe20000000000 */
[----:B------:R-:W-:Y:S01]  /*8c50*/  FMUL R47, R91, R47 ;  /* 0x0000002f5b2f7220 */ /* 0x000fe20000400000 */
[----:B------:R-:W-:Y:S01]  /*8c60*/  FFMA R24, -R5, 1.925963033500011079e-08, R24 ;  /* 0x32a5706005187823 */ /* 0x000fe20000000118 */
[----:B------:R-:W-:Y:S01]  /*8c70*/  FFMA.RM R38, R8, R58, 12582913 ;  /* 0x4b40000108267423 */ /* 0x000fe2000000403a */
[----:B------:R-:W-:Y:S01]  /*8c80*/  FFMA R29, -R12, 1.4426950216293334961, -R27 ;  /* 0x3fb8aa3b0c1d7823 */ /* 0x000fe2000000091b */
[----:B------:R-:W-:Y:S01]  /*8c90*/  FMUL R35, R91, R48 ;  /* 0x000000305b237220 */ /* 0x000fe20000400000 */
[----:B------:R-:W-:-:S02]  /*8ca0*/  HADD2.F32 R25, -RZ, R9.H0_H0 ;  /* 0x20000009ff197230 */ /* 0x000fc40000004100 */
[C---:B------:R-:W-:Y:S01]  /*8cb0*/  FFMA R34, -R7.reuse, 1.4426950216293334961, -R34 ;  /* 0x3fb8aa3b07227823 */ /* 0x040fe20000000922 */
[----:B------:R-:W-:Y:S02]  /*8cc0*/  HADD2.F32 R27, -RZ, R9.H1_H1 ;  /* 0x30000009ff1b7230 */ /* 0x000fe40000004100 */
[----:B------:R-:W-:Y:S01]  /*8cd0*/  FFMA.SAT R9, -R20, R56, 0.5 ;  /* 0x3f00000014097423 */ /* 0x000fe20000002138 */
[----:B------:R1:W2:Y:S01]  /*8ce0*/  MUFU.EX2 R45, R24 ;  /* 0x00000018002d7308 */ /* 0x0002a20000000800 */
[C---:B------:R-:W-:Y:S01]  /*8cf0*/  FFMA R21, R90.reuse, R31, R47 ;  /* 0x0000001f5a157223 */ /* 0x040fe2000000002f */
[----:B------:R-:W-:Y:S01]  /*8d00*/  FFMA R23, R90, R23, R35 ;  /* 0x000000175a177223 */ /* 0x000fe20000000023 */
[----:B------:R-:W-:Y:S01]  /*8d10*/  FFMA R8, -R12, 1.925963033500011079e-08, R29 ;  /* 0x32a570600c087823 */ /* 0x000fe2000000011d */
[----:B------:R-:W-:Y:S01]  /*8d20*/  FFMA R34, -R7, 1.925963033500011079e-08, R34 ;  /* 0x32a5706007227823 */ /* 0x000fe20000000122 */
[--C-:B------:R-:W-:Y:S02]  /*8d30*/  HADD2.F32 R29, -RZ, R10.reuse.H0_H0 ;  /* 0x2000000aff1d7230 */ /* 0x100fe40000004100 */
[----:B------:R-:W-:Y:S01]  /*8d40*/  FFMA.RM R40, R9, R58, 12582913 ;  /* 0x4b40000109287423 */ /* 0x000fe2000000403a */
[----:B------:R-:W-:-:S02]  /*8d50*/  HADD2.F32 R31, -RZ, R10.H1_H1 ;  /* 0x3000000aff1f7230 */ /* 0x000fc40000004100 */
[-C--:B------:R-:W-:Y:S01]  /*8d60*/  FFMA.SAT R10, -R21, R56.reuse, 0.5 ;  /* 0x3f000000150a7423 */ /* 0x080fe20000002138 */
[----:B-1----:R-:W-:Y:S01]  /*8d70*/  FADD R24, R38, -12583039 ;  /* 0xcb40007f26187421 */ /* 0x002fe20000000000 */
[----:B------:R-:W-:Y:S01]  /*8d80*/  FMUL R49, R91, R49 ;  /* 0x000000315b317220 */ /* 0x000fe20000400000 */
[--C-:B------:R-:W-:Y:S01]  /*8d90*/  HADD2.F32 R33, -RZ, R11.reuse.H0_H0 ;  /* 0x2000000bff217230 */ /* 0x100fe20000004100 */
[----:B------:R1:W-:Y:S01]  /*8da0*/  MUFU.EX2 R57, R34 ;  /* 0x0000002200397308 */ /* 0x0003e20000000800 */
[----:B------:R-:W-:Y:S01]  /*8db0*/  FFMA R24, -R15, 1.4426950216293334961, -R24 ;  /* 0x3fb8aa3b0f187823 */ /* 0x000fe20000000918 */
[----:B------:R-:W-:Y:S02]  /*8dc0*/  HADD2.F32 R35, -RZ, R11.H1_H1 ;  /* 0x3000000bff237230 */ /* 0x000fe40000004100 */
[----:B------:R-:W-:Y:S01]  /*8dd0*/  FFMA.SAT R11, -R23, R56, 0.5 ;  /* 0x3f000000170b7423 */ /* 0x000fe20000002138 */
[----:B------:R-:W-:Y:S01]  /*8de0*/  FADD R9, R40, -12583039 ;  /* 0xcb40007f28097421 */ /* 0x000fe20000000000 */
[----:B------:R-:W-:Y:S01]  /*8df0*/  FFMA R24, -R15, 1.925963033500011079e-08, R24 ;  /* 0x32a570600f187823 */ /* 0x000fe20000000118 */
[----:B------:R-:W-:Y:S01]  /*8e00*/  FMUL R37, R91, R50 ;  /* 0x000000325b257220 */ /* 0x000fe20000400000 */
[-C--:B------:R-:W-:Y:S01]  /*8e10*/  FFMA.RM R42, R11, R58.reuse, 12582913 ;  /* 0x4b4000010b2a7423 */ /* 0x080fe2000000403a */
[----:B------:R3:W-:Y:S01]  /*8e20*/  MUFU.EX2 R59, R8 ;  /* 0x00000008003b7308 */ /* 0x0007e20000000800 */
[----:B-1----:R-:W-:Y:S01]  /*8e30*/  FFMA.RM R34, R10, R58, 12582913 ;  /* 0x4b4000010a227423 */ /* 0x002fe2000000403a */
[----:B------:R-:W-:Y:S01]  /*8e40*/  FFMA R9, -R20, 1.4426950216293334961, -R9 ;  /* 0x3fb8aa3b14097823 */ /* 0x000fe20000000909 */
[C---:B------:R-:W-:Y:S01]  /*8e50*/  FMUL R39, R91.reuse, R52 ;  /* 0x000000345b277220 */ /* 0x040fe20000400000 */
[----:B------:R-:W-:Y:S01]  /*8e60*/  FADD R43, R28, -12583039 ;  /* 0xcb40007f1c2b7421 */ /* 0x000fe20000000000 */
[----:B------:R-:W-:Y:S01]  /*8e70*/  FADD R10, R34, -12583039 ;  /* 0xcb40007f220a7421 */ /* 0x000fe20000000000 */
[C---:B------:R-:W-:Y:S01]  /*8e80*/  FMUL R51, R91.reuse, R51 ;  /* 0x000000335b337220 */ /* 0x040fe20000400000 */
[----:B------:R-:W-:Y:S01]  /*8e90*/  FMUL R53, R91, R53 ;  /* 0x000000355b357220 */ /* 0x000fe20000400000 */
[----:B------:R1:W-:Y:S01]  /*8ea0*/  MUFU.EX2 R61, R24 ;  /* 0x00000018003d7308 */ /* 0x0003e20000000800 */
[----:B---3--:R-:W-:Y:S01]  /*8eb0*/  FFMA R8, R90, R3, R49 ;  /* 0x000000035a087223 */ /* 0x008fe20000000031 */
[----:B------:R-:W-:Y:S01]  /*8ec0*/  FFMA R10, -R21, 1.4426950216293334961, -R10 ;  /* 0x3fb8aa3b150a7823 */ /* 0x000fe2000000090a */
[----:B------:R-:W-:Y:S01]  /*8ed0*/  FFMA R43, -R4, 1.4426950216293334961, -R43 ;  /* 0x3fb8aa3b042b7823 */ /* 0x000fe2000000092b */
[C---:B------:R-:W-:Y:S01]  /*8ee0*/  FMUL R41, R91.reuse, R54 ;  /* 0x000000365b297220 */ /* 0x040fe20000400000 */
[----:B------:R-:W-:Y:S01]  /*8ef0*/  FFMA.SAT R11, -R8, R56, 0.5 ;  /* 0x3f000000080b7423 */ /* 0x000fe20000002138 */
[----:B------:R-:W-:Y:S01]  /*8f00*/  FMUL R55, R91, R55 ;  /* 0x000000375b377220 */ /* 0x000fe20000400000 */
[----:B------:R-:W-:Y:S01]  /*8f10*/  FFMA R43, -R4, 1.925963033500011079e-08, R43 ;  /* 0x32a57060042b7823 */ /* 0x000fe2000000012b */
[----:B------:R3:W-:Y:S01]  /*8f20*/  MUFU.EX2 R47, R26 ;  /* 0x0000001a002f7308 */ /* 0x0007e20000000800 */
[----:B-1----:R-:W-:Y:S01]  /*8f30*/  FADD R24, R42, -12583039 ;  /* 0xcb40007f2a187421 */ /* 0x002fe20000000000 */
[----:B------:R-:W-:Y:S01]  /*8f40*/  FFMA.RM R44, R11, R58, 12582913 ;  /* 0x4b4000010b2c7423 */ /* 0x000fe2000000403a */
[----:B------:R-:W-:Y:S01]  /*8f50*/  FFMA R11, R90, R29, R39 ;  /* 0x0000001d5a0b7223 */ /* 0x000fe20000000027 */
[----:B------:R-:W-:Y:S01]  /*8f60*/  SHF.L.U32 R0, R0, 0x17, RZ ;  /* 0x0000001700007819 */ /* 0x000fe200000006ff */
[----:B------:R-:W-:Y:S01]  /*8f70*/  FFMA R24, -R23, 1.4426950216293334961, -R24 ;  /* 0x3fb8aa3b17187823 */ /* 0x000fe20000000918 */
[----:B------:R-:W-:Y:S01]  /*8f80*/  SHF.L.U32 R28, R28, 0x17, RZ ;  /* 0x000000171c1c7819 */ /* 0x000fe200000006ff */
[-C--:B------:R-:W-:Y:S01]  /*8f90*/  FFMA.SAT R39, -R11, R56.reuse, 0.5 ;  /* 0x3f0000000b277423 */ /* 0x080fe20000002138 */
[----:B------:R-:W1:Y:S01]  /*8fa0*/  MUFU.EX2 R43, R43 ;  /* 0x0000002b002b7308 */ /* 0x000e620000000800 */
[----:B---3--:R-:W-:Y:S01]  /*8fb0*/  FFMA R26, -R20, 1.925963033500011079e-08, R9 ;  /* 0x32a57060141a7823 */ /* 0x008fe20000000109 */
[C---:B------:R-:W-:Y:S01]  /*8fc0*/  FFMA R9, R90.reuse, R25, R37 ;  /* 0x000000195a097223 */ /* 0x040fe20000000025 */
[----:B------:R-:W-:Y:S01]  /*8fd0*/  FFMA R37, -R21, 1.925963033500011079e-08, R10 ;  /* 0x32a5706015257823 */ /* 0x000fe2000000010a */
[----:B------:R-:W-:Y:S01]  /*8fe0*/  FFMA R10, R90, R27, R51 ;  /* 0x0000001b5a0a7223 */ /* 0x000fe20000000033 */
[----:B------:R-:W-:Y:S01]  /*8ff0*/  FADD R25, R44, -12583039 ;  /* 0xcb40007f2c197421 */ /* 0x000fe20000000000 */
[----:B------:R-:W-:Y:S01]  /*9000*/  FFMA.SAT R29, -R9, R56, 0.5 ;  /* 0x3f000000091d7423 */ /* 0x000fe20000002138 */
[----:B------:R-:W-:Y:S01]  /*9010*/  FFMA R27, -R23, 1.925963033500011079e-08, R24 ;  /* 0x32a57060171b7823 */ /* 0x000fe20000000118 */
[----:B------:R-:W-:Y:S01]  /*9020*/  FFMA R24, R90, R31, R53 ;  /* 0x0000001f5a187223 */ /* 0x000fe20000000035 */
[----:B------:R3:W4:Y:S01]  /*9030*/  MUFU.EX2 R3, R26 ;  /* 0x0000001a00037308 */ /* 0x0007220000000800 */
[----:B------:R-:W-:Y:S01]  /*9040*/  FFMA.RM R31, R29, R58, 12582913 ;  /* 0x4b4000011d1f7423 */ /* 0x000fe2000000403a */
[----:B------:R-:W-:Y:S01]  /*9050*/  FFMA R29, -R8, 1.4426950216293334961, -R25 ;  /* 0x3fb8aa3b081d7823 */ /* 0x000fe20000000919 */
[----:B------:R-:W-:Y:S01]  /*9060*/  FFMA R25, R90, R33, R41 ;  /* 0x000000215a197223 */ /* 0x000fe20000000029 */
[----:B------:R-:W-:Y:S01]  /*9070*/  FFMA.SAT R33, -R10, R56, 0.5 ;  /* 0x3f0000000a217423 */ /* 0x000fe20000002138 */
[----:B------:R-:W-:Y:S01]  /*9080*/  FFMA.RM R39, R39, R58, 12582913 ;  /* 0x4b40000127277423 */ /* 0x000fe2000000403a */
[-C--:B------:R-:W-:Y:S01]  /*9090*/  FFMA.SAT R41, -R24, R56.reuse, 0.5 ;  /* 0x3f00000018297423 */ /* 0x080fe20000002138 */
[----:B------:R-:W-:Y:S01]  /*90a0*/  FFMA.SAT R49, -R25, R56, 0.5 ;  /* 0x3f00000019317423 */ /* 0x000fe20000002138 */
[-C--:B------:R-:W-:Y:S01]  /*90b0*/  FFMA.RM R33, R33, R58.reuse, 12582913 ;  /* 0x4b40000121217423 */ /* 0x080fe2000000403a */
[----:B---3--:R-:W-:Y:S01]  /*90c0*/  FFMA R26, R90, R35, R55 ;  /* 0x000000235a1a7223 */ /* 0x008fe20000000037 */
[----:B------:R-:W-:Y:S01]  /*90d0*/  FADD R48, R39, -12583039 ;  /* 0xcb40007f27307421 */ /* 0x000fe20000000000 */
[----:B------:R-:W-:Y:S01]  /*90e0*/  FFMA.RM R49, R49, R58, 12582913 ;  /* 0x4b40000131317423 */ /* 0x000fe2000000403a */
[----:B------:R-:W-:Y:S01]  /*90f0*/  FADD R35, R33, -12583039 ;  /* 0xcb40007f21237421 */ /* 0x000fe20000000000 */
[----:B------:R-:W-:Y:S01]  /*9100*/  FFMA.SAT R51, -R26, R56, 0.5 ;  /* 0x3f0000001a337423 */ /* 0x000fe20000002138 */
[-C--:B------:R-:W-:Y:S01]  /*9110*/  FFMA.RM R41, R41, R58.reuse, 12582913 ;  /* 0x4b40000129297423 */ /* 0x080fe2000000403a */
[----:B--2---:R-:W-:Y:S01]  /*9120*/  FFMA R45, R0, R45, 1 ;  /* 0x3f800000002d7423 */ /* 0x004fe2000000002d */
[C---:B------:R-:W-:Y:S01]  /*9130*/  FFMA R35, -R10.reuse, 1.4426950216293334961, -R35 ;  /* 0x3fb8aa3b0a237823 */ /* 0x040fe20000000923 */
[----:B------:R-:W-:Y:S01]  /*9140*/  FFMA.RM R51, R51, R58, 12582913 ;  /* 0x4b40000133337423 */ /* 0x000fe2000000403a */
[----:B------:R-:W-:Y:S01]  /*9150*/  FADD R46, R31, -12583039 ;  /* 0xcb40007f1f2e7421 */ /* 0x000fe20000000000 */
[----:B------:R-:W-:Y:S01]  /*9160*/  FFMA R50, -R11, 1.4426950216293334961, -R48 ;  /* 0x3fb8aa3b0b327823 */ /* 0x000fe20000000930 */
[----:B------:R-:W-:Y:S01]  /*9170*/  FFMA R35, -R10, 1.925963033500011079e-08, R35 ;  /* 0x32a570600a237823 */ /* 0x000fe20000000123 */
[----:B------:R-:W-:Y:S01]  /*9180*/  FADD R0, R49, -12583039 ;  /* 0xcb40007f31007421 */ /* 0x000fe20000000000 */
[----:B-1----:R-:W-:Y:S01]  /*9190*/  FFMA R52, R28, R43, 1 ;  /* 0x3f8000001c347423 */ /* 0x002fe2000000002b */
[----:B------:R-:W-:Y:S01]  /*91a0*/  FADD R43, R41, -12583039 ;  /* 0xcb40007f292b7421 */ /* 0x000fe20000000000 */
[----:B------:R1:W-:Y:S01]  /*91b0*/  MUFU.EX2 R48, R35 ;  /* 0x0000002300307308 */ /* 0x0003e20000000800 */
[----:B------:R-:W-:-:S02]  /*91c0*/  IMAD.SHL.U32 R40, R40, 0x800000, RZ ;  /* 0x0080000028287824 */ /* 0x000fc400078e00ff */
[----:B------:R-:W-:Y:S01]  /*91d0*/  FFMA R46, -R9, 1.4426950216293334961, -R46 ;  /* 0x3fb8aa3b092e7823 */ /* 0x000fe2000000092e */
[----:B------:R-:W-:Y:S01]  /*91e0*/  FFMA R28, -R25, 1.4426950216293334961, -R0 ;  /* 0x3fb8aa3b191c7823 */ /* 0x000fe20000000900 */
[----:B------:R-:W-:Y:S01]  /*91f0*/  FFMA R43, -R24, 1.4426950216293334961, -R43 ;  /* 0x3fb8aa3b182b7823 */ /* 0x000fe2000000092b */
[----:B----4-:R-:W-:Y:S01]  /*9200*/  FFMA R40, R40, R3, 1 ;  /* 0x3f80000028287423 */ /* 0x010fe20000000003 */
[----:B------:R-:W-:Y:S02]  /*9210*/  VIADD R3, R52, 0x1800000 ;  /* 0x0180000034037836 */ /* 0x000fe40000000000 */
[----:B------:R-:W-:Y:S01]  /*9220*/  FFMA R29, -R8, 1.925963033500011079e-08, R29 ;  /* 0x32a57060081d7823 */ /* 0x000fe2000000011d */
[----:B------:R-:W-:Y:S01]  /*9230*/  FFMA R46, -R9, 1.925963033500011079e-08, R46 ;  /* 0x32a57060092e7823 */ /* 0x000fe2000000012e */
[----:B-1----:R-:W-:Y:S01]  /*9240*/  FADD R35, R51, -12583039 ;  /* 0xcb40007f33237421 */ /* 0x002fe20000000000 */
[----:B------:R-:W-:Y:S01]  /*9250*/  FFMA R50, -R11, 1.925963033500011079e-08, R50 ;  /* 0x32a570600b327823 */ /* 0x000fe20000000132 */
[----:B------:R-:W-:-:S02]  /*9260*/  IMAD.SHL.U32 R30, R30, 0x800000, RZ ;  /* 0x008000001e1e7824 */ /* 0x000fc400078e00ff */
[----:B------:R-:W-:Y:S01]  /*9270*/  FFMA R28, -R25, 1.925963033500011079e-08, R28 ;  /* 0x32a57060191c7823 */ /* 0x000fe2000000011c */
[----:B------:R-:W-:Y:S01]  /*9280*/  FFMA R35, -R26, 1.4426950216293334961, -R35 ;  /* 0x3fb8aa3b1a237823 */ /* 0x000fe20000000923 */
[----:B------:R-:W-:Y:S01]  /*9290*/  FFMA R43, -R24, 1.925963033500011079e-08, R43 ;  /* 0x32a57060182b7823 */ /* 0x000fe2000000012b */
[----:B------:R-:W-:Y:S01]  /*92a0*/  LOP3.LUT R3, R3, 0x7f800000, RZ, 0xc0, !PT ;  /* 0x7f80000003037812 */ /* 0x000fe200078ec0ff */
[----:B------:R-:W-:Y:S01]  /*92b0*/  MUFU.EX2 R27, R27 ;  /* 0x0000001b001b7308 */ /* 0x000fe20000000800 */
[----:B------:R-:W-:Y:S01]  /*92c0*/  FFMA R35, -R26, 1.925963033500011079e-08, R35 ;  /* 0x32a570601a237823 */ /* 0x000fe20000000123 */
[----:B------:R-:W-:Y:S01]  /*92d0*/  FFMA R54, R30, R47, 1 ;  /* 0x3f8000001e367423 */ /* 0x000fe2000000002f */
[----:B------:R-:W-:Y:S01]  /*92e0*/  ISETP.GT.U32.AND P1, PT, R3, 0x1ffffff, PT ;  /* 0x01ffffff0300780c */ /* 0x000fe20003f24070 */
[----:B------:R-:W-:Y:S01]  /*92f0*/  IMAD.SHL.U32 R41, R41, 0x800000, RZ ;  /* 0x0080000029297824 */ /* 0x000fe200078e00ff */
[----:B------:R-:W-:Y:S01]  /*9300*/  SHF.L.U32 R42, R42, 0x17, RZ ;  /* 0x000000172a2a7819 */ /* 0x000fe200000006ff */
[----:B------:R-:W-:Y:S01]  /*9310*/  BSSY B1, `(.L_x_226) ;  /* 0x0000028000017945 */ /* 0x000fe20003800000 */
[----:B------:R-:W-:Y:S01]  /*9320*/  SHF.L.U32 R32, R32, 0x17, RZ ;  /* 0x0000001720207819 */ /* 0x000fe200000006ff */
[----:B------:R-:W1:Y:S01]  /*9330*/  MUFU.EX2 R37, R37 ;  /* 0x0000002500257308 */ /* 0x000e620000000800 */
[----:B------:R-:W-:-:S02]  /*9340*/  SHF.L.U32 R36, R36, 0x17, RZ ;  /* 0x0000001724247819 */ /* 0x000fc400000006ff */
[----:B------:R-:W-:Y:S01]  /*9350*/  SHF.L.U32 R38, R38, 0x17, RZ ;  /* 0x0000001726267819 */ /* 0x000fe200000006ff */
[----:B------:R-:W-:Y:S01]  /*9360*/  FFMA R57, R32, R57, 1 ;  /* 0x3f80000020397423 */ /* 0x000fe20000000039 */
[----:B------:R-:W-:Y:S01]  /*9370*/  SHF.L.U32 R34, R34, 0x17, RZ ;  /* 0x0000001722227819 */ /* 0x000fe200000006ff */
[----:B------:R-:W-:Y:S01]  /*9380*/  FFMA R36, R36, R59, 1 ;  /* 0x3f80000024247423 */ /* 0x000fe2000000003b */
[----:B------:R-:W-:Y:S01]  /*9390*/  SHF.L.U32 R44, R44, 0x17, RZ ;  /* 0x000000172c2c7819 */ /* 0x000fe200000006ff */
[----:B------:R-:W2:Y:S01]  /*93a0*/  MUFU.EX2 R29, R29 ;  /* 0x0000001d001d7308 */ /* 0x000ea20000000800 */
[----:B------:R-:W-:Y:S01]  /*93b0*/  SHF.L.U32 R31, R31, 0x17, RZ ;  /* 0x000000171f1f7819 */ /* 0x000fe200000006ff */
[----:B------:R-:W-:Y:S01]  /*93c0*/  FFMA R61, R38, R61, 1 ;  /* 0x3f800000263d7423 */ /* 0x000fe2000000003d */
[----:B------:R-:W-:Y:S02]  /*93d0*/  SHF.L.U32 R33, R33, 0x17, RZ ;  /* 0x0000001721217819 */ /* 0x000fe400000006ff */
[----:B------:R-:W-:-:S02]  /*93e0*/  SHF.L.U32 R39, R39, 0x17, RZ ;  /* 0x0000001727277819 */ /* 0x000fc400000006ff */
[----:B------:R-:W-:Y:S01]  /*93f0*/  SHF.L.U32 R49, R49, 0x17, RZ ;  /* 0x0000001731317819 */ /* 0x000fe200000006ff */
[----:B------:R-:W3:Y:S01]  /*9400*/  MUFU.EX2 R46, R46 ;  /* 0x0000002e002e7308 */ /* 0x000ee20000000800 */
[----:B------:R-:W-:Y:S01]  /*9410*/  SHF.L.U32 R51, R51, 0x17, RZ ;  /* 0x0000001733337819 */ /* 0x000fe200000006ff */
[----:B-1----:R-:W-:Y:S01]  /*9420*/  FFMA R37, R34, R37, 1 ;  /* 0x3f80000022257423 */ /* 0x002fe20000000025 */
[----:B------:R-:W-:-:S05]  /*9430*/  FFMA R48, R33, R48, 1 ;  /* 0x3f80000021307423 */ /* 0x000fca0000000030 */
[----:B------:R-:W1:Y:S01]  /*9440*/  MUFU.EX2 R50, R50 ;  /* 0x0000003200327308 */ /* 0x000e620000000800 */
[----:B--2---:R-:W-:-:S07]  /*9450*/  FFMA R44, R44, R29, 1 ;  /* 0x3f8000002c2c7423 */ /* 0x004fce000000001d */
[----:B------:R2:W4:Y:S01]  /*9460*/  MUFU.EX2 R0, R43 ;  /* 0x0000002b00007308 */ /* 0x0005220000000800 */
[----:B---3--:R-:W-:-:S07]  /*9470*/  FFMA R47, R31, R46, 1 ;  /* 0x3f8000001f2f7423 */ /* 0x008fce000000002e */
[----:B------:R-:W3:Y:S01]  /*9480*/  MUFU.EX2 R28, R28 ;  /* 0x0000001c001c7308 */ /* 0x000ee20000000800 */
[----:B--2---:R-:W-:Y:S01]  /*9490*/  FFMA R43, R42, R27, 1 ;  /* 0x3f8000002a2b7423 */ /* 0x004fe2000000001b */
[----:B-1----:R-:W-:-:S06]  /*94a0*/  FFMA R39, R39, R50, 1 ;  /* 0x3f80000027277423 */ /* 0x002fcc0000000032 */
[----:B------:R-:W1:Y:S01]  /*94b0*/  MUFU.EX2 R30, R35 ;  /* 0x00000023001e7308 */ /* 0x000e620000000800 */
[----:B----4-:R-:W-:Y:S01]  /*94c0*/  FFMA R42, R41, R0, 1 ;  /* 0x3f800000292a7423 */ /* 0x010fe20000000000 */
[----:B---3--:R-:W-:Y:S01]  /*94d0*/  FFMA R49, R49, R28, 1 ;  /* 0x3f80000031317423 */ /* 0x008fe2000000001c */
[----:B-1----:R-:W-:Y:S01]  /*94e0*/  FFMA R51, R51, R30, 1 ;  /* 0x3f80000033337423 */ /* 0x002fe2000000001e */
[----:B------:R-:W-:Y:S06]  /*94f0*/  @P1 BRA `(.L_x_227) ;  /* 0x0000000000141947 */ /* 0x000fec0003800000 */
[----:B------:R-:W-:Y:S02]  /*9500*/  MOV R0, R52 ;  /* 0x0000003400007202 */ /* 0x000fe40000000f00 */
[----:B------:R-:W-:-:S07]  /*9510*/  MOV R66, 0x9530 ;  /* 0x0000953000427802 */ /* 0x000fce0000000f00 */
[----:B------:R-:W-:Y:S05]  /*9520*/  CALL.REL.NOINC `($__internal_0_$__cuda_sm20_rcp_rn_f32_slowpath) ;  /* 0x0000004800e47944 */ /* 0x000fea0003c00000 */
[----:B------:R-:W-:Y:S01]  /*9530*/  IMAD.MOV.U32 R27, RZ, RZ, R0 ;  /* 0x000000ffff1b7224 */ /* 0x000fe200078e0000 */
[----:B------:R-:W-:Y:S06]  /*9540*/  BRA `(.L_x_228) ;  /* 0x0000000000107947 */ /* 0x000fec0003800000 */
.L_x_227:
[----:B------:R-:W1:Y:S02]  /*9550*/  MUFU.RCP R27, R52 ;  /* 0x00000034001b7308 */ /* 0x000e640000001000 */
[----:B-1----:R-:W-:-:S04]  /*9560*/  FFMA R0, R52, R27, -1 ;  /* 0xbf80000034007423 */ /* 0x002fc8000000001b */
[----:B------:R-:W-:-:S04]  /*9570*/  FADD.FTZ R0, -R0, -RZ ;  /* 0x800000ff00007221 */ /* 0x000fc80000010100 */
[----:B------:R-:W-:-:S07]  /*9580*/  FFMA R27, R27, R0, R27 ;  /* 0x000000001b1b7223 */ /* 0x000fce000000001b */
.L_x_228:
[----:B------:R-:W-:Y:S05]  /*9590*/  BSYNC B1 ;  /* 0x0000000000017941 */ /* 0x000fea0003800000 */
.L_x_226:
        /* <DEDUP_REMOVED lines=10> */
.L_x_230:
[----:B------:R-:W1:Y:S02]  /*9640*/  MUFU.RCP R28, R45 ;  /* 0x0000002d001c7308 */ /* 0x000e640000001000 */
[----:B-1----:R-:W-:-:S04]  /*9650*/  FFMA R0, R45, R28, -1 ;  /* 0xbf8000002d007423 */ /* 0x002fc8000000001c */
[----:B------:R-:W-:-:S04]  /*9660*/  FADD.FTZ R3, -R0, -RZ ;  /* 0x800000ff00037221 */ /* 0x000fc80000010100 */
[----:B------:R-:W-:-:S07]  /*9670*/  FFMA R28, R28, R3, R28 ;  /* 0x000000031c1c7223 */ /* 0x000fce000000001c */
.L_x_231:
[----:B------:R-:W-:Y:S05]  /*9680*/  BSYNC B1 ;  /* 0x0000000000017941 */ /* 0x000fea0003800000 */
.L_x_229:
        /* <DEDUP_REMOVED lines=10> */
.L_x_233:
[----:B------:R-:W1:Y:S02]  /*9730*/  MUFU.RCP R29, R54 ;  /* 0x00000036001d7308 */ /* 0x000e640000001000 */
[----:B-1----:R-:W-:-:S04]  /*9740*/  FFMA R0, R54, R29, -1 ;  /* 0xbf80000036007423 */ /* 0x002fc8000000001d */
[----:B------:R-:W-:-:S04]  /*9750*/  FADD.FTZ R0, -R0, -RZ ;  /* 0x800000ff00007221 */ /* 0x000fc80000010100 */
[----:B------:R-:W-:-:S07]  /*9760*/  FFMA R29, R29, R0, R29 ;  /* 0x000000001d1d7223 */ /* 0x000fce000000001d */
.L_x_234:
[----:B------:R-:W-:Y:S05]  /*9770*/  BSYNC B1 ;  /* 0x0000000000017941 */ /* 0x000fea0003800000 */
.L_x_232:
        /* <DEDUP_REMOVED lines=10> */
.L_x_236:
[----:B------:R-:W1:Y:S02]  /*9820*/  MUFU.RCP R30, R57 ;  /* 0x00000039001e7308 */ /* 0x000e640000001000 */
[----:B-1----:R-:W-:-:S04]  /*9830*/  FFMA R0, R57, R30, -1 ;  /* 0xbf80000039007423 */ /* 0x002fc8000000001e */
[----:B------:R-:W-:-:S04]  /*9840*/  FADD.FTZ R3, -R0, -RZ ;  /* 0x800000ff00037221 */ /* 0x000fc80000010100 */
[----:B------:R-:W-:-:S07]  /*9850*/  FFMA R30, R30, R3, R30 ;  /* 0x000000031e1e7223 */ /* 0x000fce000000001e */
.L_x_237:
[----:B------:R-:W-:Y:S05]  /*9860*/  BSYNC B1 ;  /* 0x0000000000017941 */ /* 0x000fea0003800000 */
.L_x_235:
        /* <DEDUP_REMOVED lines=10> */
.L_x_239:
[----:B------:R-:W1:Y:S02]  /*9910*/  MUFU.RCP R31, R36 ;  /* 0x00000024001f7308 */ /* 0x000e640000001000 */
[----:B-1----:R-:W-:-:S04]  /*9920*/  FFMA R0, R36, R31, -1 ;  /* 0xbf80000024007423 */ /* 0x002fc8000000001f */
[----:B------:R-:W-:-:S04]  /*9930*/  FADD.FTZ R0, -R0, -RZ ;  /* 0x800000ff00007221 */ /* 0x000fc80000010100 */
[----:B------:R-:W-:-:S07]  /*9940*/  FFMA R31, R31, R0, R31 ;  /* 0x000000001f1f7223 */ /* 0x000fce000000001f */
.L_x_240:
[----:B------:R-:W-:Y:S05]  /*9950*/  BSYNC B1 ;  /* 0x0000000000017941 */ /* 0x000fea0003800000 */
.L_x_238:
        /* <DEDUP_REMOVED lines=10> */
.L_x_242:
[----:B------:R-:W1:Y:S02]  /*9a00*/  MUFU.RCP R32, R61 ;  /* 0x0000003d00207308 */ /* 0x000e640000001000 */
[----:B-1----:R-:W-:-:S04]  /*9a10*/  FFMA R0, R61, R32, -1 ;  /* 0xbf8000003d007423 */ /* 0x002fc80000000020 */
[----:B------:R-:W-:-:S04]  /*9a20*/  FADD.FTZ R3, -R0, -RZ ;  /* 0x800000ff00037221 */ /* 0x000fc80000010100 */
[----:B------:R-:W-:-:S07]  /*9a30*/  FFMA R32, R32, R3, R32 ;  /* 0x0000000320207223 */ /* 0x000fce0000000020 */
.L_x_243:
[----:B------:R-:W-:Y:S05]  /*9a40*/  BSYNC B1 ;  /* 0x0000000000017941 */ /* 0x000fea0003800000 */
.L_x_241:
        /* <DEDUP_REMOVED lines=10> */
.L_x_245:
[----:B------:R-:W1:Y:S02]  /*9af0*/  MUFU.RCP R33, R40 ;  /* 0x0000002800217308 */ /* 0x000e640000001000 */
[----:B-1----:R-:W-:-:S04]  /*9b00*/  FFMA R0, R40, R33, -1 ;  /* 0xbf80000028007423 */ /* 0x002fc80000000021 */
[----:B------:R-:W-:-:S04]  /*9b10*/  FADD.FTZ R0, -R0, -RZ ;  /* 0x800000ff00007221 */ /* 0x000fc80000010100 */
[----:B------:R-:W-:-:S07]  /*9b20*/  FFMA R33, R33, R0, R33 ;  /* 0x0000000021217223 */ /* 0x000fce0000000021 */
.L_x_246:
[----:B------:R-:W-:Y:S05]  /*9b30*/  BSYNC B1 ;  /* 0x0000000000017941 */ /* 0x000fea0003800000 */
.L_x_244:
        /* <DEDUP_REMOVED lines=10> */
.L_x_248:
[----:B------:R-:W1:Y:S02]  /*9be0*/  MUFU.RCP R34, R37 ;  /* 0x0000002500227308 */ /* 0x000e640000001000 */
[----:B-1----:R-:W-:-:S04]  /*9bf0*/  FFMA R0, R37, R34, -1 ;  /* 0xbf80000025007423 */ /* 0x002fc80000000022 */
[----:B------:R-:W-:-:S04]  /*9c00*/  FADD.FTZ R3, -R0, -RZ ;  /* 0x800000ff00037221 */ /* 0x000fc80000010100 */
[----:B------:R-:W-:-:S07]  /*9c10*/  FFMA R34, R34, R3, R34 ;  /* 0x0000000322227223 */ /* 0x000fce0000000022 */
.L_x_249:
[----:B------:R-:W-:Y:S05]  /*9c20*/  BSYNC B1 ;  /* 0x0000000000017941 */ /* 0x000fea0003800000 */
.L_x_247:
        /* <DEDUP_REMOVED lines=10> */
.L_x_251:
[----:B------:R-:W1:Y:S02]  /*9cd0*/  MUFU.RCP R36, R43 ;  /* 0x0000002b00247308 */ /* 0x000e640000001000 */
[----:B-1----:R-:W-:-:S04]  /*9ce0*/  FFMA R0, R43, R36, -1 ;  /* 0xbf8000002b007423 */ /* 0x002fc80000000024 */
[----:B------:R-:W-:-:S04]  /*9cf0*/  FADD.FTZ R3, -R0, -RZ ;  /* 0x800000ff00037221 */ /* 0x000fc80000010100 */
[----:B------:R-:W-:-:S07]  /*9d00*/  FFMA R36, R36, R3, R36 ;  /* 0x0000000324247223 */ /* 0x000fce0000000024 */
.L_x_252:
[----:B------:R-:W-:Y:S05]  /*9d10*/  BSYNC B1 ;  /* 0x0000000000017941 */ /* 0x000fea0003800000 */
.L_x_250:
        /* <DEDUP_REMOVED lines=10> */
.L_x_254:
[----:B------:R-:W1:Y:S02]  /*9dc0*/  MUFU.RCP R35, R44 ;  /* 0x0000002c00237308 */ /* 0x000e640000001000 */
[----:B-1----:R-:W-:-:S04]  /*9dd0*/  FFMA R0, R44, R35, -1 ;  /* 0xbf8000002c007423 */ /* 0x002fc80000000023 */
[----:B------:R-:W-:-:S04]  /*9de0*/  FADD.FTZ R0, -R0, -RZ ;  /* 0x800000ff00007221 */ /* 0x000fc80000010100 */
[----:B------:R-:W-:-:S07]  /*9df0*/  FFMA R35, R35, R0, R35 ;  /* 0x0000000023237223 */ /* 0x000fce0000000023 */
.L_x_255:
[----:B------:R-:W-:Y:S05]  /*9e00*/  BSYNC B1 ;  /* 0x0000000000017941 */ /* 0x000fea0003800000 */
.L_x_253:
        /* <DEDUP_REMOVED lines=10> */
.L_x_257:
[----:B------:R-:W1:Y:S02]  /*9eb0*/  MUFU.RCP R38, R47 ;  /* 0x0000002f00267308 */ /* 0x000e640000001000 */
[----:B-1----:R-:W-:-:S04]  /*9ec0*/  FFMA R0, R47, R38, -1 ;  /* 0xbf8000002f007423 */ /* 0x002fc80000000026 */
[----:B------:R-:W-:-:S04]  /*9ed0*/  FADD.FTZ R3, -R0, -RZ ;  /* 0x800000ff00037221 */ /* 0x000fc80000010100 */
[----:B------:R-:W-:-:S07]  /*9ee0*/  FFMA R38, R38, R3, R38 ;  /* 0x0000000326267223 */ /* 0x000fce0000000026 */
.L_x_258:
[----:B------:R-:W-:Y:S05]  /*9ef0*/  BSYNC B1 ;  /* 0x0000000000017941 */ /* 0x000fea0003800000 */
.L_x_256:
        /* <DEDUP_REMOVED lines=10> */
.L_x_260:
[----:B------:R-:W1:Y:S02]  /*9fa0*/  MUFU.RCP R37, R48 ;  /* 0x0000003000257308 */ /* 0x000e640000001000 */
[----:B-1----:R-:W-:-:S04]  /*9fb0*/  FFMA R0, R48, R37, -1 ;  /* 0xbf80000030007423 */ /* 0x002fc80000000025 */
[----:B------:R-:W-:-:S04]  /*9fc0*/  FADD.FTZ R0, -R0, -RZ ;  /* 0x800000ff00007221 */ /* 0x000fc80000010100 */
[----:B------:R-:W-:-:S07]  /*9fd0*/  FFMA R37, R37, R0, R37 ;  /* 0x0000000025257223 */ /* 0x000fce0000000025 */
.L_x_261:
[----:B------:R-:W-:Y:S05]  /*9fe0*/  BSYNC B1 ;  /* 0x0000000000017941 */ /* 0x000fea0003800000 */
.L_x_259:
        /* <DEDUP_REMOVED lines=10> */
.L_x_263:
[----:B------:R-:W1:Y:S02]  /*a090*/  MUFU.RCP R40, R39 ;  /* 0x0000002700287308 */ /* 0x000e640000001000 */
[----:B-1----:R-:W-:-:S04]  /*a0a0*/  FFMA R0, R39, R40, -1 ;  /* 0xbf80000027007423 */ /* 0x002fc80000000028 */
[----:B------:R-:W-:-:S04]  /*a0b0*/  FADD.FTZ R3, -R0, -RZ ;  /* 0x800000ff00037221 */ /* 0x000fc80000010100 */
[----:B------:R-:W-:-:S07]  /*a0c0*/  FFMA R40, R40, R3, R40 ;  /* 0x0000000328287223 */ /* 0x000fce0000000028 */
.L_x_264:
[----:B------:R-:W-:Y:S05]  /*a0d0*/  BSYNC B1 ;  /* 0x0000000000017941 */ /* 0x000fea0003800000 */
.L_x_262:
        /* <DEDUP_REMOVED lines=10> */
.L_x_266:
[----:B------:R-:W1:Y:S02]  /*a180*/  MUFU.RCP R39, R42 ;  /* 0x0000002a00277308 */ /* 0x000e640000001000 */
[----:B-1----:R-:W-:-:S04]  /*a190*/  FFMA R0, R42, R39, -1 ;  /* 0xbf8000002a007423 */ /* 0x002fc80000000027 */
[----:B------:R-:W-:-:S04]  /*a1a0*/  FADD.FTZ R0, -R0, -RZ ;  /* 0x800000ff00007221 */ /* 0x000fc80000010100 */
[----:B------:R-:W-:-:S07]  /*a1b0*/  FFMA R39, R39, R0, R39 ;  /* 0x0000000027277223 */ /* 0x000fce0000000027 */
.L_x_267:
[----:B------:R-:W-:Y:S05]  /*a1c0*/  BSYNC B1 ;  /* 0x0000000000017941 */ /* 0x000fea0003800000 */
.L_x_265:
        /* <DEDUP_REMOVED lines=10> */
.L_x_269:
[----:B------:R-:W1:Y:S02]  /*a270*/  MUFU.RCP R42, R49 ;  /* 0x00000031002a7308 */ /* 0x000e640000001000 */
[----:B-1----:R-:W-:-:S04]  /*a280*/  FFMA R0, R49, R42, -1 ;  /* 0xbf80000031007423 */ /* 0x002fc8000000002a */
[----:B------:R-:W-:-:S04]  /*a290*/  FADD.FTZ R3, -R0, -RZ ;  /* 0x800000ff00037221 */ /* 0x000fc80000010100 */
[----:B------:R-:W-:-:S07]  /*a2a0*/  FFMA R42, R42, R3, R42 ;  /* 0x000000032a2a7223 */ /* 0x000fce000000002a */
.L_x_270:
[----:B------:R-:W-:Y:S05]  /*a2b0*/  BSYNC B1 ;  /* 0x0000000000017941 */ /* 0x000fea0003800000 */
.L_x_268:
        /* <DEDUP_REMOVED lines=9> */
.L_x_272:
[----:B------:R-:W1:Y:S02]  /*a350*/  MUFU.RCP R0, R51 ;  /* 0x0000003300007308 */ /* 0x000e640000001000 */
[----:B-1----:R-:W-:-:S04]  /*a360*/  FFMA R3, R51, R0, -1 ;  /* 0xbf80000033037423 */ /* 0x002fc80000000000 */
[----:B------:R-:W-:-:S04]  /*a370*/  FADD.FTZ R3, -R3, -RZ ;  /* 0x800000ff03037221 */ /* 0x000fc80000010100 */
[----:B------:R-:W-:-:S07]  /*a380*/  FFMA R0, R0, R3, R0 ;  /* 0x0000000300007223 */ /* 0x000fce0000000000 */
.L_x_273:
[----:B------:R-:W-:Y:S05]  /*a390*/  BSYNC B1 ;  /* 0x0000000000017941 */ /* 0x000fea0003800000 */
.L_x_271:
        /* <DEDUP_REMOVED lines=23> */
[----:B------:R-:W-:Y:S02]  /*a510*/  F2FP.F16.F32.PACK_AB R38, R39, R40 ;  /* 0x000000282726723e */ /* 0x000fe400000000ff */
[----:B------:R-:W-:Y:S01]  /*a520*/  F2FP.F16.F32.PACK_AB R36, R35, R36 ;  /* 0x000000242324723e */ /* 0x000fe200000000ff */
[----:B------:R1:W-:Y:S01]  /*a530*/  STSM.16.M88.4 [R13+0x6200], R28 ;  /* 0x0062001c0d007844 */ /* 0x0003e20000000200 */
        /* <DEDUP_REMOVED lines=14> */
[----:B------:R-:W-:Y:S02]  /*a620*/  UIADD3 UR4, UR52, 0x6200, URZ ;  /* 0x0000620034047890 */ /* 0x000fe4000fffe03f */
[----:B------:R-:W-:Y:S01]  /*a630*/  UIADD3.X UR9, URZ, UR55, URZ, UP0, !UPT ;  /* 0x000000373f097290 */ /* 0x000fe200087fe43f */
[----:B------:R-:W-:-:S08]  /*a640*/  UMOV UR7, UR47 ;  /* 0x0000002f00077c82 */ /* 0x000fd00008000000 */
[----:B------:R2:W-:Y:S01]  /*a650*/  UTMASTG.3D [UR4], [UR8] ;  /* 0x00000004080073b5 */ /* 0x0005e20008010000 */
[----:B------:R0:W-:Y:S01]  /*a660*/  UTMACMDFLUSH ;  /* 0x00000000000079b7 */ /* 0x0001e20000000000 */
[----:B--2---:R-:W-:-:S04]  /*a670*/  DEPBAR.LE SB0, 0x1 ;  /* 0x000080400000791a */ /* 0x004fc80000000000 */
.L_x_275:
[----:B------:R-:W-:Y:S05]  /*a680*/  BSYNC B0 ;  /* 0x0000000000007941 */ /* 0x000fea0003800000 */
.L_x_274:
[----:B------:R-:W-:Y:S06]  /*a690*/  BAR.SYNC.DEFER_BLOCKING 0x1, 0x100 ;  /* 0x0044000000007b1d */ /* 0x000fec0000010000 */
[----:B------:R-:W-:Y:S04]  /*a6a0*/  BSSY B0, `(.L_x_276) ;  /* 0x0000009000007945 */ /* 0x000fe80003800000 */
[----:B------:R-:W-:Y:S05]  /*a6b0*/  @P0 BRA `(.L_x_277) ;  /* 0x00000000001c0947 */ /* 0x000fea0003800000 */
[----:B------:R-:W-:-:S13]  /*a6c0*/  ISETP.NE.AND P0, PT, R95, 0x3, PT ;  /* 0x000000035f00780c */ /* 0x000fda0003f05270 */
[----:B------:R-:W-:Y:S05]  /*a6d0*/  @!P0 BRA `(.L_x_278) ;  /* 0x0000000000048947 */ /* 0x000fea0003800000 */
[----:B------:R-:W-:Y:S01]  /*a6e0*/  BPT.TRAP 0x1 ;  /* 0x000000040000795c */ /* 0x000fe20000300000 */
.L_x_278:
[----:B------:R-:W-:-:S04]  /*a6f0*/  ULEA UR4, UR42, UR52, 0x3 ;  /* 0x000000342a047291 */ /* 0x000fc8000f8e183f */
[----:B------:R-:W-:-:S04]  /*a700*/  UIADD3 UR4, UR4, 0x60, URZ ;  /* 0x0000006004047890 */ /* 0x000fc8000fffe03f */
[----:B------:R-:W-:-:S09]  /*a710*/  UPRMT UR4, UR51, 0x654, UR4 ;  /* 0x0000065433047896 */ /* 0x000fd20008000004 */
[----:B------:R-:W-:Y:S03]  /*a720*/  SYNCS.ARRIVE.TRANS64.RED.A1T0 RZ, [UR4], RZ ;  /* 0x000000ffffff79a7 */ /* 0x000fe60008100404 */
.L_x_277:
[----:B------:R-:W-:Y:S05]  /*a730*/  BSYNC B0 ;  /* 0x0000000000007941 */ /* 0x000fea0003800000 */
.L_x_276:
[----:B------:R-:W-:Y:S01]  /*a740*/  IADD3 R16, P0, R16, UR38, RZ ;  /* 0x0000002610107c10 */ /* 0x000fe2000ff1e0ff */
[----:B------:R-:W-:Y:S01]  /*a750*/  ULDC.64 UR4, c[0x0][0x8f8] ;  /* 0x00023e0000047ab9 */ /* 0x000fe20000000a00 */
[----:B------:R-:W-:Y:S01]  /*a760*/  UIADD3 UR42, UR42, 0x1, URZ ;  /* 0x000000012a2a7890 */ /* 0x000fe2000fffe03f */
[----:B------:R-:W-:Y:S01]  /*a770*/  PRMT R0, RZ, 0x7610, R0 ;  /* 0x00007610ff007816 */ /* 0x000fe20000000000 */
[----:B------:R-:W-:Y:S01]  /*a780*/  UMOV UR47, 0xffffffff ;  /* 0xffffffff002f7882 */ /* 0x000fe20000000000 */
[----:B------:R-:W-:Y:S01]  /*a790*/  IADD3.X R17, R17, UR37, RZ, P0, !PT ;  /* 0x0000002511117c10 */ /* 0x000fe200087fe4ff */
[----:B------:R-:W-:Y:S01]  /*a7a0*/  UISETP.NE.AND UP0, UPT, UR42, 0x4, UPT ;  /* 0x000000042a00788c */ /* 0x000fe2000bf05270 */
[----:B------:R-:W-:Y:S02]  /*a7b0*/  ISETP.GE.U32.AND P0, PT, R16, UR4, PT ;  /* 0x0000000410007c0c */ /* 0x000fe4000bf06070 */
[----:B------:R-:W-:Y:S01]  /*a7c0*/  MOV R23, 0xffffffff ;  /* 0xffffffff00177802 */ /* 0x000fe20000000f00 */
[----:B------:R-:W-:Y:S01]  /*a7d0*/  USEL UR42, UR42, URZ, UP0 ;  /* 0x0000003f2a2a7287 */ /* 0x000fe20008000000 */
[----:B------:R-:W-:-:S02]  /*a7e0*/  ISETP.GE.U32.AND.EX P0, PT, R17, UR5, PT, P0 ;  /* 0x0000000511007c0c */ /* 0x000fc4000bf06100 */
[----:B------:R-:W-:-:S11]  /*a7f0*/  MOV R92, 0xffffffff ;  /* 0xffffffff005c7802 */ /* 0x000fd60000000f00 */
[----:B------:R-:W-:Y:S05]  /*a800*/  @P0 BRA `(.L_x_279) ;  /* 0x0000000400680947 */ /* 0x000fea0003800000 */
[----:B------:R-:W2:Y:S01]  /*a810*/  S2R R12, SR_CTAID.X ;  /* 0x00000000000c7919 */ /* 0x000ea20000002500 */
[----:B------:R-:W3:Y:S01]  /*a820*/  LDC.64 R10, c[0x0][0x8d0] ;  /* 0x00023400ff0a7b82 */ /* 0x000ee20000000a00 */
[----:B------:R-:W-:Y:S01]  /*a830*/  ULDC UR4, c[0x0][0x150] ;  /* 0x0000540000047ab9 */ /* 0x000fe20000000800 */
[----:B------:R-:W-:Y:S01]  /*a840*/  MOV R8, R16 ;  /* 0x0000001000087202 */ /* 0x000fe20000000f00 */
[----:B------:R-:W4:Y:S01]  /*a850*/  S2R R24, SR_CTAID.Y ;  /* 0x0000000000187919 */ /* 0x000f220000002600 */
[----:B------:R-:W-:-:S04]  /*a860*/  IMAD.MOV.U32 R9, RZ, RZ, R17 ;  /* 0x000000ffff097224 */ /* 0x000fc800078e0011 */
[----:B------:R-:W4:Y:S08]  /*a870*/  LDC R25, c[0x0][0x144] ;  /* 0x00005100ff197b82 */ /* 0x000f300000000800 */
[----:B------:R-:W4:Y:S08]  /*a880*/  LDC R0, c[0x0][0x8d8] ;  /* 0x00023600ff007b82 */ /* 0x000f300000000800 */
[----:B-1----:R-:W1:Y:S01]  /*a890*/  LDC.64 R14, c[0x0][0x8c8] ;  /* 0x00023200ff0e7b82 */ /* 0x002e620000000a00 */
[----:B---3--:R-:W-:-:S04]  /*a8a0*/  ISETP.NE.U32.AND P0, PT, R10, RZ, PT ;  /* 0x000000ff0a00720c */ /* 0x008fc80003f05070 */
[----:B------:R-:W-:Y:S02]  /*a8b0*/  ISETP.NE.AND.EX P0, PT, R11, RZ, PT, P0 ;  /* 0x000000ff0b00720c */ /* 0x000fe40003f05300 */
[----:B--2---:R-:W-:-:S05]  /*a8c0*/  I2FP.F32.U32 R3, R12 ;  /* 0x0000000c00037245 */ /* 0x004fca0000201000 */
[----:B------:R-:W-:-:S04]  /*a8d0*/  FMUL R3, R3, UR4 ;  /* 0x0000000403037c20 */ /* 0x000fc80008400000 */
[----:B------:R2:W3:Y:S02]  /*a8e0*/  F2I.U32.TRUNC.NTZ R23, R3 ;  /* 0x0000000300177305 */ /* 0x0004e4000020f000 */
[----:B----4-:R-:W-:Y:S05]  /*a8f0*/  @!P0 BRA `(.L_x_280) ;  /* 0x0000000000288947 */ /* 0x010fea0003800000 */
[----:B--2---:R-:W2:Y:S02]  /*a900*/  LDC R3, c[0x0][0x8dc] ;  /* 0x00023700ff037b82 */ /* 0x004ea40000000800 */
[----:B--2---:R-:W-:-:S04]  /*a910*/  IADD3 R3, P0, R16, R3, RZ ;  /* 0x0000000310037210 */ /* 0x004fc80007f1e0ff */
        /* <DEDUP_REMOVED lines=8> */
.L_x_280:
[----:B------:R-:W4:Y:S01]  /*a9a0*/  LDC.64 R20, c[0x0][0x8e8] ;  /* 0x00023a00ff147b82 */ /* 0x000f220000000a00 */
[-CC-:B------:R-:W-:Y:S01]  /*a9b0*/  SHF.R.U64 R31, R8, R0.reuse, R9.reuse ;  /* 0x00000000081f7219 */ /* 0x180fe20000001209 */
[----:B------:R-:W-:Y:S01]  /*a9c0*/  ULDC UR4, c[0x0][0x154] ;  /* 0x0000550000047ab9 */ /* 0x000fe20000000800 */
[----:B------:R-:W-:Y:S01]  /*a9d0*/  SHF.R.U32.HI R0, RZ, R0, R9 ;  /* 0x00000000ff007219 */ /* 0x000fe20000011609 */
[----:B------:R-:W-:Y:S01]  /*a9e0*/  IMAD.MOV.U32 R7, RZ, RZ, 0x1 ;  /* 0x00000001ff077424 */ /* 0x000fe200078e00ff */
[----:B--2---:R-:W-:Y:S02]  /*a9f0*/  IADD3 R3, P0, RZ, -R31, RZ ;  /* 0x8000001fff037210 */ /* 0x004fe40007f1e0ff */
[----:B---3--:R-:W-:Y:S01]  /*aa00*/  IADD3 R23, -R23, RZ, RZ ;  /* 0x000000ff17177210 */ /* 0x008fe20007ffe1ff */
[----:B------:R-:W2:Y:S02]  /*aa10*/  LDC R6, c[0x0][0x8c0] ;  /* 0x00023000ff067b82 */ /* 0x000ea40000000800 */
[----:B------:R-:W-:-:S02]  /*aa20*/  IMAD.X R5, RZ, RZ, ~R0, P0 ;  /* 0x000000ffff057224 */ /* 0x000fc400000e0e00 */
[----:B------:R-:W-:Y:S02]  /*aa30*/  IMAD R26, R25, R23, R12 ;  /* 0x00000017191a7224 */ /* 0x000fe400078e020c */
[-C--:B-1----:R-:W-:Y:S02]  /*aa40*/  IMAD R0, R5, R14.reuse, RZ ;  /* 0x0000000e05007224 */ /* 0x082fe400078e02ff */
[----:B------:R-:W1:Y:S01]  /*aa50*/  LDC R8, c[0x0][0x8b0] ;  /* 0x00022c00ff087b82 */ /* 0x000e620000000800 */
[----:B------:R-:W-:-:S04]  /*aa60*/  IMAD.WIDE.U32 R4, R3, R14, R16 ;  /* 0x0000000e03047225 */ /* 0x000fc800078e0010 */
[----:B------:R-:W-:Y:S01]  /*aa70*/  IMAD R3, R3, R15, R0 ;  /* 0x0000000f03037224 */ /* 0x000fe200078e0200 */
[----:B------:R-:W-:Y:S02]  /*aa80*/  I2FP.F32.U32 R0, R24 ;  /* 0x0000001800007245 */ /* 0x000fe40000201000 */
[----:B------:R-:W3:Y:S01]  /*aa90*/  LDC R28, c[0x0][0x900] ;  /* 0x00024000ff1c7b82 */ /* 0x000ee20000000800 */
[----:B----4-:R-:W-:Y:S02]  /*aaa0*/  ISETP.NE.U32.AND P0, PT, R20, RZ, PT ;  /* 0x000000ff1400720c */ /* 0x010fe40003f05070 */
[----:B------:R-:W-:Y:S01]  /*aab0*/  IADD3 R3, R5, R3, RZ ;  /* 0x0000000305037210 */ /* 0x000fe20007ffe0ff */
[----:B------:R-:W-:Y:S01]  /*aac0*/  FMUL R0, R0, UR4 ;  /* 0x0000000400007c20 */ /* 0x000fe20008400000 */
[----:B------:R-:W-:Y:S02]  /*aad0*/  ISETP.NE.AND.EX P0, PT, R21, RZ, PT, P0 ;  /* 0x000000ff1500720c */ /* 0x000fe40003f05300 */
[----:B------:R-:W-:Y:S01]  /*aae0*/  MOV R5, 0xffffffff ;  /* 0xffffffff00057802 */ /* 0x000fe20000000f00 */
[----:B------:R-:W4:Y:S01]  /*aaf0*/  LDC R15, c[0x0][0x148] ;  /* 0x00005200ff0f7b82 */ /* 0x000f220000000800 */
[-CC-:B--2---:R-:W-:Y:S01]  /*ab00*/  SHF.R.U64 R12, R4, R6.reuse, R3.reuse ;  /* 0x00000006040c7219 */ /* 0x184fe20000001203 */
[----:B------:R2:W2:Y:S01]  /*ab10*/  F2I.U32.TRUNC.NTZ R13, R0 ;  /* 0x00000000000d7305 */ /* 0x0004a2000020f000 */
[----:B------:R-:W-:-:S05]  /*ab20*/  SHF.R.U32.HI R3, RZ, R6, R3 ;  /* 0x00000006ff037219 */ /* 0x000fca0000011603 */
[----:B------:R-:W2:Y:S01]  /*ab30*/  LDC R25, c[0x0][0x8a8] ;  /* 0x00022a00ff197b82 */ /* 0x000ea20000000800 */
[-CC-:B-1----:R-:W-:Y:S02]  /*ab40*/  SHF.R.U64 R10, R12, R8.reuse, R3.reuse ;  /* 0x000000080c0a7219 */ /* 0x182fe40000001203 */
[----:B------:R-:W-:-:S05]  /*ab50*/  SHF.R.U32.HI R3, RZ, R8, R3 ;  /* 0x00000008ff037219 */ /* 0x000fca0000011603 */
[----:B------:R-:W1:Y:S01]  /*ab60*/  LDC R27, c[0x0][0x8f0] ;  /* 0x00023c00ff1b7b82 */ /* 0x000e620000000800 */
[-C--:B---3--:R-:W-:Y:S02]  /*ab70*/  SHF.L.U32 R4, R5, R28.reuse, RZ ;  /* 0x0000001c05047219 */ /* 0x088fe400000006ff */
[-CC-:B------:R-:W-:Y:S02]  /*ab80*/  SHF.R.U64 R14, R10, R28.reuse, R3.reuse ;  /* 0x0000001c0a0e7219 */ /* 0x180fe40000001203 */
[----:B------:R-:W-:Y:S02]  /*ab90*/  SHF.R.U32.HI R5, RZ, R28, R3 ;  /* 0x0000001cff057219 */ /* 0x000fe40000011603 */
[----:B------:R-:W-:Y:S01]  /*aba0*/  LOP3.LUT R23, RZ, R4, RZ, 0x33, !PT ;  /* 0x00000004ff177212 */ /* 0x000fe200078e33ff */
[----:B------:R-:W3:Y:S01]  /*abb0*/  LDC R29, c[0x0][0x8e0] ;  /* 0x00023800ff1d7b82 */ /* 0x000ee20000000800 */
[----:B------:R-:W-:Y:S02]  /*abc0*/  SHF.L.U32 R28, R7, R28, RZ ;  /* 0x0000001c071c7219 */ /* 0x000fe400000006ff */
[----:B------:R-:W-:-:S05]  /*abd0*/  MOV R4, R14 ;  /* 0x0000000e00047202 */ /* 0x000fca0000000f00 */
[----:B------:R-:W1:Y:S01]  /*abe0*/  LDC R30, c[0x0][0x8b8] ;  /* 0x00022e00ff1e7b82 */ /* 0x000e620000000800 */
[----:B------:R-:W-:Y:S05]  /*abf0*/  @!P0 BRA `(.L_x_281) ;  /* 0x0000000000288947 */ /* 0x000fea0003800000 */
[----:B------:R-:W5:Y:S02]  /*ac00*/  LDC R3, c[0x0][0x8f4] ;  /* 0x00023d00ff037b82 */ /* 0x000f640000000800 */
[----:B-----5:R-:W-:-:S04]  /*ac10*/  IADD3 R3, P0, R14, R3, RZ ;  /* 0x000000030e037210 */ /* 0x020fc80007f1e0ff */
[----:B------:R-:W-:-:S05]  /*ac20*/  IADD3.X R11, RZ, R5, RZ, P0, !PT ;  /* 0x00000005ff0b7210 */ /* 0x000fca00007fe4ff */
[----:B------:R-:W-:-:S04]  /*ac30*/  IMAD.WIDE.U32 R4, R11, R20, RZ ;  /* 0x000000140b047225 */ /* 0x000fc800078e00ff */
[----:B------:R-:W-:-:S04]  /*ac40*/  IMAD.WIDE.U32 R6, P0, R3, R21, R4 ;  /* 0x0000001503067225 */ /* 0x000fc80007800004 */
[----:B------:R-:W-:Y:S01]  /*ac50*/  IMAD.WIDE.U32 R4, R3, R20, RZ ;  /* 0x0000001403047225 */ /* 0x000fe200078e00ff */
[----:B------:R-:W-:-:S03]  /*ac60*/  IADD3.X R9, RZ, RZ, RZ, P0, !PT ;  /* 0x000000ffff097210 */ /* 0x000fc600007fe4ff */
[----:B------:R-:W-:Y:S01]  /*ac70*/  IMAD.MOV.U32 R8, RZ, RZ, R7 ;  /* 0x000000ffff087224 */ /* 0x000fe200078e0007 */
[----:B------:R-:W-:-:S05]  /*ac80*/  IADD3 RZ, P0, R5, R6, RZ ;  /* 0x0000000605ff7210 */ /* 0x000fca0007f1e0ff */
[----:B------:R-:W-:-:S08]  /*ac90*/  IMAD.WIDE.U32.X R4, R11, R21, R8, P0 ;  /* 0x000000150b047225 */ /* 0x000fd000000e0408 */
.L_x_281:
[----:B------:R-:W-:Y:S02]  /*aca0*/  ISETP.NE.AND P0, PT, R2, 0x1, PT ;  /* 0x000000010200780c */ /* 0x000fe40003f05270 */
[----:B-12---:R-:W-:Y:S02]  /*acb0*/  SHF.R.U64 R0, R4, R27, R5 ;  /* 0x0000001b04007219 */ /* 0x006fe40000001205 */
[----:B------:R-:W-:Y:S02]  /*acc0*/  LOP3.LUT R23, R10, R23, RZ, 0xc0, !PT ;  /* 0x000000170a177212 */ /* 0x000fe400078ec0ff */
[----:B------:R-:W-:Y:S02]  /*acd0*/  IADD3 R13, -R13, RZ, RZ ;  /* 0x000000ff0d0d7210 */ /* 0x000fe40007ffe1ff */
[----:B------:R-:W-:Y:S01]  /*ace0*/  IADD3 R5, R25, -0x1, RZ ;  /* 0xffffffff19057810 */ /* 0x000fe20007ffe0ff */
[----:B------:R-:W-:Y:S01]  /*acf0*/  IMAD R23, R28, R0, R23 ;  /* 0x000000001c177224 */ /* 0x000fe200078e0217 */
[----:B------:R-:W-:-:S02]  /*ad00*/  IADD3 R3, -R0, RZ, RZ ;  /* 0x000000ff00037210 */ /* 0x000fc40007ffe1ff */
[----:B------:R-:W-:Y:S01]  /*ad10*/  LOP3.LUT R5, R12, R5, RZ, 0xc0, !PT ;  /* 0x000000050c057212 */ /* 0x000fe200078ec0ff */
[----:B----4-:R-:W-:Y:S01]  /*ad20*/  @P0 IMAD R26, R15, R13, R24 ;  /* 0x0000000d0f1a0224 */ /* 0x010fe200078e0218 */
[----:B------:R-:W-:Y:S01]  /*ad30*/  R2UR UR47, R31 ;  /* 0x000000001f2f72ca */ /* 0x000fe200000e0000 */
[----:B---3--:R-:W-:Y:S02]  /*ad40*/  IMAD R0, R3, R29, R14 ;  /* 0x0000001d03007224 */ /* 0x008fe400078e020e */
[----:B------:R-:W-:Y:S02]  /*ad50*/  IMAD R23, R23, R30, R26 ;  /* 0x0000001e17177224 */ /* 0x000fe400078e021a */
[----:B------:R-:W-:Y:S02]  /*ad60*/  IMAD R0, R0, R25, R5 ;  /* 0x0000001900007224 */ /* 0x000fe400078e0205 */
[----:B------:R-:W-:-:S03]  /*ad70*/  IMAD.MOV.U32 R3, RZ, RZ, 0x1 ;  /* 0x00000001ff037424 */ /* 0x000fc600078e00ff */
[----:B------:R-:W-:Y:S02]  /*ad80*/  SEL R92, R0, R23, !P0 ;  /* 0x00000017005c7207 */ /* 0x000fe40004000000 */
[----:B------:R-:W-:Y:S02]  /*ad90*/  SEL R23, R23, R0, !P0 ;  /* 0x0000000017177207 */ /* 0x000fe40004000000 */
[----:B------:R-:W-:-:S07]  /*ada0*/  PRMT R0, R3, 0x7610, R0 ;  /* 0x0000761003007816 */ /* 0x000fce0000000000 */
.L_x_279:
[----:B------:R-:W-:Y:S01]  /*adb0*/  UIADD3 UR49, UR50, UR49, URZ ;  /* 0x0000003132317290 */ /* 0x000fe2000fffe03f */
[----:B------:R-:W-:Y:S01]  /*adc0*/  LOP3.LUT P0, RZ, R0, 0xff, RZ, 0xc0, !PT ;  /* 0x000000ff00ff7812 */ /* 0x000fe2000780c0ff */
[----:B------:R-:W-:Y:S02]  /*add0*/  UIADD3 UR43, UR43, 0x4, URZ ;  /* 0x000000042b2b7890 */ /* 0x000fe4000fffe03f */
[----:B------:R-:W-:Y:S02]  /*ade0*/  USHF.R.U32.HI UR4, URZ, 0x2, UR49 ;  /* 0x000000023f047899 */ /* 0x000fe40008011631 */
[----:B------:R-:W-:Y:S02]  /*adf0*/  UISETP.GT.U32.AND UP0, UPT, UR49, 0x3, UPT ;  /* 0x000000033100788c */ /* 0x000fe4000bf04070 */
[----:B------:R-:W-:Y:S02]  /*ae00*/  ULOP3.LUT UR4, UR4, 0x1, URZ, 0xc0, !UPT ;  /* 0x0000000104047892 */ /* 0x000fe4000f8ec03f */
[----:B------:R-:W-:-:S02]  /*ae10*/  UISETP.LT.U32.AND UP1, UPT, UR50, 0x4, UP0 ;  /* 0x000000043200788c */ /* 0x000fc40008721070 */
[----:B------:R-:W-:Y:S02]  /*ae20*/  UISETP.NE.U32.AND UP2, UPT, UR4, 0x1, UPT ;  /* 0x000000010400788c */ /* 0x000fe4000bf45070 */
[----:B------:R-:W-:Y:S02]  /*ae30*/  USEL UR5, URZ, 0x1, !UP1 ;  /* 0x000000013f057887 */ /* 0x000fe4000c800000 */
[----:B------:R-:W-:Y:S02]  /*ae40*/  UISETP.GT.U32.AND UP0, UPT, UR50, 0x3, !UP2 ;  /* 0x000000033200788c */ /* 0x000fe4000d704070 */
[----:B------:R-:W-:Y:S02]  /*ae50*/  ULOP3.LUT UR49, UR49, 0x3, URZ, 0xc0, !UPT ;  /* 0x0000000331317892 */ /* 0x000fe4000f8ec03f */
[----:B------:R-:W-:-:S04]  /*ae60*/  USEL UR4, URZ, 0x1, !UP0 ;  /* 0x000000013f047887 */ /* 0x000fc8000c000000 */
[----:B------:R-:W-:Y:S01]  /*ae70*/  ULOP3.LUT UR48, UR4, UR48, UR5, 0x96, !UPT ;  /* 0x0000003004307292 */ /* 0x000fe2000f8e9605 */
[----:B------:R-:W-:Y:S11]  /*ae80*/  @P0 BRA `(.L_x_282) ;  /* 0xffffff6400640947 */ /* 0x000ff6000383ffff */
[----:B------:R-:W-:-:S13]  /*ae90*/  PLOP3.LUT P0, PT, PT, PT, PT, 0x8, 0x0 ;  /* 0x000000000000781c */ /* 0x000fda0003f0e170 */
.L_x_18:
[----:B------:R-:W-:Y:S05]  /*aea0*/  @P0 BRA `(.L_x_10) ;  /* 0x0000002800b80947 */ /* 0x000fea0003800000 */
[----:B------:R-:W-:Y:S01]  /*aeb0*/  ULDC.64 UR6, c[0x0][0x588] ;  /* 0x0001620000067ab9 */ /* 0x000fe20000000a00 */
[----:B------:R-:W-:Y:S01]  /*aec0*/  ULDC.64 UR4, c[0x0][0x590] ;  /* 0x0001640000047ab9 */ /* 0x000fe20000000a00 */
[----:B------:R-:W-:Y:S01]  /*aed0*/  ISETP.NE.U32.AND P0, PT, RZ, UR6, PT ;  /* 0x00000006ff007c0c */ /* 0x000fe2000bf05070 */
[----:B------:R-:W-:-:S04]  /*aee0*/  DEPBAR.LE SB0, 0x0 ;  /* 0x000080000000791a */ /* 0x000fc80000000000 */
[----:B------:R-:W-:Y:S01]  /*aef0*/  ISETP.NE.U32.AND P1, PT, RZ, UR4, PT ;  /* 0x00000004ff007c0c */ /* 0x000fe2000bf25070 */
[----:B------:R-:W-:Y:S01]  /*af00*/  BSSY B0, `(.L_x_283) ;  /* 0x0000015000007945 */ /* 0x000fe20003800000 */
[----:B------:R-:W-:Y:S02]  /*af10*/  ISETP.NE.AND.EX P0, PT, RZ, UR7, PT, P0 ;  /* 0x00000007ff007c0c */ /* 0x000fe4000bf05300 */
[----:B------:R-:W-:-:S13]  /*af20*/  ISETP.NE.AND.EX P1, PT, RZ, UR5, PT, P1 ;  /* 0x00000005ff007c0c */ /* 0x000fda000bf25310 */
[----:B------:R-:W-:Y:S05]  /*af30*/  @P0 BRA P1, `(.L_x_284) ;  /* 0x0000000000440947 */ /* 0x000fea0000800000 */
[----:B------:R-:W-:-:S04]  /*af40*/  ISETP.NE.U32.AND P0, PT, RZ, UR4, PT ;  /* 0x00000004ff007c0c */ /* 0x000fc8000bf05070 */
[----:B------:R-:W-:-:S13]  /*af50*/  ISETP.NE.AND.EX P0, PT, RZ, UR5, PT, P0 ;  /* 0x00000005ff007c0c */ /* 0x000fda000bf05300 */
[----:B------:R-:W-:Y:S05]  /*af60*/  @!P0 BRA `(.L_x_285) ;  /* 0x00000000002c8947 */ /* 0x000fea0003800000 */
[----:B------:R-:W-:-:S13]  /*af70*/  LOP3.LUT P0, RZ, R88, 0xff, RZ, 0xc0, !PT ;  /* 0x000000ff58ff7812 */ /* 0x000fda000780c0ff */
[----:B------:R-:W-:Y:S05]  /*af80*/  @!P0 BRA `(.L_x_286) ;  /* 0x0000000000108947 */ /* 0x000fea0003800000 */
[----:B-----5:R-:W-:-:S13]  /*af90*/  FSETP.NEU.AND P0, PT, R90, RZ, PT ;  /* 0x000000ff5a00720b */ /* 0x020fda0003f0d000 */
[----:B------:R-:W-:Y:S05]  /*afa0*/  @!P0 BREAK B0 ;  /* 0x0000000000008942 */ /* 0x000fea0003800000 */
[----:B------:R-:W-:Y:S05]  /*afb0*/  @P0 BRA `(.L_x_284) ;  /* 0x0000000000240947 */ /* 0x000fea0003800000 */
[----:B------:R-:W-:Y:S05]  /*afc0*/  BRA `(.L_x_10) ;  /* 0x0000002800707947 */ /* 0x000fea0003800000 */
.L_x_286:
[----:B------:R-:W-:-:S04]  /*afd0*/  ISETP.NE.U32.AND P0, PT, RZ, UR6, PT ;  /* 0x00000006ff007c0c */ /* 0x000fc8000bf05070 */
[----:B------:R-:W-:-:S13]  /*afe0*/  ISETP.NE.AND.EX P0, PT, RZ, UR7, PT, P0 ;  /* 0x00000007ff007c0c */ /* 0x000fda000bf05300 */
[----:B------:R-:W-:Y:S05]  /*aff0*/  @!P0 BREAK B0 ;  /* 0x0000000000008942 */ /* 0x000fea0003800000 */
[----:B------:R-:W-:Y:S05]  /*b000*/  @P0 BRA `(.L_x_284) ;  /* 0x0000000000100947 */ /* 0x000fea0003800000 */
[----:B------:R-:W-:Y:S05]  /*b010*/  BRA `(.L_x_10) ;  /* 0x00000028005c7947 */ /* 0x000fea0003800000 */
.L_x_285:
[----:B-----5:R-:W-:-:S13]  /*b020*/  FSETP.NEU.AND P0, PT, R90, RZ, PT ;  /* 0x000000ff5a00720b */ /* 0x020fda0003f0d000 */
[----:B------:R-:W-:Y:S05]  /*b030*/  @!P0 BREAK B0 ;  /* 0x0000000000008942 */ /* 0x000fea0003800000 */
[----:B------:R-:W-:Y:S05]  /*b040*/  @!P0 BRA `(.L_x_10) ;  /* 0x0000002800508947 */ /* 0x000fea0003800000 */
.L_x_284:
[----:B------:R-:W-:Y:S05]  /*b050*/  BSYNC B0 ;  /* 0x0000000000007941 */ /* 0x000fea0003800000 */
.L_x_283:
[----:B------:R-:W-:-:S04]  /*b060*/  LOP3.LUT R19, R19, 0x1, RZ, 0xfc, !PT ;  /* 0x0000000113137812 */ /* 0x000fc800078efcff */
[----:B------:R-:W-:-:S13]  /*b070*/  ISETP.NE.AND P0, PT, R19, 0x3, PT ;  /* 0x000000031300780c */ /* 0x000fda0003f05270 */
[----:B------:R-:W-:Y:S05]  /*b080*/  @!P0 BRA `(.L_x_287) ;  /* 0x0000000000048947 */ /* 0x000fea0003800000 */
[----:B------:R-:W-:Y:S01]  /*b090*/  BPT.TRAP 0x1 ;  /* 0x000000040000795c */ /* 0x000fe20000300000 */
.L_x_287:
[----:B------:R-:W3:Y:S01]  /*b0a0*/  S2UR UR5, SR_CgaCtaId ;  /* 0x00000000000579c3 */ /* 0x000ee20000008800 */
[----:B------:R-:W-:Y:S02]  /*b0b0*/  UMOV UR4, 0x400 ;  /* 0x0000040000047882 */ /* 0x000fe40000000000 */
[----:B---3--:R-:W-:-:S04]  /*b0c0*/  ULEA UR4, UR5, UR4, 0x18 ;  /* 0x0000000405047291 */ /* 0x008fc8000f8ec03f */
[----:B------:R-:W-:-:S04]  /*b0d0*/  ULEA UR4, UR42, UR4, 0x3 ;  /* 0x000000042a047291 */ /* 0x000fc8000f8e183f */
[----:B------:R-:W-:-:S04]  /*b0e0*/  UIADD3 UR4, UR4, 0x60, URZ ;  /* 0x0000006004047890 */ /* 0x000fc8000fffe03f */
[----:B------:R-:W-:-:S09]  /*b0f0*/  UPRMT UR4, UR5, 0x654, UR4 ;  /* 0x0000065405047896 */ /* 0x000fd20008000004 */
[----:B------:R-:W-:Y:S01]  /*b100*/  SYNCS.ARRIVE.TRANS64.RED.A1T0 RZ, [UR4], RZ ;  /* 0x000000ffffff79a7 */ /* 0x000fe20008100404 */
[----:B------:R-:W-:Y:S05]  /*b110*/  BRA `(.L_x_10) ;  /* 0x00000028001c7947 */ /* 0x000fea0003800000 */
.L_x_9:
[----:B------:R-:W-:Y:S01]  /*b120*/  ULDC.64 UR4, c[0x0][0x8f8] ;  /* 0x00023e0000047ab9 */ /* 0x000fe20000000a00 */
[----:B------:R-:W-:Y:S02]  /*b130*/  PRMT R10, RZ, 0x7610, R10 ;  /* 0x00007610ff0a7816 */ /* 0x000fe4000000000a */
[----:B------:R-:W-:Y:S02]  /*b140*/  ISETP.GE.U32.AND P1, PT, R16, UR4, PT ;  /* 0x0000000410007c0c */ /* 0x000fe4000bf26070 */
[----:B------:R-:W-:Y:S02]  /*b150*/  MOV R13, 0xffffffff ;  /* 0xffffffff000d7802 */ /* 0x000fe40000000f00 */
[----:B------:R-:W-:Y:S02]  /*b160*/  ISETP.GE.U32.AND.EX P1, PT, R17, UR5, PT, P1 ;  /* 0x0000000511007c0c */ /* 0x000fe4000bf26110 */
[----:B------:R-:W-:Y:S02]  /*b170*/  MOV R7, 0xffffffff ;  /* 0xffffffff00077802 */ /* 0x000fe40000000f00 */
[----:B------:R-:W-:-:S09]  /*b180*/  MOV R6, 0xffffffff ;  /* 0xffffffff00067802 */ /* 0x000fd20000000f00 */
[----:B------:R-:W-:Y:S05]  /*b190*/  @P1 BRA `(.L_x_288) ;  /* 0x00000004005c1947 */ /* 0x000fea0003800000 */
[----:B------:R-:W1:Y:S01]  /*b1a0*/  LDC.64 R14, c[0x0][0x8d0] ;  /* 0x00023400ff0e7b82 */ /* 0x000e620000000a00 */
[----:B------:R-:W-:Y:S01]  /*b1b0*/  IMAD.MOV.U32 R12, RZ, RZ, R16 ;  /* 0x000000ffff0c7224 */ /* 0x000fe200078e0010 */
[----:B------:R-:W-:-:S06]  /*b1c0*/  MOV R13, R17 ;  /* 0x00000011000d7202 */ /* 0x000fcc0000000f00 */
        /* <DEDUP_REMOVED lines=15> */
.L_x_289:
[--C-:B------:R-:W-:Y:S01]  /*b2c0*/  SHF.R.U64 R14, R12, R20, R13.reuse ;  /* 0x000000140c0e7219 */ /* 0x100fe2000000120d */
[----:B------:R-:W1:Y:S01]  /*b2d0*/  LDC R26, c[0x0][0x8c0] ;  /* 0x00023000ff1a7b82 */ /* 0x000e620000000800 */
[----:B------:R-:W-:Y:S01]  /*b2e0*/  I2FP.F32.U32 R7, R8 ;  /* 0x0000000800077245 */ /* 0x000fe20000201000 */
[----:B------:R-:W-:Y:S01]  /*b2f0*/  ULDC UR4, c[0x0][0x150] ;  /* 0x0000540000047ab9 */ /* 0x000fe20000000800 */
[----:B------:R-:W-:Y:S02]  /*b300*/  SHF.R.U32.HI R6, RZ, R20, R13 ;  /* 0x00000014ff067219 */ /* 0x000fe4000001160d */
[----:B------:R-:W-:Y:S01]  /*b310*/  IADD3 R9, P1, RZ, -R14, RZ ;  /* 0x8000000eff097210 */ /* 0x000fe20007f3e0ff */
[----:B------:R-:W-:Y:S01]  /*b320*/  FMUL R13, R7, UR4 ;  /* 0x00000004070d7c20 */ /* 0x000fe20008400000 */
[----:B------:R-:W-:Y:S01]  /*b330*/  ULDC UR4, c[0x0][0x154] ;  /* 0x0000550000047ab9 */ /* 0x000fe20000000800 */
[----:B------:R-:W2:Y:S01]  /*b340*/  LDC.64 R28, c[0x0][0x8e8] ;  /* 0x00023a00ff1c7b82 */ /* 0x000ea20000000a00 */
[----:B------:R-:W-:Y:S01]  /*b350*/  IADD3.X R11, RZ, ~R6, RZ, P1, !PT ;  /* 0x80000006ff0b7210 */ /* 0x000fe20000ffe4ff */
[----:B------:R-:W-:-:S02]  /*b360*/  IMAD.WIDE.U32 R6, R9, R24, R16 ;  /* 0x0000001809067225 */ /* 0x000fc400078e0010 */
[----:B------:R-:W3:Y:S02]  /*b370*/  F2I.U32.TRUNC.NTZ R13, R13 ;  /* 0x0000000d000d7305 */ /* 0x000ee4000020f000 */
[----:B------:R-:W-:Y:S02]  /*b380*/  IMAD R10, R11, R24, RZ ;  /* 0x000000180b0a7224 */ /* 0x000fe400078e02ff */
[----:B------:R-:W4:Y:S02]  /*b390*/  LDC R15, c[0x0][0x144] ;  /* 0x00005100ff0f7b82 */ /* 0x000f240000000800 */
[----:B------:R-:W-:Y:S02]  /*b3a0*/  IMAD R9, R9, R25, R10 ;  /* 0x0000001909097224 */ /* 0x000fe400078e020a */
[----:B------:R-:W-:-:S03]  /*b3b0*/  IMAD.MOV.U32 R10, RZ, RZ, -0x1 ;  /* 0xffffffffff0a7424 */ /* 0x000fc600078e00ff */
[----:B------:R-:W-:Y:S01]  /*b3c0*/  IADD3 R7, R7, R9, RZ ;  /* 0x0000000907077210 */ /* 0x000fe20007ffe0ff */
[----:B------:R-:W5:Y:S01]  /*b3d0*/  LDC R20, c[0x0][0x8b0] ;  /* 0x00022c00ff147b82 */ /* 0x000f620000000800 */
[----:B------:R-:W-:Y:S02]  /*b3e0*/  I2FP.F32.U32 R9, R3 ;  /* 0x0000000300097245 */ /* 0x000fe40000201000 */
[-CC-:B-1----:R-:W-:Y:S02]  /*b3f0*/  SHF.R.U64 R12, R6, R26.reuse, R7.reuse ;  /* 0x0000001a060c7219 */ /* 0x182fe40000001207 */
[----:B---3--:R-:W-:Y:S01]  /*b400*/  IADD3 R6, -R13, RZ, RZ ;  /* 0x000000ff0d067210 */ /* 0x008fe20007ffe1ff */
[----:B------:R-:W-:Y:S01]  /*b410*/  FMUL R9, R9, UR4 ;  /* 0x0000000409097c20 */ /* 0x000fe20008400000 */
[----:B------:R-:W-:Y:S01]  /*b420*/  SHF.R.U32.HI R7, RZ, R26, R7 ;  /* 0x0000001aff077219 */ /* 0x000fe20000011607 */
[----:B------:R-:W1:Y:S01]  /*b430*/  LDC R11, c[0x0][0x900] ;  /* 0x00024000ff0b7b82 */ /* 0x000e620000000800 */
[----:B--2---:R-:W-:-:S04]  /*b440*/  ISETP.NE.U32.AND P1, PT, R28, RZ, PT ;  /* 0x000000ff1c00720c */ /* 0x004fc80003f25070 */
[----:B------:R-:W-:-:S03]  /*b450*/  ISETP.NE.AND.EX P1, PT, R29, RZ, PT, P1 ;  /* 0x000000ff1d00720c */ /* 0x000fc60003f25310 */
[----:B------:R-:W2:Y:S01]  /*b460*/  LDC R24, c[0x0][0x148] ;  /* 0x00005200ff187b82 */ /* 0x000ea20000000800 */
[----:B----4-:R-:W-:Y:S01]  /*b470*/  IMAD R25, R15, R6, R8 ;  /* 0x000000060f197224 */ /* 0x010fe200078e0208 */
[----:B------:R-:W-:-:S06]  /*b480*/  MOV R8, 0x1 ;  /* 0x0000000100087802 */ /* 0x000fcc0000000f00 */
[----:B------:R-:W3:Y:S01]  /*b490*/  LDC R23, c[0x0][0x8a8] ;  /* 0x00022a00ff177b82 */ /* 0x000ee20000000800 */
[-CC-:B-----5:R-:W-:Y:S02]  /*b4a0*/  SHF.R.U64 R15, R12, R20.reuse, R7.reuse ;  /* 0x000000140c0f7219 */ /* 0x1a0fe40000001207 */
[----:B------:R-:W-:Y:S02]  /*b4b0*/  SHF.R.U32.HI R6, RZ, R20, R7 ;  /* 0x00000014ff067219 */ /* 0x000fe40000011607 */
[----:B------:R4:W1:Y:S03]  /*b4c0*/  F2I.U32.TRUNC.NTZ R20, R9 ;  /* 0x0000000900147305 */ /* 0x000866000020f000 */
[----:B------:R-:W2:Y:S01]  /*b4d0*/  LDC R27, c[0x0][0x8f0] ;  /* 0x00023c00ff1b7b82 */ /* 0x000ea20000000800 */
[-C--:B-1----:R-:W-:Y:S02]  /*b4e0*/  SHF.L.U32 R10, R10, R11.reuse, RZ ;  /* 0x0000000b0a0a7219 */ /* 0x082fe400000006ff */
[----:B------:R-:W-:-:S02]  /*b4f0*/  SHF.R.U64 R21, R15, R11, R6 ;  /* 0x0000000b0f157219 */ /* 0x000fc40000001206 */
[-C--:B------:R-:W-:Y:S02]  /*b500*/  SHF.R.U32.HI R7, RZ, R11.reuse, R6 ;  /* 0x0000000bff077219 */ /* 0x080fe40000011606 */
[----:B------:R-:W-:Y:S01]  /*b510*/  SHF.L.U32 R26, R8, R11, RZ ;  /* 0x0000000b081a7219 */ /* 0x000fe200000006ff */
[----:B------:R-:W1:Y:S01]  /*b520*/  LDC R30, c[0x0][0x8e0] ;  /* 0x00023800ff1e7b82 */ /* 0x000e620000000800 */
[----:B------:R-:W-:Y:S02]  /*b530*/  LOP3.LUT R32, RZ, R10, RZ, 0x33, !PT ;  /* 0x0000000aff207212 */ /* 0x000fe400078e33ff */
[----:B------:R-:W-:-:S05]  /*b540*/  MOV R6, R21 ;  /* 0x0000001500067202 */ /* 0x000fca0000000f00 */
[----:B------:R-:W1:Y:S01]  /*b550*/  LDC R31, c[0x0][0x8b8] ;  /* 0x00022e00ff1f7b82 */ /* 0x000e620000000800 */
[----:B----4-:R-:W-:Y:S05]  /*b560*/  @!P1 BRA `(.L_x_290) ;  /* 0x0000000000289947 */ /* 0x010fea0003800000 */
[----:B------:R-:W4:Y:S02]  /*b570*/  LDC R6, c[0x0][0x8f4] ;  /* 0x00023d00ff067b82 */ /* 0x000f240000000800 */
[----:B----4-:R-:W-:-:S04]  /*b580*/  IADD3 R11, P1, R21, R6, RZ ;  /* 0x00000006150b7210 */ /* 0x010fc80007f3e0ff */
        /* <DEDUP_REMOVED lines=8> */
.L_x_290:
[----:B------:R-:W-:Y:S02]  /*b610*/  ISETP.NE.AND P1, PT, R2, 0x1, PT ;  /* 0x000000010200780c */ /* 0x000fe40003f25270 */
[----:B--2---:R-:W-:Y:S02]  /*b620*/  SHF.R.U64 R7, R6, R27, R7 ;  /* 0x0000001b06077219 */ /* 0x004fe40000001207 */
[----:B------:R-:W-:Y:S02]  /*b630*/  IADD3 R20, -R20, RZ, RZ ;  /* 0x000000ff14147210 */ /* 0x000fe40007ffe1ff */
[----:B------:R-:W-:Y:S01]  /*b640*/  LOP3.LUT R6, R15, R32, RZ, 0xc0, !PT ;  /* 0x000000200f067212 */ /* 0x000fe200078ec0ff */
[----:B------:R-:W-:Y:S01]  /*b650*/  IMAD.MOV R8, RZ, RZ, -R7 ;  /* 0x000000ffff087224 */ /* 0x000fe200078e0a07 */
[----:B---3--:R-:W-:Y:S02]  /*b660*/  IADD3 R9, R23, -0x1, RZ ;  /* 0xffffffff17097810 */ /* 0x008fe40007ffe0ff */
[----:B------:R-:W-:Y:S01]  /*b670*/  MOV R10, 0x1 ;  /* 0x00000001000a7802 */ /* 0x000fe20000000f00 */
[----:B------:R-:W-:Y:S01]  /*b680*/  IMAD R6, R26, R7, R6 ;  /* 0x000000071a067224 */ /* 0x000fe200078e0206 */
[----:B------:R-:W-:Y:S01]  /*b690*/  LOP3.LUT R12, R12, R9, RZ, 0xc0, !PT ;  /* 0x000000090c0c7212 */ /* 0x000fe200078ec0ff */
[----:B------:R-:W-:-:S02]  /*b6a0*/  @P1 IMAD R25, R24, R20, R3 ;  /* 0x0000001418191224 */ /* 0x000fc400078e0203 */
[----:B-1----:R-:W-:Y:S02]  /*b6b0*/  IMAD R3, R8, R30, R21 ;  /* 0x0000001e08037224 */ /* 0x002fe400078e0215 */
[----:B------:R-:W-:Y:S02]  /*b6c0*/  IMAD R13, R6, R31, R25 ;  /* 0x0000001f060d7224 */ /* 0x000fe400078e0219 */
[----:B------:R-:W-:-:S05]  /*b6d0*/  IMAD R6, R3, R23, R12 ;  /* 0x0000001703067224 */ /* 0x000fca00078e020c */
[----:B------:R-:W-:Y:S02]  /*b6e0*/  SEL R7, R6, R13, !P1 ;  /* 0x0000000d06077207 */ /* 0x000fe40004800000 */
[----:B------:R-:W-:Y:S02]  /*b6f0*/  SEL R13, R13, R6, !P1 ;  /* 0x000000060d0d7207 */ /* 0x000fe40004800000 */
[----:B------:R-:W-:-:S07]  /*b700*/  MOV R6, R14 ;  /* 0x0000000e00067202 */ /* 0x000fce0000000f00 */
.L_x_288:
[----:B------:R-:W-:-:S08]  /*b710*/  NOP ;  /* 0x0000000000007918 */ /* 0x000fd00000000000 */
[----:B------:R-:W1:-:S00]  /*b720*/  USETMAXREG.DEALLOC.CTAPOOL 0x28 ;  /* 0x00000028000079c8 */ /* 0x000e4000080e0500 */
[----:B-1----:R-:W-:-:S13]  /*b730*/  ISETP.NE.AND P1, PT, R0, 0x1, PT ;  /* 0x000000010000780c */ /* 0x002fda0003f25270 */
[----:B------:R-:W-:Y:S05]  /*b740*/  @!P1 BRA `(.L_x_10) ;  /* 0x0000002000909947 */ /* 0x000fea0003800000 */
[----:B------:R-:W-:Y:S05]  /*b750*/  @!P4 BRA `(.L_x_291) ;  /* 0x0000001000a8c947 */ /* 0x000fea0003800000 */
[----:B------:R-:W-:-:S13]  /*b760*/  ISETP.NE.OR P0, PT, R0, 0x2, P0 ;  /* 0x000000020000780c */ /* 0x000fda0000705670 */
[----:B------:R-:W-:Y:S05]  /*b770*/  @P0 BRA `(.L_x_10) ;  /* 0x0000002000840947 */ /* 0x000fea0003800000 */
[----:B------:R-:W-:-:S13]  /*b780*/  LOP3.LUT P1, RZ, R10, 0xff, RZ, 0xc0, !PT ;  /* 0x000000ff0aff7812 */ /* 0x000fda000782c0ff */
[----:B------:R-:W-:Y:S05]  /*b790*/  @!P1 BRA `(.L_x_292) ;  /* 0x0000000000189947 */ /* 0x000fea0003800000 */
[----:B------:R-:W-:Y:S01]  /*b7a0*/  UMOV UR4, 0x400 ;  /* 0x0000040000047882 */ /* 0x000fe20000000000 */
[----:B------:R-:W-:Y:S01]  /*b7b0*/  MOV R0, RZ ;  /* 0x000000ff00007202 */ /* 0x000fe20000000f00 */
[----:B------:R-:W-:-:S03]  /*b7c0*/  ULEA UR4, UR36, UR4, 0x18 ;  /* 0x0000000424047291 */ /* 0x000fc6000f8ec03f */
[----:B------:R-:W-:-:S06]  /*b7d0*/  SHF.L.U32 R0, R0, 0x1f, RZ ;  /* 0x0000001f00007819 */ /* 0x000fcc00000006ff */
[----:B------:R-:W1:Y:S02]  /*b7e0*/  SYNCS.PHASECHK.TRANS64.TRYWAIT P0, [UR4+0x88], R0 ;  /* 0x00008800ff0075a7 */ /* 0x000e640008000144 */
[----:B-1----:R-:W-:Y:S05]  /*b7f0*/  @!P0 BRA `(.L_x_293) ;  /* 0x0000002000ec8947 */ /* 0x002fea0003800000 */
.L_x_292:
[----:B-1----:R-:W-:Y:S01]  /*b800*/  PRMT R0, RZ, 0x7610, R0 ;  /* 0x00007610ff007816 */ /* 0x002fe20000000000 */
[----:B------:R-:W-:Y:S06]  /*b810*/  @P3 BRA `(.L_x_294) ;  /* 0x0000000000243947 */ /* 0x000fec0003800000 */
[----:B------:R-:W-:Y:S02]  /*b820*/  ULDC.64 UR4, c[0x0][0x588] ;  /* 0x0001620000047ab9 */ /* 0x000fe40000000a00 */
[----:B------:R-:W-:-:S04]  /*b830*/  ISETP.NE.U32.AND P0, PT, RZ, UR4, PT ;  /* 0x00000004ff007c0c */ /* 0x000fc8000bf05070 */
[----:B------:R-:W-:-:S13]  /*b840*/  ISETP.NE.AND.EX P0, PT, RZ, UR5, PT, P0 ;  /* 0x00000005ff007c0c */ /* 0x000fda000bf05300 */
[----:B------:R-:W-:Y:S05]  /*b850*/  @!P0 BRA `(.L_x_295) ;  /* 0x00000000000c8947 */ /* 0x000fea0003800000 */
[----:B------:R2:W5:Y:S01]  /*b860*/  LDG.E R3, desc[UR40][R4.64] ;  /* 0x0000002804037981 */ /* 0x000562000c1e1900 */
[----:B------:R-:W-:Y:S01]  /*b870*/  IMAD.MOV.U32 R0, RZ, RZ, 0x1 ;  /* 0x00000001ff007424 */ /* 0x000fe200078e00ff */
[----:B------:R-:W-:Y:S06]  /*b880*/  BRA `(.L_x_294) ;  /* 0x0000000000087947 */ /* 0x000fec0003800000 */
.L_x_295:
[----:B------:R-:W1:Y:S01]  /*b890*/  LDC R3, c[0x0][0x580] ;  /* 0x00016000ff037b82 */ /* 0x000e620000000800 */
[----:B------:R-:W-:-:S07]  /*b8a0*/  MOV R0, 0x1 ;  /* 0x0000000100007802 */ /* 0x000fce0000000f00 */
.L_x_294:
[----:B------:R-:W-:Y:S01]  /*b8b0*/  MOV R8, 0x1 ;  /* 0x0000000100087802 */ /* 0x000fe20000000f00 */
[----:B------:R-:W-:Y:S06]  /*b8c0*/  @!P1 BRA `(.L_x_296) ;  /* 0x0000000c00dc9947 */ /* 0x000fec0003800000 */
[----:B------:R-:W3:Y:S01]  /*b8d0*/  LDC R9, c[0x0][0x900] ;  /* 0x00024000ff097b82 */ /* 0x000ee20000000800 */
[----:B--2---:R-:W-:Y:S01]  /*b8e0*/  MOV R4, 0xffffffff ;  /* 0xffffffff00047802 */ /* 0x004fe20000000f00 */
[----:B------:R-:W-:Y:S01]  /*b8f0*/  IMAD.MOV.U32 R8, RZ, RZ, 0x1 ;  /* 0x00000001ff087424 */ /* 0x000fe200078e00ff */
[----:B------:R-:W-:Y:S01]  /*b900*/  LOP3.LUT R10, R19, 0x2, RZ, 0xfc, !PT ;  /* 0x00000002130a7812 */ /* 0x000fe200078efcff */
[----:B------:R-:W-:Y:S01]  /*b910*/  ULDC.64 UR6, c[0x0][0x198] ;  /* 0x0000660000067ab9 */ /* 0x000fe20000000a00 */
[----:B------:R-:W-:Y:S01]  /*b920*/  ULDC.64 UR14, c[0x0][0x588] ;  /* 0x00016200000e7ab9 */ /* 0x000fe20000000a00 */
[----:B------:R-:W-:Y:S01]  /*b930*/  ULDC.64 UR22, c[0x0][0x590] ;  /* 0x0001640000167ab9 */ /* 0x000fe20000000a00 */
[----:B------:R-:W-:Y:S01]  /*b940*/  ULDC.64 UR24, c[0x0][0x8f8] ;  /* 0x00023e0000187ab9 */ /* 0x000fe20000000a00 */
[----:B------:R-:W2:Y:S01]  /*b950*/  LDC R11, c[0x0][0x8a8] ;  /* 0x00022a00ff0b7b82 */ /* 0x000ea20000000800 */
[-C--:B---3--:R-:W-:Y:S02]  /*b960*/  SHF.L.U32 R4, R4, R9.reuse, RZ ;  /* 0x0000000904047219 */ /* 0x088fe400000006ff */
[----:B------:R-:W-:-:S02]  /*b970*/  SHF.L.U32 R9, R8, R9, RZ ;  /* 0x0000000908097219 */ /* 0x000fc400000006ff */
[----:B------:R-:W-:Y:S02]  /*b980*/  MOV R8, 0x1 ;  /* 0x0000000100087802 */ /* 0x000fe40000000f00 */
[----:B------:R-:W-:Y:S02]  /*b990*/  LOP3.LUT R12, RZ, R4, RZ, 0x33, !PT ;  /* 0x00000004ff0c7212 */ /* 0x000fe400078e33ff */
[----:B--2---:R-:W-:-:S07]  /*b9a0*/  IADD3 R11, R11, -0x1, RZ ;  /* 0xffffffff0b0b7810 */ /* 0x004fce0007ffe0ff */
.L_x_328:
[----:B------:R-:W-:Y:S02]  /*b9b0*/  ISETP.NE.U32.AND P0, PT, RZ, UR22, PT ;  /* 0x00000016ff007c0c */ /* 0x000fe4000bf05070 */
[----:B------:R-:W-:Y:S02]  /*b9c0*/  R2UR UR19, R13 ;  /* 0x000000000d1372ca */ /* 0x000fe400000e0000 */
[----:B------:R-:W-:Y:S02]  /*b9d0*/  R2UR UR18, R7 ;  /* 0x00000000071272ca */ /* 0x000fe400000e0000 */
[----:B------:R-:W-:-:S09]  /*b9e0*/  ISETP.NE.AND.EX P0, PT, RZ, UR23, PT, P0 ;  /* 0x00000017ff007c0c */ /* 0x000fd2000bf05300 */
[----:B------:R-:W-:Y:S02]  /*b9f0*/  USHF.L.U32 UR19, UR19, 0x8, URZ ;  /* 0x0000000813137899 */ /* 0x000fe4000800063f */
[----:B------:R-:W-:Y:S02]  /*ba00*/  USHF.L.U32 UR18, UR18, 0x6, URZ ;  /* 0x0000000612127899 */ /* 0x000fe4000800063f */
[----:B--234-:R-:W-:Y:S10]  /*ba10*/  @!P0 BRA `(.L_x_297) ;  /* 0x00000000002c8947 */ /* 0x01cff40003800000 */
[----:B------:R-:W-:-:S04]  /*ba20*/  ISETP.NE.U32.AND P1, PT, RZ, UR14, PT ;  /* 0x0000000eff007c0c */ /* 0x000fc8000bf25070 */
[----:B------:R-:W-:-:S13]  /*ba30*/  ISETP.NE.AND.EX P1, PT, RZ, UR15, PT, P1 ;  /* 0x0000000fff007c0c */ /* 0x000fda000bf25310 */
[----:B------:R-:W-:Y:S05]  /*ba40*/  @!P1 BRA `(.L_x_298) ;  /* 0x0000000000189947 */ /* 0x000fea0003800000 */
[----:B------:R-:W2:Y:S01]  /*ba50*/  LDC.64 R4, c[0x0][0x588] ;  /* 0x00016200ff047b82 */ /* 0x000ea20000000a00 */
[----:B-1---5:R-:W-:-:S04]  /*ba60*/  IMAD R3, R6, UR22, RZ ;  /* 0x0000001606037c24 */ /* 0x022fc8000f8e02ff */
[----:B--2---:R-:W-:-:S05]  /*ba70*/  IMAD.WIDE R4, R3, 0x4, R4 ;  /* 0x0000000403047825 */ /* 0x004fca00078e0204 */
[----:B------:R3:W5:Y:S01]  /*ba80*/  LDG.E R3, desc[UR40][R4.64] ;  /* 0x0000002804037981 */ /* 0x000762000c1e1900 */
[----:B------:R-:W-:Y:S01]  /*ba90*/  MOV R0, 0x1 ;  /* 0x0000000100007802 */ /* 0x000fe20000000f00 */
[----:B------:R-:W-:Y:S06]  /*baa0*/  BRA `(.L_x_297) ;  /* 0x0000000000087947 */ /* 0x000fec0003800000 */
.L_x_298:
[----:B-1---5:R-:W2:Y:S01]  /*bab0*/  LDC R3, c[0x0][0x580] ;  /* 0x00016000ff037b82 */ /* 0x022ea20000000800 */
[----:B------:R-:W-:-:S07]  /*bac0*/  IMAD.MOV.U32 R0, RZ, RZ, 0x1 ;  /* 0x00000001ff007424 */ /* 0x000fce00078e00ff */
.L_x_297:
[----:B------:R-:W-:Y:S05]  /*bad0*/  @!P0 BRA `(.L_x_299) ;  /* 0x00000000001c8947 */ /* 0x000fea0003800000 */
[----:B------:R-:W-:-:S13]  /*bae0*/  LOP3.LUT P2, RZ, R0, 0xff, RZ, 0xc0, !PT ;  /* 0x000000ff00ff7812 */ /* 0x000fda000784c0ff */
[----:B---3--:R-:W3:Y:S02]  /*baf0*/  @!P2 LDC.64 R4, c[0x0][0x588] ;  /* 0x00016200ff04ab82 */ /* 0x008ee40000000a00 */
[----:B---3--:R-:W-:-:S04]  /*bb00*/  @!P2 ISETP.NE.U32.AND P0, PT, R4, RZ, PT ;  /* 0x000000ff0400a20c */ /* 0x008fc80003f05070 */
[----:B------:R-:W-:Y:S02]  /*bb10*/  @!P2 ISETP.NE.AND.EX P1, PT, R5, RZ, PT, P0 ;  /* 0x000000ff0500a20c */ /* 0x000fe40003f25300 */
[----:B-12--5:R-:W-:Y:S02]  /*bb20*/  @P2 FSETP.EQ.AND P0, PT, R3, RZ, PT ;  /* 0x000000ff0300220b */ /* 0x026fe40003f02000 */
[----:B------:R-:W-:Y:S01]  /*bb30*/  @!P2 PLOP3.LUT P0, PT, P1, PT, PT, 0x8, 0x0 ;  /* 0x000000000000a81c */ /* 0x000fe20000f0e170 */
[----:B------:R-:W-:-:S12]  /*bb40*/  BRA `(.L_x_300) ;  /* 0x0000000000047947 */ /* 0x000fd80003800000 */
.L_x_299:
[----:B-12--5:R-:W-:-:S13]  /*bb50*/  FSETP.EQ.AND P0, PT, R3, RZ, PT ;  /* 0x000000ff0300720b */ /* 0x026fda0003f02000 */
.L_x_300:
[----:B------:R-:W-:Y:S02]  /*bb60*/  ISETP.NE.AND P2, PT, R10, 0x3, PT ;  /* 0x000000030a00780c */ /* 0x000fe40003f45270 */
[----:B------:R-:W-:-:S04]  /*bb70*/  ELECT P1, URZ, PT ;  /* 0x00000000003f782f */ /* 0x000fc80003820000 */
[----:B------:R-:W-:-:S07]  /*bb80*/  PLOP3.LUT P0, PT, P1, P0, PT, 0x20, 0x0 ;  /* 0x000000000000781c */ /* 0x000fce0000f00470 */
[----:B------:R-:W-:Y:S06]  /*bb90*/  @!P2 BRA `(.L_x_301) ;  /* 0x000000000004a947 */ /* 0x000fec0003800000 */
[----:B------:R-:W-:Y:S01]  /*bba0*/  BPT.TRAP 0x1 ;  /* 0x000000040000795c */ /* 0x000fe20000300000 */
.L_x_301:
[----:B------:R-:W1:Y:S01]  /*bbb0*/  S2UR UR36, SR_CgaCtaId ;  /* 0x00000000002479c3 */ /* 0x000e620000008800 */
[----:B------:R-:W-:Y:S01]  /*bbc0*/  UMOV UR4, 0x400 ;  /* 0x0000040000047882 */ /* 0x000fe20000000000 */
[----:B---3--:R-:W-:Y:S01]  /*bbd0*/  SHF.L.U32 R4, R8, 0x1f, RZ ;  /* 0x0000001f08047819 */ /* 0x008fe200000006ff */
[----:B-1----:R-:W-:-:S09]  /*bbe0*/  ULEA UR5, UR36, UR4, 0x18 ;  /* 0x0000000424057291 */ /* 0x002fd2000f8ec03f */
[----:B------:R-:W1:Y:S02]  /*bbf0*/  SYNCS.PHASECHK.TRANS64.TRYWAIT P1, [UR5+0x60], R4 ;  /* 0x00006004ff0075a7 */ /* 0x000e640008020145 */
[----:B-1----:R-:W-:Y:S05]  /*bc00*/  @!P1 BRA `(.L_x_302) ;  /* 0x0000002000009947 */ /* 0x002fea0003800000 */
.L_x_360:
[----:B------:R-:W-:Y:S04]  /*bc10*/  BSSY B0, `(.L_x_303) ;  /* 0x000000e000007945 */ /* 0x000fe80003800000 */
[----:B------:R-:W-:Y:S05]  /*bc20*/  @!P0 BRA `(.L_x_304) ;  /* 0x0000000000308947 */ /* 0x000fea0003800000 */
[----:B------:R-:W-:Y:S01]  /*bc30*/  R2UR UR20, R6 ;  /* 0x00000000061472ca */ /* 0x000fe200000e0000 */
[----:B------:R-:W-:Y:S02]  /*bc40*/  UIADD3 UR8, UP0, UR6, 0x3f0, URZ ;  /* 0x000003f006087890 */ /* 0x000fe4000ff1e03f */
[----:B------:R-:W-:Y:S02]  /*bc50*/  UIADD3 UR16, UR5, 0x200, URZ ;  /* 0x0000020005107890 */ /* 0x000fe4000fffe03f */
[----:B------:R-:W-:Y:S02]  /*bc60*/  UIADD3 UR17, UR5, 0x40, URZ ;  /* 0x0000004005117890 */ /* 0x000fe4000fffe03f */
[----:B------:R-:W-:Y:S01]  /*bc70*/  UIADD3.X UR9, URZ, UR7, URZ, UP0, !UPT ;  /* 0x000000073f097290 */ /* 0x000fe200087fe43f */
[----:B------:R-:W-:Y:S01]  /*bc80*/  UMOV UR10, 0x0 ;  /* 0x00000000000a7882 */ /* 0x000fe20000000000 */
[----:B------:R-:W-:-:S07]  /*bc90*/  UMOV UR11, 0x10000000 ;  /* 0x10000000000b7882 */ /* 0x000fce0000000000 */
[----:B------:R2:W-:Y:S02]  /*bca0*/  UTMALDG.3D [UR16], [UR8], desc[UR10] ;  /* 0x00000a10080075b4 */ /* 0x0005e40008011000 */
[----:B--2---:R-:W-:Y:S05]  /*bcb0*/  @!P2 BRA `(.L_x_305) ;  /* 0x000000000004a947 */ /* 0x004fea0003800000 */
[----:B------:R-:W-:Y:S01]  /*bcc0*/  BPT.TRAP 0x1 ;  /* 0x000000040000795c */ /* 0x000fe20000300000 */
.L_x_305:
[----:B-1----:R-:W1:Y:S02]  /*bcd0*/  LDC R5, c[0x0][0x800] ;  /* 0x00020000ff057b82 */ /* 0x002e640000000800 */
[----:B-1----:R2:W-:Y:S02]  /*bce0*/  SYNCS.ARRIVE.TRANS64.RED.A0TR RZ, [UR5+0x40], R5 ;  /* 0x00004005ffff79a7 */ /* 0x0025e40008300405 */
.L_x_304:
[----:B------:R-:W-:Y:S05]  /*bcf0*/  BSYNC B0 ;  /* 0x0000000000007941 */ /* 0x000fea0003800000 */
.L_x_303:
[----:B------:R-:W-:Y:S05]  /*bd00*/  @!P2 BRA `(.L_x_306) ;  /* 0x000000000004a947 */ /* 0x000fea0003800000 */
[----:B------:R-:W-:Y:S01]  /*bd10*/  BPT.TRAP 0x1 ;  /* 0x000000040000795c */ /* 0x000fe20000300000 */
.L_x_306:
[----:B------:R-:W-:-:S04]  /*bd20*/  UIADD3 UR4, UR5, 0x40, URZ ;  /* 0x0000004005047890 */ /* 0x000fc8000fffe03f */
[----:B------:R-:W-:-:S09]  /*bd30*/  UPRMT UR4, UR36, 0x654, UR4 ;  /* 0x0000065424047896 */ /* 0x000fd20008000004 */
[----:B------:R-:W-:Y:S01]  /*bd40*/  SYNCS.ARRIVE.TRANS64.RED.A1T0 RZ, [UR4], RZ ;  /* 0x000000ffffff79a7 */ /* 0x000fe20008100404 */
[----:B------:R-:W-:Y:S05]  /*bd50*/  @!P2 BRA `(.L_x_307) ;  /* 0x000000000004a947 */ /* 0x000fea0003800000 */
[----:B------:R-:W-:Y:S01]  /*bd60*/  BPT.TRAP 0x1 ;  /* 0x000000040000795c */ /* 0x000fe20000300000 */
.L_x_307:
[----:B------:R-:W3:Y:S02]  /*bd70*/  SYNCS.PHASECHK.TRANS64.TRYWAIT P1, [UR5+0x68], R4 ;  /* 0x00006804ff0075a7 */ /* 0x000ee40008020145 */
[----:B---3--:R-:W-:Y:S05]  /*bd80*/  @!P1 BRA `(.L_x_308) ;  /* 0x0000001c00b89947 */ /* 0x008fea0003800000 */
.L_x_361:
[----:B------:R-:W-:Y:S04]  /*bd90*/  BSSY B0, `(.L_x_309) ;  /* 0x0000010000007945 */ /* 0x000fe80003800000 */
[----:B------:R-:W-:Y:S05]  /*bda0*/  @!P0 BRA `(.L_x_310) ;  /* 0x0000000000388947 */ /* 0x000fea0003800000 */
[----:B------:R-:W-:Y:S01]  /*bdb0*/  UIADD3 UR16, UP0, UR6, 0x3f0, URZ ;  /* 0x000003f006107890 */ /* 0x000fe2000ff1e03f */
[----:B------:R-:W-:Y:S01]  /*bdc0*/  R2UR UR12, R6 ;  /* 0x00000000060c72ca */ /* 0x000fe200000e0000 */
[----:B------:R-:W-:Y:S02]  /*bdd0*/  UIADD3 UR11, UR19, 0x80, URZ ;  /* 0x00000080130b7890 */ /* 0x000fe4000fffe03f */
[----:B------:R-:W-:Y:S02]  /*bde0*/  UIADD3 UR8, UR5, 0x2200, URZ ;  /* 0x0000220005087890 */ /* 0x000fe4000fffe03f */
[----:B------:R-:W-:Y:S02]  /*bdf0*/  UIADD3 UR9, UR5, 0x48, URZ ;  /* 0x0000004805097890 */ /* 0x000fe4000fffe03f */
[----:B------:R-:W-:Y:S01]  /*be00*/  UIADD3.X UR17, URZ, UR7, URZ, UP0, !UPT ;  /* 0x000000073f117290 */ /* 0x000fe200087fe43f */
[----:B------:R-:W-:Y:S01]  /*be10*/  UMOV UR20, 0x0 ;  /* 0x0000000000147882 */ /* 0x000fe20000000000 */
[----:B------:R-:W-:Y:S01]  /*be20*/  UMOV UR21, 0x10000000 ;  /* 0x1000000000157882 */ /* 0x000fe20000000000 */
[----:B------:R-:W-:-:S06]  /*be30*/  UMOV UR10, UR18 ;  /* 0x00000012000a7c82 */ /* 0x000fcc0008000000 */
[----:B------:R3:W-:Y:S02]  /*be40*/  UTMALDG.3D [UR8], [UR16], desc[UR20] ;  /* 0x00001408100075b4 */ /* 0x0007e40008011000 */
[----:B---3--:R-:W-:Y:S05]  /*be50*/  @!P2 BRA `(.L_x_311) ;  /* 0x000000000004a947 */ /* 0x008fea0003800000 */
[----:B------:R-:W-:Y:S01]  /*be60*/  BPT.TRAP 0x1 ;  /* 0x000000040000795c */ /* 0x000fe20000300000 */
.L_x_311:
[----:B-12---:R-:W1:Y:S02]  /*be70*/  LDC R5, c[0x0][0x800] ;  /* 0x00020000ff057b82 */ /* 0x006e640000000800 */
[----:B-1----:R3:W-:Y:S02]  /*be80*/  SYNCS.ARRIVE.TRANS64.RED.A0TR RZ, [UR5+0x48], R5 ;  /* 0x00004805ffff79a7 */ /* 0x0027e40008300405 */
.L_x_310:
[----:B------:R-:W-:Y:S05]  /*be90*/  BSYNC B0 ;  /* 0x0000000000007941 */ /* 0x000fea0003800000 */
.L_x_309:
[----:B------:R-:W-:Y:S05]  /*bea0*/  @!P2 BRA `(.L_x_312) ;  /* 0x000000000004a947 */ /* 0x000fea0003800000 */
[----:B------:R-:W-:Y:S01]  /*beb0*/  BPT.TRAP 0x1 ;  /* 0x000000040000795c */ /* 0x000fe20000300000 */
.L_x_312:
[----:B------:R-:W-:Y:S02]  /*bec0*/  UIADD3 UR4, UR5, 0x48, URZ ;  /* 0x0000004805047890 */ /* 0x000fe4000fffe03f */
[----:B------:R-:W-:Y:S02]  /*bed0*/  UIADD3 UR10, UR18, 0x20, URZ ;  /* 0x00000020120a7890 */ /* 0x000fe4000fffe03f */
[----:B------:R-:W-:-:S09]  /*bee0*/  UPRMT UR4, UR36, 0x654, UR4 ;  /* 0x0000065424047896 */ /* 0x000fd20008000004 */
[----:B------:R-:W-:Y:S01]  /*bef0*/  SYNCS.ARRIVE.TRANS64.RED.A1T0 RZ, [UR4], RZ ;  /* 0x000000ffffff79a7 */ /* 0x000fe20008100404 */
[----:B------:R-:W-:Y:S05]  /*bf00*/  @!P2 BRA `(.L_x_313) ;  /* 0x000000000004a947 */ /* 0x000fea0003800000 */
[----:B------:R-:W-:Y:S01]  /*bf10*/  BPT.TRAP 0x1 ;  /* 0x000000040000795c */ /* 0x000fe20000300000 */
.L_x_313:
[----:B------:R-:W4:Y:S02]  /*bf20*/  SYNCS.PHASECHK.TRANS64.TRYWAIT P1, [UR5+0x70], R4 ;  /* 0x00007004ff0075a7 */ /* 0x000f240008020145 */
[----:B----4-:R-:W-:Y:S05]  /*bf30*/  @!P1 BRA `(.L_x_314) ;  /* 0x0000001c00649947 */ /* 0x010fea0003800000 */
.L_x_362:
        /* <DEDUP_REMOVED lines=8> */
[----:B------:R-:W-:Y:S01]  /*bfc0*/  UMOV UR21, 0x10000000 ;  /* 0x1000000000157882 */ /* 0x000fe20000000000 */
[----:B------:R-:W-:-:S06]  /*bfd0*/  UMOV UR11, UR19 ;  /* 0x00000013000b7c82 */ /* 0x000fcc0008000000 */
[----:B------:R4:W-:Y:S02]  /*bfe0*/  UTMALDG.3D [UR8], [UR16], desc[UR20] ;  /* 0x00001408100075b4 */ /* 0x0009e40008011000 */
[----:B----4-:R-:W-:Y:S05]  /*bff0*/  @!P2 BRA `(.L_x_317) ;  /* 0x000000000004a947 */ /* 0x010fea0003800000 */
[----:B------:R-:W-:Y:S01]  /*c000*/  BPT.TRAP 0x1 ;  /* 0x000000040000795c */ /* 0x000fe20000300000 */
.L_x_317:
[----:B-123--:R-:W1:Y:S02]  /*c010*/  LDC R5, c[0x0][0x800] ;  /* 0x00020000ff057b82 */ /* 0x00ee640000000800 */
[----:B-1----:R4:W-:Y:S02]  /*c020*/  SYNCS.ARRIVE.TRANS64.RED.A0TR RZ, [UR5+0x50], R5 ;  /* 0x00005005ffff79a7 */ /* 0x0029e40008300405 */
.L_x_316:
[----:B------:R-:W-:Y:S05]  /*c030*/  BSYNC B0 ;  /* 0x0000000000007941 */ /* 0x000fea0003800000 */
.L_x_315:
[----:B------:R-:W-:Y:S05]  /*c040*/  @!P2 BRA `(.L_x_318) ;  /* 0x000000000004a947 */ /* 0x000fea0003800000 */
[----:B------:R-:W-:Y:S01]  /*c050*/  BPT.TRAP 0x1 ;  /* 0x000000040000795c */ /* 0x000fe20000300000 */
.L_x_318:
[----:B------:R-:W-:-:S04]  /*c060*/  UIADD3 UR4, UR5, 0x50, URZ ;  /* 0x0000005005047890 */ /* 0x000fc8000fffe03f */
[----:B------:R-:W-:-:S09]  /*c070*/  UPRMT UR4, UR36, 0x654, UR4 ;  /* 0x0000065424047896 */ /* 0x000fd20008000004 */
[----:B------:R-:W-:Y:S01]  /*c080*/  SYNCS.ARRIVE.TRANS64.RED.A1T0 RZ, [UR4], RZ ;  /* 0x000000ffffff79a7 */ /* 0x000fe20008100404 */
[----:B------:R-:W-:Y:S05]  /*c090*/  @!P2 BRA `(.L_x_319) ;  /* 0x000000000004a947 */ /* 0x000fea0003800000 */
[----:B------:R-:W-:Y:S01]  /*c0a0*/  BPT.TRAP 0x1 ;  /* 0x000000040000795c */ /* 0x000fe20000300000 */
.L_x_319:
[----:B------:R-:W5:Y:S02]  /*c0b0*/  SYNCS.PHASECHK.TRANS64.TRYWAIT P1, [UR5+0x78], R4 ;  /* 0x00007804ff0075a7 */ /* 0x000f640008020145 */
[----:B-----5:R-:W-:Y:S05]  /*c0c0*/  @!P1 BRA `(.L_x_320) ;  /* 0x0000001c00189947 */ /* 0x020fea0003800000 */
.L_x_363:
[----:B------:R-:W-:Y:S04]  /*c0d0*/  BSSY B0, `(.L_x_321) ;  /* 0x000000f000007945 */ /* 0x000fe80003800000 */
[----:B------:R-:W-:Y:S05]  /*c0e0*/  @!P0 BRA `(.L_x_322) ;  /* 0x0000000000348947 */ /* 0x000fea0003800000 */
[----:B------:R-:W-:Y:S01]  /*c0f0*/  R2UR UR12, R6 ;  /* 0x00000000060c72ca */ /* 0x000fe200000e0000 */
[----:B------:R-:W-:Y:S02]  /*c100*/  UIADD3 UR16, UP0, UR6, 0x3f0, URZ ;  /* 0x000003f006107890 */ /* 0x000fe4000ff1e03f */
[----:B------:R-:W-:Y:S02]  /*c110*/  UIADD3 UR11, UR19, 0x80, URZ ;  /* 0x00000080130b7890 */ /* 0x000fe4000fffe03f */
[----:B------:R-:W-:Y:S02]  /*c120*/  UIADD3 UR8, UR5, 0x6200, URZ ;  /* 0x0000620005087890 */ /* 0x000fe4000fffe03f */
[----:B------:R-:W-:Y:S02]  /*c130*/  UIADD3 UR9, UR5, 0x58, URZ ;  /* 0x0000005805097890 */ /* 0x000fe4000fffe03f */
[----:B------:R-:W-:Y:S01]  /*c140*/  UIADD3.X UR17, URZ, UR7, URZ, UP0, !UPT ;  /* 0x000000073f117290 */ /* 0x000fe200087fe43f */
[----:B------:R-:W-:Y:S01]  /*c150*/  UMOV UR20, 0x0 ;  /* 0x0000000000147882 */ /* 0x000fe20000000000 */
[----:B------:R-:W-:-:S07]  /*c160*/  UMOV UR21, 0x10000000 ;  /* 0x1000000000157882 */ /* 0x000fce0000000000 */
[----:B------:R1:W-:Y:S02]  /*c170*/  UTMALDG.3D [UR8], [UR16], desc[UR20] ;  /* 0x00001408100075b4 */ /* 0x0003e40008011000 */
[----:B-1----:R-:W-:Y:S05]  /*c180*/  @!P2 BRA `(.L_x_323) ;  /* 0x000000000004a947 */ /* 0x002fea0003800000 */
[----:B------:R-:W-:Y:S01]  /*c190*/  BPT.TRAP 0x1 ;  /* 0x000000040000795c */ /* 0x000fe20000300000 */
.L_x_323:
[----:B------:R-:W1:Y:S02]  /*c1a0*/  LDC R4, c[0x0][0x800] ;  /* 0x00020000ff047b82 */ /* 0x000e640000000800 */
[----:B-1----:R1:W-:Y:S02]  /*c1b0*/  SYNCS.ARRIVE.TRANS64.RED.A0TR RZ, [UR5+0x58], R4 ;  /* 0x00005804ffff79a7 */ /* 0x0023e40008300405 */
.L_x_322:
[----:B------:R-:W-:Y:S05]  /*c1c0*/  BSYNC B0 ;  /* 0x0000000000007941 */ /* 0x000fea0003800000 */
.L_x_321:
[----:B------:R-:W-:Y:S05]  /*c1d0*/  @!P2 BRA `(.L_x_324) ;  /* 0x000000000004a947 */ /* 0x000fea0003800000 */
[----:B------:R-:W-:Y:S01]  /*c1e0*/  BPT.TRAP 0x1 ;  /* 0x000000040000795c */ /* 0x000fe20000300000 */
.L_x_324:
[----:B------:R-:W-:Y:S01]  /*c1f0*/  IADD3 R16, P0, R16, UR38, RZ ;  /* 0x0000002610107c10 */ /* 0x000fe2000ff1e0ff */
[----:B------:R-:W-:Y:S01]  /*c200*/  UIADD3 UR4, UR5, 0x58, URZ ;  /* 0x0000005805047890 */ /* 0x000fe2000fffe03f */
[----:B------:R-:W-:Y:S02]  /*c210*/  LOP3.LUT R8, R8, 0x1, RZ, 0x3c, !PT ;  /* 0x0000000108087812 */ /* 0x000fe400078e3cff */
[----:B------:R-:W-:Y:S01]  /*c220*/  IADD3.X R17, R17, UR37, RZ, P0, !PT ;  /* 0x0000002511117c10 */ /* 0x000fe200087fe4ff */
[----:B------:R-:W-:Y:S01]  /*c230*/  UPRMT UR4, UR36, 0x654, UR4 ;  /* 0x0000065424047896 */ /* 0x000fe20008000004 */
[----:B------:R-:W-:Y:S02]  /*c240*/  ISETP.GE.U32.AND P0, PT, R16, UR24, PT ;  /* 0x0000001810007c0c */ /* 0x000fe4000bf06070 */
[----:B-1----:R-:W-:Y:S02]  /*c250*/  PRMT R4, RZ, 0x7610, R4 ;  /* 0x00007610ff047816 */ /* 0x002fe40000000004 */
[----:B------:R-:W-:-:S02]  /*c260*/  ISETP.GE.U32.AND.EX P0, PT, R17, UR25, PT, P0 ;  /* 0x0000001911007c0c */ /* 0x000fc4000bf06100 */
[----:B------:R-:W-:Y:S02]  /*c270*/  MOV R13, 0xffffffff ;  /* 0xffffffff000d7802 */ /* 0x000fe40000000f00 */
[----:B------:R-:W-:Y:S01]  /*c280*/  SYNCS.ARRIVE.TRANS64.RED.A1T0 RZ, [UR4], RZ ;  /* 0x000000ffffff79a7 */ /* 0x000fe20008100404 */
[----:B------:R-:W-:Y:S02]  /*c290*/  MOV R7, 0xffffffff ;  /* 0xffffffff00077802 */ /* 0x000fe40000000f00 */
[----:B------:R-:W-:-:S06]  /*c2a0*/  MOV R6, 0xffffffff ;  /* 0xffffffff00067802 */ /* 0x000fcc0000000f00 */
[----:B------:R-:W-:Y:S05]  /*c2b0*/  @P0 BRA `(.L_x_325) ;  /* 0x0000000400580947 */ /* 0x000fea0003800000 */
[----:B------:R-:W1:Y:S01]  /*c2c0*/  S2R R13, SR_CTAID.X ;  /* 0x00000000000d7919 */ /* 0x000e620000002500 */
[----:B------:R-:W5:Y:S01]  /*c2d0*/  LDC.64 R14, c[0x0][0x8d0] ;  /* 0x00023400ff0e7b82 */ /* 0x000f620000000a00 */
[----:B------:R-:W-:Y:S01]  /*c2e0*/  ULDC UR4, c[0x0][0x150] ;  /* 0x0000540000047ab9 */ /* 0x000fe20000000800 */
[----:B------:R-:W-:Y:S01]  /*c2f0*/  MOV R22, R17 ;  /* 0x0000001100167202 */ /* 0x000fe20000000f00 */
[----:B------:R-:W2:Y:S05]  /*c300*/  S2R R20, SR_CTAID.Y ;  /* 0x0000000000147919 */ /* 0x000eaa0000002600 */
[----:B------:R-:W3:Y:S08]  /*c310*/  LDC R6, c[0x0][0x144] ;  /* 0x00005100ff067b82 */ /* 0x000ef00000000800 */
[----:B------:R-:W3:Y:S01]  /*c320*/  LDC R21, c[0x0][0x8d8] ;  /* 0x00023600ff157b82 */ /* 0x000ee20000000800 */
[----:B-----5:R-:W-:-:S04]  /*c330*/  ISETP.NE.U32.AND P0, PT, R14, RZ, PT ;  /* 0x000000ff0e00720c */ /* 0x020fc80003f05070 */
[----:B------:R-:W-:Y:S02]  /*c340*/  ISETP.NE.AND.EX P0, PT, R15, RZ, PT, P0 ;  /* 0x000000ff0f00720c */ /* 0x000fe40003f05300 */
[----:B-1----:R-:W-:Y:S02]  /*c350*/  I2FP.F32.U32 R4, R13 ;  /* 0x0000000d00047245 */ /* 0x002fe40000201000 */
[----:B--2---:R-:W-:-:S03]  /*c360*/  I2FP.F32.U32 R18, R20 ;  /* 0x0000001400127245 */ /* 0x004fc60000201000 */
[----:B------:R-:W-:-:S06]  /*c370*/  FMUL R4, R4, UR4 ;  /* 0x0000000404047c20 */ /* 0x000fcc0008400000 */
[----:B------:R-:W3:Y:S02]  /*c380*/  F2I.U32.TRUNC.NTZ R4, R4 ;  /* 0x0000000400047305 */ /* 0x000ee4000020f000 */
[----:B---34-:R-:W-:-:S04]  /*c390*/  IMAD.MOV R5, RZ, RZ, -R4 ;  /* 0x000000ffff057224 */ /* 0x018fc800078e0a04 */
[----:B------:R-:W-:Y:S01]  /*c3a0*/  IMAD R13, R6, R5, R13 ;  /* 0x00000005060d7224 */ /* 0x000fe200078e020d */
[----:B------:R-:W-:Y:S01]  /*c3b0*/  MOV R6, R16 ;  /* 0x0000001000067202 */ /* 0x000fe20000000f00 */
[----:B------:R-:W-:Y:S06]  /*c3c0*/  @!P0 BRA `(.L_x_326) ;  /* 0x0000000000308947 */ /* 0x000fec0003800000 */
[----:B------:R-:W1:Y:S02]  /*c3d0*/  LDC R5, c[0x0][0x8dc] ;  /* 0x00023700ff057b82 */ /* 0x000e640000000800 */
[----:B-1----:R-:W-:-:S04]  /*c3e0*/  IADD3 R5, P0, R16, R5, RZ ;  /* 0x0000000510057210 */ /* 0x002fc80007f1e0ff */
[----:B------:R-:W-:-:S05]  /*c3f0*/  IADD3.X R23, RZ, R17, RZ, P0, !PT ;  /* 0x00000011ff177210 */ /* 0x000fca00007fe4ff */
[----:B------:R-:W-:-:S04]  /*c400*/  IMAD.WIDE.U32 R6, R23, R14, RZ ;  /* 0x0000000e17067225 */ /* 0x000fc800078e00ff */
[----:B------:R-:W-:-:S04]  /*c410*/  IMAD.WIDE.U32 R6, P0, R5, R15, R6 ;  /* 0x0000000f05067225 */ /* 0x000fc80007800006 */
[----:B------:R-:W-:Y:S01]  /*c420*/  IMAD.WIDE.U32 R4, R5, R14, RZ ;  /* 0x0000000e05047225 */ /* 0x000fe200078e00ff */
[----:B------:R-:W-:-:S04]  /*c430*/  MOV R4, R7 ;  /* 0x0000000700047202 */ /* 0x000fc80000000f00 */
[----:B------:R-:W-:Y:S01]  /*c440*/  IADD3 RZ, P1, R5, R6, RZ ;  /* 0x0000000605ff7210 */ /* 0x000fe20007f3e0ff */
[----:B------:R-:W-:-:S04]  /*c450*/  IMAD.X R5, RZ, RZ, RZ, P0 ;  /* 0x000000ffff057224 */ /* 0x000fc800000e06ff */
[----:B------:R-:W-:-:S03]  /*c460*/  IMAD.WIDE.U32.X R4, R23, R15, R4, P1 ;  /* 0x0000000f17047225 */ /* 0x000fc600008e0404 */
[----:B------:R-:W-:Y:S02]  /*c470*/  MOV R6, R4 ;  /* 0x0000000400067202 */ /* 0x000fe40000000f00 */
[----:B------:R-:W-:-:S07]  /*c480*/  MOV R22, R5 ;  /* 0x0000000500167202 */ /* 0x000fce0000000f00 */
.L_x_326:
[----:B------:R-:W-:Y:S01]  /*c490*/  ULDC UR4, c[0x0][0x154] ;  /* 0x0000550000047ab9 */ /* 0x000fe20000000800 */
[----:B------:R-:W1:Y:S01]  /*c4a0*/  LDC R7, c[0x0][0x148] ;  /* 0x00005200ff077b82 */ /* 0x000e620000000800 */
[----:B------:R-:W-:Y:S01]  /*c4b0*/  FMUL R14, R18, UR4 ;  /* 0x00000004120e7c20 */ /* 0x000fe20008400000 */
[----:B------:R-:W-:Y:S02]  /*c4c0*/  ISETP.NE.AND P2, PT, R2, 0x1, PT ;  /* 0x000000010200780c */ /* 0x000fe40003f45270 */
[-CC-:B------:R-:W-:Y:S02]  /*c4d0*/  SHF.R.U64 R18, R6, R21.reuse, R22.reuse ;  /* 0x0000001506127219 */ /* 0x180fe40000001216 */
[----:B------:R-:W-:Y:S01]  /*c4e0*/  SHF.R.U32.HI R21, RZ, R21, R22 ;  /* 0x00000015ff157219 */ /* 0x000fe20000011616 */
[----:B------:R-:W2:Y:S01]  /*c4f0*/  F2I.U32.TRUNC.NTZ R14, R14 ;  /* 0x0000000e000e7305 */ /* 0x000ea2000020f000 */
[----:B------:R-:W3:Y:S01]  /*c500*/  LDC.64 R4, c[0x0][0x8c8] ;  /* 0x00023200ff047b82 */ /* 0x000ee20000000a00 */
[----:B------:R-:W-:-:S05]  /*c510*/  IADD3 R23, P0, RZ, -R18, RZ ;  /* 0x80000012ff177210 */ /* 0x000fca0007f1e0ff */
[----:B------:R-:W-:Y:S02]  /*c520*/  IMAD.X R21, RZ, RZ, ~R21, P0 ;  /* 0x000000ffff157224 */ /* 0x000fe400000e0e15 */
[----:B------:R-:W4:Y:S01]  /*c530*/  LDC R22, c[0x0][0x8c0] ;  /* 0x00023000ff167b82 */ /* 0x000f220000000800 */
[----:B--2---:R-:W-:-:S07]  /*c540*/  IADD3 R15, -R14, RZ, RZ ;  /* 0x000000ff0e0f7210 */ /* 0x004fce0007ffe1ff */
[----:B------:R-:W2:Y:S01]  /*c550*/  LDC R27, c[0x0][0x900] ;  /* 0x00024000ff1b7b82 */ /* 0x000ea20000000800 */
[----:B-1----:R-:W-:-:S07]  /*c560*/  @P2 IMAD R13, R7, R15, R20 ;  /* 0x0000000f070d2224 */ /* 0x002fce00078e0214 */
[----:B------:R-:W1:Y:S01]  /*c570*/  LDC.64 R14, c[0x0][0x8e8] ;  /* 0x00023a00ff0e7b82 */ /* 0x000e620000000a00 */
[----:B---3--:R-:W-:-:S04]  /*c580*/  IMAD R6, R21, R4, RZ ;  /* 0x0000000415067224 */ /* 0x008fc800078e02ff */
[C---:B------:R-:W-:Y:S02]  /*c590*/  IMAD R7, R23.reuse, R5, R6 ;  /* 0x0000000517077224 */ /* 0x040fe400078e0206 */
[----:B------:R-:W-:Y:S01]  /*c5a0*/  IMAD.WIDE.U32 R4, R23, R4, R16 ;  /* 0x0000000417047225 */ /* 0x000fe200078e0010 */
[----:B------:R-:W3:Y:S04]  /*c5b0*/  LDC R6, c[0x0][0x8b0] ;  /* 0x00022c00ff067b82 */ /* 0x000ee80000000800 */
[----:B------:R-:W-:-:S04]  /*c5c0*/  IADD3 R5, R5, R7, RZ ;  /* 0x0000000705057210 */ /* 0x000fc80007ffe0ff */
[-CC-:B----4-:R-:W-:Y:S01]  /*c5d0*/  SHF.R.U64 R26, R4, R22.reuse, R5.reuse ;  /* 0x00000016041a7219 */ /* 0x190fe20000001205 */
[----:B------:R-:W4:Y:S01]  /*c5e0*/  LDC R25, c[0x0][0x8f0] ;  /* 0x00023c00ff197b82 */ /* 0x000f220000000800 */
[----:B------:R-:W-:Y:S02]  /*c5f0*/  SHF.R.U32.HI R5, RZ, R22, R5 ;  /* 0x00000016ff057219 */ /* 0x000fe40000011605 */
[----:B-1----:R-:W-:-:S05]  /*c600*/  ISETP.NE.U32.AND P0, PT, R14, RZ, PT ;  /* 0x000000ff0e00720c */ /* 0x002fca0003f05070 */
[----:B------:R-:W1:Y:S01]  /*c610*/  LDC R24, c[0x0][0x8e0] ;  /* 0x00023800ff187b82 */ /* 0x000e620000000800 */
[----:B------:R-:W-:Y:S02]  /*c620*/  ISETP.NE.AND.EX P0, PT, R15, RZ, PT, P0 ;  /* 0x000000ff0f00720c */ /* 0x000fe40003f05300 */
[----:B---3--:R-:W-:-:S05]  /*c630*/  SHF.R.U64 R23, R26, R6, R5 ;  /* 0x000000061a177219 */ /* 0x008fca0000001205 */
[----:B------:R-:W3:Y:S01]  /*c640*/  LDC R22, c[0x0][0x8b8] ;  /* 0x00022e00ff167b82 */ /* 0x000ee20000000800 */
[----:B------:R-:W-:-:S04]  /*c650*/  SHF.R.U32.HI R4, RZ, R6, R5 ;  /* 0x00000006ff047219 */ /* 0x000fc80000011605 */
[-CC-:B--2---:R-:W-:Y:S02]  /*c660*/  SHF.R.U64 R21, R23, R27.reuse, R4.reuse ;  /* 0x0000001b17157219 */ /* 0x184fe40000001204 */
[----:B------:R-:W-:Y:S01]  /*c670*/  SHF.R.U32.HI R27, RZ, R27, R4 ;  /* 0x0000001bff1b7219 */ /* 0x000fe20000011604 */
[----:B------:R-:W2:Y:S01]  /*c680*/  LDC R20, c[0x0][0x8a8] ;  /* 0x00022a00ff147b82 */ /* 0x000ea20000000800 */
[----:B------:R-:W-:-:S03]  /*c690*/  MOV R4, R21 ;  /* 0x0000001500047202 */ /* 0x000fc60000000f00 */
[----:B------:R-:W-:Y:S01]  /*c6a0*/  IMAD.MOV.U32 R5, RZ, RZ, R27 ;  /* 0x000000ffff057224 */ /* 0x000fe200078e001b */
[----:B----4-:R-:W-:Y:S06]  /*c6b0*/  @!P0 BRA `(.L_x_327) ;  /* 0x0000000000288947 */ /* 0x010fec0003800000 */
[----:B------:R-:W4:Y:S02]  /*c6c0*/  LDC R4, c[0x0][0x8f4] ;  /* 0x00023d00ff047b82 */ /* 0x000f240000000800 */
[----:B----4-:R-:W-:-:S04]  /*c6d0*/  IADD3 R5, P0, R21, R4, RZ ;  /* 0x0000000415057210 */ /* 0x010fc80007f1e0ff */
[----:B------:R-:W-:-:S05]  /*c6e0*/  IADD3.X R27, RZ, R27, RZ, P0, !PT ;  /* 0x0000001bff1b7210 */ /* 0x000fca00007fe4ff */
[----:B------:R-:W-:-:S04]  /*c6f0*/  IMAD.WIDE.U32 R6, R27, R14, RZ ;  /* 0x0000000e1b067225 */ /* 0x000fc800078e00ff */
[----:B------:R-:W-:-:S04]  /*c700*/  IMAD.WIDE.U32 R6, P0, R5, R15, R6 ;  /* 0x0000000f05067225 */ /* 0x000fc80007800006 */
[----:B------:R-:W-:Y:S01]  /*c710*/  IMAD.WIDE.U32 R4, R5, R14, RZ ;  /* 0x0000000e05047225 */ /* 0x000fe200078e00ff */
[----:B------:R-:W-:-:S04]  /*c720*/  MOV R4, R7 ;  /* 0x0000000700047202 */ /* 0x000fc80000000f00 */
[----:B------:R-:W-:Y:S02]  /*c730*/  IADD3 RZ, P1, R5, R6, RZ ;  /* 0x0000000605ff7210 */ /* 0x000fe40007f3e0ff */
[----:B------:R-:W-:-:S03]  /*c740*/  IADD3.X R5, RZ, RZ, RZ, P0, !PT ;  /* 0x000000ffff057210 */ /* 0x000fc600007fe4ff */
[----:B------:R-:W-:-:S08]  /*c750*/  IMAD.WIDE.U32.X R4, R27, R15, R4, P1 ;  /* 0x0000000f1b047225 */ /* 0x000fd000008e0404 */
.L_x_327:
[----:B------:R-:W-:Y:S02]  /*c760*/  SHF.R.U64 R25, R4, R25, R5 ;  /* 0x0000001904197219 */ /* 0x000fe40000001205 */
[----:B------:R-:W-:Y:S02]  /*c770*/  LOP3.LUT R4, R23, R12, RZ, 0xc0, !PT ;  /* 0x0000000c17047212 */ /* 0x000fe400078ec0ff */
[----:B------:R-:W-:Y:S01]  /*c780*/  LOP3.LUT R26, R26, R11, RZ, 0xc0, !PT ;  /* 0x0000000b1a1a7212 */ /* 0x000fe200078ec0ff */
[----:B------:R-:W-:Y:S01]  /*c790*/  IMAD.MOV R5, RZ, RZ, -R25 ;  /* 0x000000ffff057224 */ /* 0x000fe200078e0a19 */
[----:B------:R-:W-:Y:S01]  /*c7a0*/  MOV R6, R18 ;  /* 0x0000001200067202 */ /* 0x000fe20000000f00 */
[----:B------:R-:W-:Y:S02]  /*c7b0*/  IMAD R4, R9, R25, R4 ;  /* 0x0000001909047224 */ /* 0x000fe400078e0204 */
[----:B-1----:R-:W-:Y:S02]  /*c7c0*/  IMAD R21, R5, R24, R21 ;  /* 0x0000001805157224 */ /* 0x002fe400078e0215 */
[----:B---3--:R-:W-:Y:S01]  /*c7d0*/  IMAD R13, R4, R22, R13 ;  /* 0x00000016040d7224 */ /* 0x008fe200078e020d */
[----:B------:R-:W-:Y:S01]  /*c7e0*/  MOV R4, 0x1 ;  /* 0x0000000100047802 */ /* 0x000fe20000000f00 */
[----:B--2---:R-:W-:-:S05]  /*c7f0*/  IMAD R20, R21, R20, R26 ;  /* 0x0000001415147224 */ /* 0x004fca00078e021a */
[----:B------:R-:W-:Y:S02]  /*c800*/  SEL R7, R20, R13, !P2 ;  /* 0x0000000d14077207 */ /* 0x000fe40005000000 */
[----:B------:R-:W-:-:S07]  /*c810*/  SEL R13, R13, R20, !P2 ;  /* 0x000000140d0d7207 */ /* 0x000fce0005000000 */
.L_x_325:
[----:B------:R-:W-:-:S13]  /*c820*/  LOP3.LUT P0, RZ, R4, 0xff, RZ, 0xc0, !PT ;  /* 0x000000ff04ff7812 */ /* 0x000fda000780c0ff */
[----:B------:R-:W-:Y:S05]  /*c830*/  @P0 BRA `(.L_x_328) ;  /* 0xfffffff0005c0947 */ /* 0x000fea000383ffff */
.L_x_296:
[----:B------:R-:W-:-:S13]  /*c840*/  ELECT P0, URZ, PT ;  /* 0x00000000003f782f */ /* 0x000fda0003800000 */
[----:B------:R-:W-:Y:S05]  /*c850*/  @!P0 BRA `(.L_x_10) ;  /* 0x00000010004c8947 */ /* 0x000fea0003800000 */
[----:B------:R-:W-:-:S04]  /*c860*/  LOP3.LUT R19, R19, 0x2, RZ, 0xfc, !PT ;  /* 0x0000000213137812 */ /* 0x000fc800078efcff */
[----:B------:R-:W-:-:S13]  /*c870*/  ISETP.NE.AND P1, PT, R19, 0x3, PT ;  /* 0x000000031300780c */ /* 0x000fda0003f25270 */
[----:B------:R-:W-:Y:S05]  /*c880*/  @!P1 BRA `(.L_x_329) ;  /* 0x0000000000049947 */ /* 0x000fea0003800000 */
[----:B------:R-:W-:Y:S01]  /*c890*/  BPT.TRAP 0x1 ;  /* 0x000000040000795c */ /* 0x000fe20000300000 */
.L_x_329:
[----:B------:R-:W-:Y:S02]  /*c8a0*/  MOV R2, 0x400 ;  /* 0x0000040000027802 */ /* 0x000fe40000000f00 */
[----:B-1---5:R-:W-:Y:S02]  /*c8b0*/  MOV R3, UR36 ;  /* 0x0000002400037c02 */ /* 0x022fe40008000f00 */
[----:B------:R-:W-:Y:S02]  /*c8c0*/  SHF.L.U32 R0, R8, 0x1f, RZ ;  /* 0x0000001f08007819 */ /* 0x000fe400000006ff */
[----:B------:R-:W-:-:S04]  /*c8d0*/  LEA R3, R3, R2, 0x18 ;  /* 0x0000000203037211 */ /* 0x000fc800078ec0ff */
[----:B------:R-:W1:Y:S02]  /*c8e0*/  SYNCS.PHASECHK.TRANS64.TRYWAIT P0, [R3+URZ+0x60], R0 ;  /* 0x00006000030075a7 */ /* 0x000e64000800017f */
[----:B-1----:R-:W-:Y:S05]  /*c8f0*/  @!P0 BRA `(.L_x_330) ;  /* 0x0000001400248947 */ /* 0x002fea0003800000 */
.L_x_364:
[----:B------:R-:W-:Y:S05]  /*c900*/  @!P1 BRA `(.L_x_331) ;  /* 0x0000000000049947 */ /* 0x000fea0003800000 */
[----:B------:R-:W-:Y:S01]  /*c910*/  BPT.TRAP 0x1 ;  /* 0x000000040000795c */ /* 0x000fe20000300000 */
.L_x_331:
[----:B------:R-:W1:Y:S02]  /*c920*/  SYNCS.PHASECHK.TRANS64.TRYWAIT P0, [R3+URZ+0x68], R0 ;  /* 0x00006800030075a7 */ /* 0x000e64000800017f */
[----:B-1----:R-:W-:Y:S05]  /*c930*/  @!P0 BRA `(.L_x_332) ;  /* 0x0000001400288947 */ /* 0x002fea0003800000 */
.L_x_365:
[----:B------:R-:W-:Y:S05]  /*c940*/  @!P1 BRA `(.L_x_333) ;  /* 0x0000000000049947 */ /* 0x000fea0003800000 */
[----:B------:R-:W-:Y:S01]  /*c950*/  BPT.TRAP 0x1 ;  /* 0x000000040000795c */ /* 0x000fe20000300000 */
.L_x_333:
[----:B------:R-:W1:Y:S02]  /*c960*/  SYNCS.PHASECHK.TRANS64.TRYWAIT P0, [R3+URZ+0x70], R0 ;  /* 0x00007000030075a7 */ /* 0x000e64000800017f */
[----:B-1----:R-:W-:Y:S05]  /*c970*/  @!P0 BRA `(.L_x_334) ;  /* 0x00000014002c8947 */ /* 0x002fea0003800000 */
.L_x_366:
[----:B------:R-:W-:Y:S05]  /*c980*/  @!P1 BRA `(.L_x_335) ;  /* 0x0000000000049947 */ /* 0x000fea0003800000 */
[----:B------:R-:W-:Y:S01]  /*c990*/  BPT.TRAP 0x1 ;  /* 0x000000040000795c */ /* 0x000fe20000300000 */
.L_x_335:
[----:B------:R-:W-:-:S07]  /*c9a0*/  SHF.L.U32 R8, R8, 0x1f, RZ ;  /* 0x0000001f08087819 */ /* 0x000fce00000006ff */
.L_x_336:
[----:B------:R1:W1:Y:S02]  /*c9b0*/  SYNCS.PHASECHK.TRANS64.TRYWAIT P0, [R3+URZ+0x78], R8 ;  /* 0x00007808030075a7 */ /* 0x000264000800017f */
[----:B-1----:R-:W-:Y:S05]  /*c9c0*/  @!P0 NANOSLEEP.SYNCS 0x989680 ;  /* 0x009896800000895d */ /* 0x002fea0003900000 */
[----:B------:R-:W1:Y:S02]  /*c9d0*/  @!P0 SYNCS.PHASECHK.TRANS64 P0, [R3+URZ+0x78], R8 ;  /* 0x00007808030085a7 */ /* 0x000e64000800007f */
[----:B-1----:R-:W-:Y:S05]  /*c9e0*/  @P0 BRA `(.L_x_10) ;  /* 0x0000000c00e80947 */ /* 0x002fea0003800000 */
[----:B------:R-:W-:Y:S05]  /*c9f0*/  BRA `(.L_x_336) ;  /* 0xfffffffc00ec7947 */ /* 0x000fea000383ffff */
.L_x_291:
[----:B------:R-:W-:Y:S01]  /*ca00*/  LOP3.LUT P0, RZ, R10, 0xff, RZ, 0xc0, !PT ;  /* 0x000000ff0aff7812 */ /* 0x000fe2000780c0ff */
[----:B------:R-:W-:Y:S01]  /*ca10*/  IMAD.MOV.U32 R3, RZ, RZ, 0x1 ;  /* 0x00000001ff037424 */ /* 0x000fe200078e00ff */
[----:B------:R-:W-:-:S11]  /*ca20*/  MOV R0, RZ ;  /* 0x000000ff00007202 */ /* 0x000fd60000000f00 */
[----:B------:R-:W-:Y:S05]  /*ca30*/  @!P0 BRA `(.L_x_337) ;  /* 0x0000000c00208947 */ /* 0x000fea0003800000 */
[----:B------:R-:W1:Y:S01]  /*ca40*/  LDC R0, c[0x0][0x28c] ;  /* 0x0000a300ff007b82 */ /* 0x000e620000000800 */
[C---:B------:R-:W-:Y:S01]  /*ca50*/  LOP3.LUT P2, RZ, R18.reuse, 0x7f, RZ, 0xc0, !PT ;  /* 0x0000007f12ff7812 */ /* 0x040fe2000784c0ff */
[----:B------:R-:W-:Y:S01]  /*ca60*/  ULDC UR5, c[0x0][0x900] ;  /* 0x0002400000057ab9 */ /* 0x000fe20000000800 */
[----:B------:R-:W-:Y:S01]  /*ca70*/  LOP3.LUT P0, RZ, R18, 0x1f, RZ, 0xc0, !PT ;  /* 0x0000001f12ff7812 */ /* 0x000fe2000780c0ff */
[----:B------:R-:W-:Y:S01]  /*ca80*/  UMOV UR6, 0xffffffff ;  /* 0xffffffff00067882 */ /* 0x000fe20000000000 */
[----:B------:R-:W-:Y:S01]  /*ca90*/  BSSY B0, `(.L_x_337) ;  /* 0x00000c2000007945 */ /* 0x000fe20003800000 */
[----:B------:R-:W-:Y:S01]  /*caa0*/  USHF.L.U32 UR6, UR6, UR5, URZ ;  /* 0x0000000506067299 */ /* 0x000fe2000800063f */
[----:B------:R-:W-:Y:S01]  /*cab0*/  MOV R10, 0x1 ;  /* 0x00000001000a7802 */ /* 0x000fe20000000f00 */
[----:B------:R-:W-:Y:S01]  /*cac0*/  ULDC UR4, c[0x0][0x8a8] ;  /* 0x00022a0000047ab9 */ /* 0x000fe20000000800 */
[----:B------:R-:W-:Y:S01]  /*cad0*/  LOP3.LUT R18, R22, 0x2, RZ, 0xfc, !PT ;  /* 0x0000000216127812 */ /* 0x000fe200078efcff */
[----:B------:R-:W-:Y:S01]  /*cae0*/  UMOV UR7, 0x1 ;  /* 0x0000000100077882 */ /* 0x000fe20000000000 */
[----:B------:R-:W-:Y:S01]  /*caf0*/  PLOP3.LUT P0, PT, P0, P2, PT, 0x8a, 0x0 ;  /* 0x000000000000781c */ /* 0x000fe20000705172 */
[----:B------:R-:W-:-:S02]  /*cb00*/  UIADD3 UR15, UR4, -0x1, URZ ;  /* 0xffffffff040f7890 */ /* 0x000fc4000fffe03f */
[----:B------:R-:W-:Y:S02]  /*cb10*/  USHF.L.U32 UR17, UR7, UR5, URZ ;  /* 0x0000000507117299 */ /* 0x000fe4000800063f */
[----:B------:R-:W-:Y:S01]  /*cb20*/  ULOP3.LUT UR16, URZ, UR6, URZ, 0x33, !UPT ;  /* 0x000000063f107292 */ /* 0x000fe2000f8e333f */
[----:B------:R-:W-:Y:S01]  /*cb30*/  ULDC.64 UR20, c[0x0][0x198] ;  /* 0x0000660000147ab9 */ /* 0x000fe20000000a00 */
[----:B-1----:R-:W-:-:S04]  /*cb40*/  IADD3 R0, R0, 0x3f, RZ ;  /* 0x0000003f00007810 */ /* 0x002fc80007ffe0ff */
[----:B------:R-:W-:-:S04]  /*cb50*/  SHF.R.S32.HI R3, RZ, 0x1f, R0 ;  /* 0x0000001fff037819 */ /* 0x000fc80000011400 */
[----:B------:R-:W-:Y:S02]  /*cb60*/  LEA.HI R3, R3, R0, RZ, 0x6 ;  /* 0x0000000003037211 */ /* 0x000fe400078f30ff */
[----:B------:R-:W-:Y:S02]  /*cb70*/  MOV R0, RZ ;  /* 0x000000ff00007202 */ /* 0x000fe40000000f00 */
[----:B------:R-:W-:Y:S01]  /*cb80*/  SHF.R.S32.HI R11, RZ, 0x6, R3 ;  /* 0x00000006ff0b7819 */ /* 0x000fe20000011403 */
[----:B------:R-:W-:-:S03]  /*cb90*/  IMAD.MOV.U32 R3, RZ, RZ, 0x1 ;  /* 0x00000001ff037424 */ /* 0x000fc600078e00ff */
[----:B------:R-:W-:-:S07]  /*cba0*/  IADD3 R12, R11, 0x1, RZ ;  /* 0x000000010b0c7810 */ /* 0x000fce0007ffe0ff */
.L_x_349:
[----:B------:R-:W-:-:S03]  /*cbb0*/  UMOV UR4, 0xffffffff ;  /* 0xffffffff00047882 */ /* 0x000fc60000000000 */
[----:B------:R-:W-:Y:S05]  /*cbc0*/  BRA.DIV UR4, `(.L_x_338) ;  /* 0x0000001204ac7947 */ /* 0x000fea000b800000 */
[----:B------:R-:W-:-:S13]  /*cbd0*/  ELECT P6, URZ, PT ;  /* 0x00000000003f782f */ /* 0x000fda00038c0000 */
.L_x_369:
[----:B------:R-:W1:Y:S01]  /*cbe0*/  LDC R4, c[0x0][0x28c] ;  /* 0x0000a300ff047b82 */ /* 0x000e620000000800 */
[----:B------:R-:W-:Y:S01]  /*cbf0*/  BSSY B1, `(.L_x_339) ;  /* 0x0000037000017945 */ /* 0x000fe20003800000 */
[----:B-1----:R-:W-:-:S13]  /*cc00*/  ISETP.LT.OR P6, PT, R4, 0x1, !P6 ;  /* 0x000000010400780c */ /* 0x002fda00077c1670 */
[----:B------:R-:W-:Y:S05]  /*cc10*/  @P6 BRA `(.L_x_340) ;  /* 0x0000000000d06947 */ /* 0x000fea0003800000 */
[----:B------:R-:W-:Y:S01]  /*cc20*/  SHF.L.U32 R14, R7, 0x6, RZ ;  /* 0x00000006070e7819 */ /* 0x000fe200000006ff */
[----:B------:R-:W-:Y:S01]  /*cc30*/  IMAD.SHL.U32 R13, R13, 0x100, RZ ;  /* 0x000001000d0d7824 */ /* 0x000fe200078e00ff */
[----:B------:R-:W-:Y:S01]  /*cc40*/  MOV R19, RZ ;  /* 0x000000ff00137202 */ /* 0x000fe20000000f00 */
[----:B------:R-:W-:Y:S01]  /*cc50*/  IMAD.MOV.U32 R7, RZ, RZ, R0 ;  /* 0x000000ffff077224 */ /* 0x000fe200078e0000 */
[----:B------:R-:W-:Y:S02]  /*cc60*/  MOV R4, R12 ;  /* 0x0000000c00047202 */ /* 0x000fe40000000f00 */
[----:B------:R-:W-:-:S07]  /*cc70*/  MOV R5, R3 ;  /* 0x0000000300057202 */ /* 0x000fce0000000f00 */
.L_x_344:
[----:B------:R-:W1:Y:S01]  /*cc80*/  S2R R9, SR_CgaCtaId ;  /* 0x0000000000097919 */ /* 0x000e620000008800 */
[----:B------:R-:W-:-:S04]  /*cc90*/  MOV R8, 0x400 ;  /* 0x0000040000087802 */ /* 0x000fc80000000f00 */
[----:B-1----:R-:W-:Y:S02]  /*cca0*/  LEA R20, R9, R8, 0x18 ;  /* 0x0000000809147211 */ /* 0x002fe400078ec0ff */
[----:B------:R-:W-:Y:S01]  /*ccb0*/  SHF.L.U32 R8, R5, 0x1f, RZ ;  /* 0x0000001f05087819 */ /* 0x000fe200000006ff */
[----:B------:R-:W1:Y:S01]  /*ccc0*/  @!P2 LDC R9, c[0x0][0x500] ;  /* 0x00014000ff09ab82 */ /* 0x000e620000000800 */
[----:B------:R-:W-:-:S04]  /*ccd0*/  LEA R15, R7, R20, 0x3 ;  /* 0x00000014070f7211 */ /* 0x000fc800078e18ff */
[----:B------:R-:W2:Y:S02]  /*cce0*/  SYNCS.PHASECHK.TRANS64.TRYWAIT P1, [R15+URZ+0x20], R8 ;  /* 0x000020080f0075a7 */ /* 0x000ea4000802017f */
[----:B--2---:R-:W-:Y:S05]  /*ccf0*/  @!P1 BRA `(.L_x_341) ;  /* 0x0000001000809947 */ /* 0x004fea0003800000 */
.L_x_370:
[----:B--2---:R-:W-:Y:S01]  /*cd00*/  PRMT R8, R18, 0x9910, RZ ;  /* 0x0000991012087816 */ /* 0x004fe200000000ff */
[----:B-1----:R1:W-:Y:S03]  /*cd10*/  @!P2 SYNCS.ARRIVE.TRANS64 RZ, [R15+URZ], R9 ;  /* 0x000000090fffa9a7 */ /* 0x0023e6000800003f */
[----:B------:R-:W-:-:S13]  /*cd20*/  ISETP.NE.AND P1, PT, R8, 0x2, PT ;  /* 0x000000020800780c */ /* 0x000fda0003f25270 */
[----:B-1----:R-:W-:Y:S05]  /*cd30*/  @P1 BRA `(.L_x_342) ;  /* 0x0000000000041947 */ /* 0x002fea0003800000 */
[----:B------:R-:W-:Y:S01]  /*cd40*/  BPT.TRAP 0x1 ;  /* 0x000000040000795c */ /* 0x000fe20000300000 */
.L_x_342:
[----:B------:R-:W-:Y:S05]  /*cd50*/  @P0 BRA `(.L_x_343) ;  /* 0x0000000000040947 */ /* 0x000fea0003800000 */
[----:B------:R-:W-:Y:S01]  /*cd60*/  BPT.TRAP 0x1 ;  /* 0x000000040000795c */ /* 0x000fe20000300000 */
.L_x_343:
[CC--:B------:R-:W-:Y:S01]  /*cd70*/  LEA R8, R7.reuse, R20.reuse, 0xf ;  /* 0x0000001407087211 */ /* 0x0c0fe200078e78ff */
[----:B------:R-:W-:Y:S01]  /*cd80*/  UIADD3 UR4, UP0, UR20, 0xf0, URZ ;  /* 0x000000f014047890 */ /* 0x000fe2000ff1e03f */
[C---:B------:R-:W-:Y:S01]  /*cd90*/  LEA R20, R7.reuse, R20, 0xd ;  /* 0x0000001407147211 */ /* 0x040fe200078e68ff */
[----:B------:R-:W-:Y:S01]  /*cda0*/  UIADD3 UR22, UP1, UR20, 0x1f0, URZ ;  /* 0x000001f014167890 */ /* 0x000fe2000ff3e03f */
[----:B------:R-:W-:Y:S01]  /*cdb0*/  R2UR UR5, R8 ;  /* 0x00000000080572ca */ /* 0x000fe200000e0000 */
[----:B------:R-:W-:Y:S01]  /*cdc0*/  VIADD R7, R7, 0x1 ;  /* 0x0000000107077836 */ /* 0x000fe20000000000 */
[----:B------:R-:W-:Y:S01]  /*cdd0*/  R2UR UR8, R20 ;  /* 0x00000000140872ca */ /* 0x000fe200000e0000 */
[----:B------:R-:W-:Y:S01]  /*cde0*/  UIADD3.X UR23, URZ, UR21, URZ, UP1, !UPT ;  /* 0x000000153f177290 */ /* 0x000fe20008ffe43f */
[----:B------:R-:W-:Y:S01]  /*cdf0*/  R2UR UR9, R15 ;  /* 0x000000000f0972ca */ /* 0x000fe200000e0000 */
[----:B------:R-:W-:Y:S01]  /*ce00*/  UMOV UR6, 0x0 ;  /* 0x0000000000067882 */ /* 0x000fe20000000000 */
[----:B------:R-:W-:Y:S01]  /*ce10*/  R2UR UR11, R13 ;  /* 0x000000000d0b72ca */ /* 0x000fe200000e0000 */
[----:B------:R-:W-:Y:S01]  /*ce20*/  UMOV UR7, 0x10000000 ;  /* 0x1000000000077882 */ /* 0x000fe20000000000 */
[----:B------:R-:W-:-:S02]  /*ce30*/  R2UR UR10, R19 ;  /* 0x00000000130a72ca */ /* 0x000fc400000e0000 */
[----:B------:R-:W-:Y:S02]  /*ce40*/  R2UR UR12, R6 ;  /* 0x00000000060c72ca */ /* 0x000fe400000e0000 */
[----:B------:R-:W-:Y:S01]  /*ce50*/  IADD3 R4, R4, -0x1, RZ ;  /* 0xffffffff04047810 */ /* 0x000fe20007ffe0ff */
[----:B------:R-:W-:Y:S01]  /*ce60*/  UIADD3 UR13, UR5, 0x8400, URZ ;  /* 0x00008400050d7890 */ /* 0x000fe2000fffe03f */
[----:B------:R-:W-:Y:S01]  /*ce70*/  R2UR UR18, R14 ;  /* 0x000000000e1272ca */ /* 0x000fe200000e0000 */
[----:B------:R-:W-:Y:S01]  /*ce80*/  UIADD3.X UR5, URZ, UR21, URZ, UP0, !UPT ;  /* 0x000000153f057290 */ /* 0x000fe200087fe43f */
[----:B------:R-:W-:Y:S01]  /*ce90*/  ISETP.GT.AND P3, PT, R4, 0x1, PT ;  /* 0x000000010400780c */ /* 0x000fe20003f64270 */
[----:B------:R-:W-:Y:S01]  /*cea0*/  UIADD3 UR14, UR8, 0x28400, URZ ;  /* 0x00028400080e7890 */ /* 0x000fe2000fffe03f */
[----:B------:R-:W-:Y:S02]  /*ceb0*/  ISETP.NE.AND P1, PT, R7, 0x4, PT ;  /* 0x000000040700780c */ /* 0x000fe40003f25270 */
[----:B------:R-:W-:Y:S01]  /*cec0*/  UMOV UR8, UR13 ;  /* 0x0000000d00087c82 */ /* 0x000fe20008000000 */
[----:B------:R-:W-:-:S02]  /*ced0*/  IADD3 R19, R19, 0x40, RZ ;  /* 0x0000004013137810 */ /* 0x000fc40007ffe0ff */
[----:B------:R-:W-:Y:S01]  /*cee0*/  SEL R8, RZ, 0x1, P1 ;  /* 0x00000001ff087807 */ /* 0x000fe20000800000 */
[----:B------:R1:W-:Y:S01]  /*cef0*/  UTMALDG.3D [UR8], [UR4], desc[UR6] ;  /* 0x00000608040075b4 */ /* 0x0003e20008011000 */
[----:B------:R-:W-:Y:S02]  /*cf00*/  SEL R7, R7, RZ, P1 ;  /* 0x000000ff07077207 */ /* 0x000fe40000800000 */
[----:B------:R-:W-:Y:S01]  /*cf10*/  LOP3.LUT R5, R5, R8, RZ, 0x3c, !PT ;  /* 0x0000000805057212 */ /* 0x000fe200078e3cff */
[----:B-1----:R-:W-:Y:S01]  /*cf20*/  UMOV UR8, UR14 ;  /* 0x0000000e00087c82 */ /* 0x002fe20008000000 */
[----:B------:R-:W-:Y:S02]  /*cf30*/  UMOV UR11, UR18 ;  /* 0x00000012000b7c82 */ /* 0x000fe40008000000 */
[----:B------:R1:W-:Y:S02]  /*cf40*/  UTMALDG.3D [UR8], [UR22], desc[UR6] ;  /* 0x00000608160075b4 */ /* 0x0003e40008011000 */
[----:B-1----:R-:W-:Y:S05]  /*cf50*/  @P3 BRA `(.L_x_344) ;  /* 0xfffffffc00483947 */ /* 0x002fea000383ffff */
.L_x_340:
[----:B------:R-:W-:Y:S05]  /*cf60*/  BSYNC B1 ;  /* 0x0000000000017941 */ /* 0x000fea0003800000 */
.L_x_339:
[----:B------:R-:W-:Y:S01]  /*cf70*/  LOP3.LUT P3, RZ, R10, 0xff, RZ, 0xc0, !PT ;  /* 0x000000ff0aff7812 */ /* 0x000fe2000786c0ff */
[----:B------:R-:W-:Y:S01]  /*cf80*/  ULDC.64 UR4, c[0x0][0x8f8] ;  /* 0x00023e0000047ab9 */ /* 0x000fe20000000a00 */
[----:B------:R-:W-:Y:S01]  /*cf90*/  IADD3 R0, R11, R0, RZ ;  /* 0x000000000b007210 */ /* 0x000fe20007ffe0ff */
[----:B------:R-:W-:Y:S01]  /*cfa0*/  BSSY B1, `(.L_x_345) ;  /* 0x000006e000017945 */ /* 0x000fe20003800000 */
[----:B------:R-:W-:Y:S01]  /*cfb0*/  IADD3 R16, P4, R16, UR38, RZ ;  /* 0x0000002610107c10 */ /* 0x000fe2000ff9e0ff */
[----:B------:R-:W-:Y:S01]  /*cfc0*/  IMAD.MOV.U32 R13, RZ, RZ, -0x1 ;  /* 0xffffffffff0d7424 */ /* 0x000fe200078e00ff */
[----:B------:R-:W-:Y:S02]  /*cfd0*/  SHF.R.U32.HI R4, RZ, 0x2, R0 ;  /* 0x00000002ff047819 */ /* 0x000fe40000011600 */
[----:B------:R-:W-:Y:S02]  /*cfe0*/  ISETP.GT.U32.AND P1, PT, R0, 0x3, PT ;  /* 0x000000030000780c */ /* 0x000fe40003f24070 */
[----:B------:R-:W-:-:S02]  /*cff0*/  LOP3.LUT R4, R4, 0x1, RZ, 0xc0, !PT ;  /* 0x0000000104047812 */ /* 0x000fc400078ec0ff */
[----:B------:R-:W-:Y:S01]  /*d000*/  ISETP.LT.U32.AND P1, PT, R11, 0x4, P1 ;  /* 0x000000040b00780c */ /* 0x000fe20000f21070 */
[----:B------:R-:W1:Y:S01]  /*d010*/  @P3 S2R R6, SR_CgaCtaId ;  /* 0x0000000000063919 */ /* 0x000e620000008800 */
[----:B------:R-:W-:Y:S02]  /*d020*/  @P3 MOV R5, 0x400 ;  /* 0x0000040000053802 */ /* 0x000fe40000000f00 */
[----:B------:R-:W-:Y:S02]  /*d030*/  IADD3.X R17, R17, UR37, RZ, P4, !PT ;  /* 0x0000002511117c10 */ /* 0x000fe4000a7fe4ff */
[----:B------:R-:W-:Y:S02]  /*d040*/  ISETP.GE.U32.AND P4, PT, R16, UR4, PT ;  /* 0x0000000410007c0c */ /* 0x000fe4000bf86070 */
[----:B------:R-:W-:Y:S02]  /*d050*/  MOV R7, 0xffffffff ;  /* 0xffffffff00077802 */ /* 0x000fe40000000f00 */
[----:B------:R-:W-:-:S02]  /*d060*/  LOP3.LUT R0, R0, 0x3, RZ, 0xc0, !PT ;  /* 0x0000000300007812 */ /* 0x000fc400078ec0ff */
[----:B------:R-:W-:Y:S02]  /*d070*/  PRMT R10, RZ, 0x7610, R10 ;  /* 0x00007610ff0a7816 */ /* 0x000fe4000000000a */
[----:B-1----:R-:W-:Y:S02]  /*d080*/  @P3 LEA R5, R6, R5, 0x18 ;  /* 0x0000000506053211 */ /* 0x002fe400078ec0ff */
[----:B------:R-:W-:Y:S02]  /*d090*/  MOV R6, 0xffffffff ;  /* 0xffffffff00067802 */ /* 0x000fe40000000f00 */
[----:B------:R1:W-:Y:S01]  /*d0a0*/  @P3 SYNCS.ARRIVE.TRANS64.A1T0 RZ, [R5+URZ+0x88], RZ ;  /* 0x000088ff05ff39a7 */ /* 0x0003e2000810003f */
[----:B------:R-:W-:Y:S02]  /*d0b0*/  ISETP.NE.U32.AND P3, PT, R4, 0x1, PT ;  /* 0x000000010400780c */ /* 0x000fe40003f65070 */
[----:B------:R-:W-:Y:S02]  /*d0c0*/  SEL R4, RZ, 0x1, !P1 ;  /* 0x00000001ff047807 */ /* 0x000fe40004800000 */
[----:B------:R-:W-:-:S02]  /*d0d0*/  ISETP.GE.U32.AND.EX P1, PT, R17, UR5, PT, P4 ;  /* 0x0000000511007c0c */ /* 0x000fc4000bf26140 */
[----:B------:R-:W-:-:S04]  /*d0e0*/  ISETP.GT.U32.AND P3, PT, R11, 0x3, !P3 ;  /* 0x000000030b00780c */ /* 0x000fc80005f64070 */
[----:B-1----:R-:W-:-:S04]  /*d0f0*/  SEL R5, RZ, 0x1, !P3 ;  /* 0x00000001ff057807 */ /* 0x002fc80005800000 */
[--C-:B------:R-:W-:Y:S02]  /*d100*/  LOP3.LUT R3, R5, R3, R4.reuse, 0x96, !PT ;  /* 0x0000000305037212 */ /* 0x100fe400078e9604 */
[----:B------:R-:W-:Y:S01]  /*d110*/  PRMT R4, RZ, 0x7610, R4 ;  /* 0x00007610ff047816 */ /* 0x000fe20000000004 */
[----:B------:R-:W-:Y:S06]  /*d120*/  @P1 BRA `(.L_x_346) ;  /* 0x0000000400541947 */ /* 0x000fec0003800000 */
[----:B------:R-:W-:Y:S01]  /*d130*/  ULDC.64 UR4, c[0x0][0x8d0] ;  /* 0x0002340000047ab9 */ /* 0x000fe20000000a00 */
[----:B------:R-:W1:Y:S01]  /*d140*/  S2R R14, SR_CTAID.X ;  /* 0x00000000000e7919 */ /* 0x000e620000002500 */
[----:B------:R-:W-:Y:S01]  /*d150*/  ISETP.NE.U32.AND P1, PT, RZ, UR4, PT ;  /* 0x00000004ff007c0c */ /* 0x000fe2000bf25070 */
[----:B------:R-:W-:Y:S01]  /*d160*/  ULDC UR7, c[0x0][0x8d8] ;  /* 0x0002360000077ab9 */ /* 0x000fe20000000800 */
[----:B------:R-:W-:Y:S01]  /*d170*/  MOV R4, R16 ;  /* 0x0000001000047202 */ /* 0x000fe20000000f00 */
[----:B------:R-:W2:Y:S01]  /*d180*/  S2R R13, SR_CTAID.Y ;  /* 0x00000000000d7919 */ /* 0x000ea20000002600 */
[----:B------:R-:W-:Y:S01]  /*d190*/  ISETP.NE.AND.EX P1, PT, RZ, UR5, PT, P1 ;  /* 0x00000005ff007c0c */ /* 0x000fe2000bf25310 */
[----:B------:R-:W-:-:S12]  /*d1a0*/  IMAD.MOV.U32 R5, RZ, RZ, R17 ;  /* 0x000000ffff057224 */ /* 0x000fd800078e0011 */
[----:B------:R-:W-:Y:S05]  /*d1b0*/  @!P1 BRA `(.L_x_347) ;  /* 0x0000000000289947 */ /* 0x000fea0003800000 */
[----:B------:R-:W-:Y:S02]  /*d1c0*/  ULDC UR6, c[0x0][0x8dc] ;  /* 0x0002370000067ab9 */ /* 0x000fe40000000800 */
[----:B------:R-:W-:-:S04]  /*d1d0*/  IADD3 R9, P1, R16, UR6, RZ ;  /* 0x0000000610097c10 */ /* 0x000fc8000ff3e0ff */
[----:B------:R-:W-:-:S05]  /*d1e0*/  IADD3.X R15, RZ, R17, RZ, P1, !PT ;  /* 0x00000011ff0f7210 */ /* 0x000fca0000ffe4ff */
[----:B------:R-:W-:-:S04]  /*d1f0*/  IMAD.WIDE.U32 R6, R15, UR4, RZ ;  /* 0x000000040f067c25 */ /* 0x000fc8000f8e00ff */
[----:B------:R-:W-:-:S04]  /*d200*/  IMAD.WIDE.U32 R6, P1, R9, UR5, R6 ;  /* 0x0000000509067c25 */ /* 0x000fc8000f820006 */
[----:B------:R-:W-:Y:S01]  /*d210*/  IMAD.WIDE.U32 R8, R9, UR4, RZ ;  /* 0x0000000409087c25 */ /* 0x000fe2000f8e00ff */
[----:B------:R-:W-:Y:S02]  /*d220*/  IADD3.X R5, RZ, RZ, RZ, P1, !PT ;  /* 0x000000ffff057210 */ /* 0x000fe40000ffe4ff */
[----:B------:R-:W-:Y:S02]  /*d230*/  MOV R4, R7 ;  /* 0x0000000700047202 */ /* 0x000fe40000000f00 */
[----:B------:R-:W-:-:S05]  /*d240*/  IADD3 RZ, P1, R9, R6, RZ ;  /* 0x0000000609ff7210 */ /* 0x000fca0007f3e0ff */
[----:B------:R-:W-:-:S08]  /*d250*/  IMAD.WIDE.U32.X R4, R15, UR5, R4, P1 ;  /* 0x000000050f047c25 */ /* 0x000fd000088e0404 */
.L_x_347:
[--C-:B------:R-:W-:Y:S01]  /*d260*/  SHF.R.U64 R8, R4, UR7, R5.reuse ;  /* 0x0000000704087c19 */ /* 0x100fe20008001205 */
[----:B------:R-:W-:Y:S01]  /*d270*/  ULDC.64 UR4, c[0x0][0x8c8] ;  /* 0x0002320000047ab9 */ /* 0x000fe20000000a00 */
[----:B------:R-:W-:Y:S01]  /*d280*/  SHF.R.U32.HI R4, RZ, UR7, R5 ;  /* 0x00000007ff047c19 */ /* 0x000fe20008011605 */
[----:B------:R-:W3:Y:S01]  /*d290*/  LDC R25, c[0x0][0x144] ;  /* 0x00005100ff197b82 */ /* 0x000ee20000000800 */
[----:B------:R-:W-:Y:S01]  /*d2a0*/  IADD3 R7, P1, RZ, -R8, RZ ;  /* 0x80000008ff077210 */ /* 0x000fe20007f3e0ff */
[----:B------:R-:W-:Y:S01]  /*d2b0*/  ULDC.64 UR8, c[0x0][0x8e8] ;  /* 0x00023a0000087ab9 */ /* 0x000fe20000000a00 */
[----:B-1----:R-:W-:Y:S01]  /*d2c0*/  I2FP.F32.U32 R9, R14 ;  /* 0x0000000e00097245 */ /* 0x002fe20000201000 */
[----:B------:R-:W-:Y:S02]  /*d2d0*/  ULDC UR6, c[0x0][0x8b0] ;  /* 0x00022c0000067ab9 */ /* 0x000fe40000000800 */
[----:B------:R-:W-:Y:S01]  /*d2e0*/  IMAD.X R4, RZ, RZ, ~R4, P1 ;  /* 0x000000ffff047224 */ /* 0x000fe200008e0e04 */
[----:B------:R-:W-:Y:S01]  /*d2f0*/  ISETP.NE.U32.AND P1, PT, RZ, UR8, PT ;  /* 0x00000008ff007c0c */ /* 0x000fe2000bf25070 */
[----:B------:R-:W1:Y:S02]  /*d300*/  LDC R20, c[0x0][0x148] ;  /* 0x00005200ff147b82 */ /* 0x000e640000000800 */
[----:B------:R-:W-:Y:S01]  /*d310*/  IMAD R6, R4, UR4, RZ ;  /* 0x0000000404067c24 */ /* 0x000fe2000f8e02ff */
[----:B------:R-:W-:Y:S01]  /*d320*/  ISETP.NE.AND.EX P1, PT, RZ, UR9, PT, P1 ;  /* 0x00000009ff007c0c */ /* 0x000fe2000bf25310 */
[----:B------:R-:W-:Y:S01]  /*d330*/  IMAD.WIDE.U32 R4, R7, UR4, R16 ;  /* 0x0000000407047c25 */ /* 0x000fe2000f8e0010 */
[----:B------:R-:W-:-:S03]  /*d340*/  ULDC UR4, c[0x0][0x150] ;  /* 0x0000540000047ab9 */ /* 0x000fc60000000800 */
[----:B------:R-:W-:Y:S02]  /*d350*/  IMAD R7, R7, UR5, R6 ;  /* 0x0000000507077c24 */ /* 0x000fe4000f8e0206 */
[----:B------:R-:W-:Y:S01]  /*d360*/  FMUL R6, R9, UR4 ;  /* 0x0000000409067c20 */ /* 0x000fe20008400000 */
[----:B------:R-:W-:Y:S01]  /*d370*/  ULDC UR4, c[0x0][0x8c0] ;  /* 0x0002300000047ab9 */ /* 0x000fe20000000800 */
[----:B------:R-:W-:Y:S01]  /*d380*/  ULDC UR5, c[0x0][0x154] ;  /* 0x0000550000057ab9 */ /* 0x000fe20000000800 */
[----:B------:R-:W-:-:S03]  /*d390*/  IADD3 R5, R5, R7, RZ ;  /* 0x0000000705057210 */ /* 0x000fc60007ffe0ff */
[----:B------:R-:W4:Y:S01]  /*d3a0*/  F2I.U32.TRUNC.NTZ R6, R6 ;  /* 0x0000000600067305 */ /* 0x000f22000020f000 */
[----:B------:R-:W-:Y:S02]  /*d3b0*/  SHF.R.U64 R9, R4, UR4, R5 ;  /* 0x0000000404097c19 */ /* 0x000fe40008001205 */
[----:B--2---:R-:W-:-:S05]  /*d3c0*/  I2FP.F32.U32 R4, R13 ;  /* 0x0000000d00047245 */ /* 0x004fca0000201000 */
[----:B------:R-:W-:Y:S01]  /*d3d0*/  FMUL R21, R4, UR5 ;  /* 0x0000000504157c20 */ /* 0x000fe20008400000 */
[----:B------:R-:W-:Y:S01]  /*d3e0*/  SHF.R.U32.HI R4, RZ, UR4, R5 ;  /* 0x00000004ff047c19 */ /* 0x000fe20008011605 */
[----:B------:R-:W-:-:S03]  /*d3f0*/  ULDC UR4, c[0x0][0x900] ;  /* 0x0002400000047ab9 */ /* 0x000fc60000000800 */
[--C-:B------:R-:W-:Y:S01]  /*d400*/  SHF.R.U64 R19, R9, UR6, R4.reuse ;  /* 0x0000000609137c19 */ /* 0x100fe20008001204 */
[----:B------:R-:W2:Y:S01]  /*d410*/  F2I.U32.TRUNC.NTZ R21, R21 ;  /* 0x0000001500157305 */ /* 0x000ea2000020f000 */
[----:B------:R-:W-:Y:S02]  /*d420*/  SHF.R.U32.HI R4, RZ, UR6, R4 ;  /* 0x00000006ff047c19 */ /* 0x000fe40008011604 */
[----:B----4-:R-:W-:Y:S02]  /*d430*/  IADD3 R6, -R6, RZ, RZ ;  /* 0x000000ff06067210 */ /* 0x010fe40007ffe1ff */
[--C-:B------:R-:W-:Y:S02]  /*d440*/  SHF.R.U32.HI R23, RZ, UR4, R4.reuse ;  /* 0x00000004ff177c19 */ /* 0x100fe40008011604 */
[----:B------:R-:W-:Y:S01]  /*d450*/  SHF.R.U64 R15, R19, UR4, R4 ;  /* 0x00000004130f7c19 */ /* 0x000fe20008001204 */
[----:B---3--:R-:W-:Y:S02]  /*d460*/  IMAD R14, R25, R6, R14 ;  /* 0x00000006190e7224 */ /* 0x008fe400078e020e */
[----:B------:R-:W-:Y:S01]  /*d470*/  IMAD.MOV.U32 R5, RZ, RZ, R23 ;  /* 0x000000ffff057224 */ /* 0x000fe200078e0017 */
[----:B------:R-:W-:Y:S01]  /*d480*/  MOV R4, R15 ;  /* 0x0000000f00047202 */ /* 0x000fe20000000f00 */
[----:B------:R-:W-:Y:S06]  /*d490*/  @!P1 BRA `(.L_x_348) ;  /* 0x0000000000289947 */ /* 0x000fec0003800000 */
[----:B------:R-:W-:Y:S02]  /*d4a0*/  ULDC UR4, c[0x0][0x8f4] ;  /* 0x00023d0000047ab9 */ /* 0x000fe40000000800 */
[----:B------:R-:W-:-:S04]  /*d4b0*/  IADD3 R5, P1, R15, UR4, RZ ;  /* 0x000000040f057c10 */ /* 0x000fc8000ff3e0ff */
[----:B------:R-:W-:-:S05]  /*d4c0*/  IADD3.X R23, RZ, R23, RZ, P1, !PT ;  /* 0x00000017ff177210 */ /* 0x000fca0000ffe4ff */
[----:B------:R-:W-:-:S04]  /*d4d0*/  IMAD.WIDE.U32 R6, R23, UR8, RZ ;  /* 0x0000000817067c25 */ /* 0x000fc8000f8e00ff */
[----:B------:R-:W-:-:S04]  /*d4e0*/  IMAD.WIDE.U32 R6, P1, R5, UR9, R6 ;  /* 0x0000000905067c25 */ /* 0x000fc8000f820006 */
[----:B------:R-:W-:Y:S01]  /*d4f0*/  IMAD.WIDE.U32 R4, R5, UR8, RZ ;  /* 0x0000000805047c25 */ /* 0x000fe2000f8e00ff */
[----:B------:R-:W-:-:S04]  /*d500*/  MOV R4, R7 ;  /* 0x0000000700047202 */ /* 0x000fc80000000f00 */
[----:B------:R-:W-:Y:S02]  /*d510*/  IADD3 RZ, P3, R5, R6, RZ ;  /* 0x0000000605ff7210 */ /* 0x000fe40007f7e0ff */
[----:B------:R-:W-:-:S03]  /*d520*/  IADD3.X R5, RZ, RZ, RZ, P1, !PT ;  /* 0x000000ffff057210 */ /* 0x000fc60000ffe4ff */
[----:B------:R-:W-:-:S08]  /*d530*/  IMAD.WIDE.U32.X R4, R23, UR9, R4, P3 ;  /* 0x0000000917047c25 */ /* 0x000fd000098e0404 */
.L_x_348:
[----:B------:R-:W-:Y:S01]  /*d540*/  ISETP.NE.AND P1, PT, R2, 0x1, PT ;  /* 0x000000010200780c */ /* 0x000fe20003f25270 */
[----:B------:R-:W-:Y:S01]  /*d550*/  ULDC UR4, c[0x0][0x8f0] ;  /* 0x00023c0000047ab9 */ /* 0x000fe20000000800 */
[----:B------:R-:W-:Y:S01]  /*d560*/  LOP3.LUT R19, R19, UR16, RZ, 0xc0, !PT ;  /* 0x0000001013137c12 */ /* 0x000fe2000f8ec0ff */
[----:B--2---:R-:W-:Y:S01]  /*d570*/  IMAD.MOV R21, RZ, RZ, -R21 ;  /* 0x000000ffff157224 */ /* 0x004fe200078e0a15 */
[----:B------:R-:W-:Y:S01]  /*d580*/  SHF.R.U64 R4, R4, UR4, R5 ;  /* 0x0000000404047c19 */ /* 0x000fe20008001205 */
[----:B------:R-:W-:Y:S01]  /*d590*/  ULDC UR4, c[0x0][0x8e0] ;  /* 0x0002380000047ab9 */ /* 0x000fe20000000800 */
[----:B------:R-:W-:Y:S01]  /*d5a0*/  ULDC UR5, c[0x0][0x8b8] ;  /* 0x00022e0000057ab9 */ /* 0x000fe20000000800 */
[----:B------:R-:W-:Y:S02]  /*d5b0*/  MOV R5, 0x1 ;  /* 0x0000000100057802 */ /* 0x000fe40000000f00 */
[C---:B------:R-:W-:Y:S01]  /*d5c0*/  IADD3 R6, -R4.reuse, RZ, RZ ;  /* 0x000000ff04067210 */ /* 0x040fe20007ffe1ff */
[----:B------:R-:W-:Y:S01]  /*d5d0*/  IMAD R19, R4, UR17, R19 ;  /* 0x0000001104137c24 */ /* 0x000fe2000f8e0213 */
[----:B------:R-:W-:-:S02]  /*d5e0*/  LOP3.LUT R4, R9, UR15, RZ, 0xc0, !PT ;  /* 0x0000000f09047c12 */ /* 0x000fc4000f8ec0ff */
[----:B-1----:R-:W-:Y:S02]  /*d5f0*/  @P1 IMAD R14, R20, R21, R13 ;  /* 0x00000015140e1224 */ /* 0x002fe400078e020d */
[----:B------:R-:W-:Y:S01]  /*d600*/  IMAD R15, R6, UR4, R15 ;  /* 0x00000004060f7c24 */ /* 0x000fe2000f8e020f */
[----:B------:R-:W-:Y:S01]  /*d610*/  ULDC UR4, c[0x0][0x8a8] ;  /* 0x00022a0000047ab9 */ /* 0x000fe20000000800 */
[----:B------:R-:W-:Y:S01]  /*d620*/  IMAD R14, R19, UR5, R14 ;  /* 0x00000005130e7c24 */ /* 0x000fe2000f8e020e */
[----:B------:R-:W-:Y:S01]  /*d630*/  MOV R6, R8 ;  /* 0x0000000800067202 */ /* 0x000fe20000000f00 */
[--C-:B------:R-:W-:Y:S01]  /*d640*/  IMAD R15, R15, UR4, R4.reuse ;  /* 0x000000040f0f7c24 */ /* 0x100fe2000f8e0204 */
[----:B------:R-:W-:-:S04]  /*d650*/  PRMT R4, R5, 0x7610, R4 ;  /* 0x0000761005047816 */ /* 0x000fc80000000004 */
[----:B------:R-:W-:Y:S02]  /*d660*/  SEL R7, R15, R14, !P1 ;  /* 0x0000000e0f077207 */ /* 0x000fe40004800000 */
[----:B------:R-:W-:-:S07]  /*d670*/  SEL R13, R14, R15, !P1 ;  /* 0x0000000f0e0d7207 */ /* 0x000fce0004800000 */
.L_x_346:
[----:B------:R-:W-:Y:S05]  /*d680*/  BSYNC B1 ;  /* 0x0000000000017941 */ /* 0x000fea0003800000 */
.L_x_345:
[----:B------:R-:W-:-:S13]  /*d690*/  LOP3.LUT P1, RZ, R4, 0xff, RZ, 0xc0, !PT ;  /* 0x000000ff04ff7812 */ /* 0x000fda000782c0ff */
[----:B------:R-:W-:Y:S05]  /*d6a0*/  @P1 BRA `(.L_x_349) ;  /* 0xfffffff400401947 */ /* 0x000fea000383ffff */
[----:B------:R-:W-:Y:S05]  /*d6b0*/  BSYNC B0 ;  /* 0x0000000000007941 */ /* 0x000fea0003800000 */
.L_x_337:
[----:B------:R-:W-:-:S03]  /*d6c0*/  UMOV UR4, 0xffffffff ;  /* 0xffffffff00047882 */ /* 0x000fc60000000000 */
[----:B------:R-:W-:Y:S05]  /*d6d0*/  BRA.DIV UR4, `(.L_x_350) ;  /* 0x0000000a041c7947 */ /* 0x000fea000b800000 */
[----:B------:R-:W-:-:S13]  /*d6e0*/  ELECT P6, URZ, PT ;  /* 0x00000000003f782f */ /* 0x000fda00038c0000 */
.L_x_373:
[----:B------:R-:W-:Y:S05]  /*d6f0*/  @!P6 BRA `(.L_x_10) ;  /* 0x0000000000a4e947 */ /* 0x000fea0003800000 */
[----:B------:R-:W-:-:S04]  /*d700*/  LOP3.LUT R22, R22, 0x2, RZ, 0xfc, !PT ;  /* 0x0000000216167812 */ /* 0x000fc800078efcff */
[----:B------:R-:W-:-:S13]  /*d710*/  ISETP.NE.AND P0, PT, R22, 0x3, PT ;  /* 0x000000031600780c */ /* 0x000fda0003f05270 */
[----:B------:R-:W-:Y:S05]  /*d720*/  @!P0 BRA `(.L_x_351) ;  /* 0x0000000000048947 */ /* 0x000fea0003800000 */
[----:B------:R-:W-:Y:S01]  /*d730*/  BPT.TRAP 0x1 ;  /* 0x000000040000795c */ /* 0x000fe20000300000 */
.L_x_351:
[----:B------:R-:W1:Y:S01]  /*d740*/  S2R R5, SR_CgaCtaId ;  /* 0x0000000000057919 */ /* 0x000e620000008800 */
[----:B------:R-:W-:Y:S02]  /*d750*/  MOV R2, 0x400 ;  /* 0x0000040000027802 */ /* 0x000fe40000000f00 */
[----:B------:R-:W-:Y:S02]  /*d760*/  SHF.L.U32 R4, R3, 0x1f, RZ ;  /* 0x0000001f03047819 */ /* 0x000fe400000006ff */
[----:B-1----:R-:W-:-:S05]  /*d770*/  LEA R5, R5, R2, 0x18 ;  /* 0x0000000205057211 */ /* 0x002fca00078ec0ff */
[----:B------:R-:W-:-:S05]  /*d780*/  VIADD R5, R5, 0x20 ;  /* 0x0000002005057836 */ /* 0x000fca0000000000 */
[C---:B------:R-:W-:Y:S02]  /*d790*/  LEA R7, R0.reuse, R5, 0x3 ;  /* 0x0000000500077211 */ /* 0x040fe400078e18ff */
[----:B------:R-:W-:Y:S02]  /*d7a0*/  IADD3 R0, R0, 0x1, RZ ;  /* 0x0000000100007810 */ /* 0x000fe40007ffe0ff */
[----:B------:R-:W1:Y:S02]  /*d7b0*/  SYNCS.PHASECHK.TRANS64.TRYWAIT P0, [R7+URZ], R4 ;  /* 0x00000004070075a7 */ /* 0x000e64000800017f */
[----:B------:R-:W-:-:S04]  /*d7c0*/  ISETP.NE.AND P1, PT, R0, 0x4, PT ;  /* 0x000000040000780c */ /* 0x000fc80003f25270 */
[----:B------:R-:W-:Y:S02]  /*d7d0*/  SEL R2, RZ, 0x1, P1 ;  /* 0x00000001ff027807 */ /* 0x000fe40000800000 */
[----:B------:R-:W-:Y:S02]  /*d7e0*/  SEL R0, R0, RZ, P1 ;  /* 0x000000ff00007207 */ /* 0x000fe40000800000 */
[----:B------:R-:W-:Y:S02]  /*d7f0*/  LOP3.LUT R9, R3, R2, RZ, 0x3c, !PT ;  /* 0x0000000203097212 */ /* 0x000fe400078e3cff */
[----:B------:R-:W-:Y:S02]  /*d800*/  LEA R6, R0, R5, 0x3 ;  /* 0x0000000500067211 */ /* 0x000fe400078e18ff */
[----:B------:R-:W-:Y:S01]  /*d810*/  SHF.L.U32 R3, R9, 0x1f, RZ ;  /* 0x0000001f09037819 */ /* 0x000fe200000006ff */
[----:B-1----:R-:W-:Y:S06]  /*d820*/  @!P0 BRA `(.L_x_352) ;  /* 0x0000000400e88947 */ /* 0x002fec0003800000 */
.L_x_374:
[----:B------:R-:W2:Y:S01]  /*d830*/  SYNCS.PHASECHK.TRANS64.TRYWAIT P0, [R6+URZ], R3 ;  /* 0x00000003060075a7 */ /* 0x000ea2000800017f */
[----:B------:R-:W-:-:S05]  /*d840*/  VIADD R0, R0, 0x1 ;  /* 0x0000000100007836 */ /* 0x000fca0000000000 */
[----:B------:R-:W-:-:S04]  /*d850*/  ISETP.NE.AND P1, PT, R0, 0x4, PT ;  /* 0x000000040000780c */ /* 0x000fc80003f25270 */
[----:B------:R-:W-:Y:S02]  /*d860*/  SEL R2, RZ, 0x1, P1 ;  /* 0x00000001ff027807 */ /* 0x000fe40000800000 */
[----:B------:R-:W-:Y:S02]  /*d870*/  SEL R0, R0, RZ, P1 ;  /* 0x000000ff00007207 */ /* 0x000fe40000800000 */
[----:B------:R-:W-:Y:S02]  /*d880*/  LOP3.LUT R9, R9, R2, RZ, 0x3c, !PT ;  /* 0x0000000209097212 */ /* 0x000fe400078e3cff */
[----:B-1----:R-:W-:Y:S02]  /*d890*/  LEA R7, R0, R5, 0x3 ;  /* 0x0000000500077211 */ /* 0x002fe400078e18ff */
[----:B------:R-:W-:Y:S01]  /*d8a0*/  SHF.L.U32 R4, R9, 0x1f, RZ ;  /* 0x0000001f09047819 */ /* 0x000fe200000006ff */
[----:B--2---:R-:W-:Y:S06]  /*d8b0*/  @!P0 BRA `(.L_x_353) ;  /* 0x0000000400d88947 */ /* 0x004fec0003800000 */
.L_x_375:
[----:B------:R-:W2:Y:S01]  /*d8c0*/  SYNCS.PHASECHK.TRANS64.TRYWAIT P0, [R7+URZ], R4 ;  /* 0x00000004070075a7 */ /* 0x000ea2000800017f */
[----:B------:R-:W-:-:S04]  /*d8d0*/  IADD3 R0, R0, 0x1, RZ ;  /* 0x0000000100007810 */ /* 0x000fc80007ffe0ff */
[----:B------:R-:W-:-:S04]  /*d8e0*/  ISETP.NE.AND P1, PT, R0, 0x4, PT ;  /* 0x000000040000780c */ /* 0x000fc80003f25270 */
[----:B------:R-:W-:Y:S02]  /*d8f0*/  SEL R2, RZ, 0x1, P1 ;  /* 0x00000001ff027807 */ /* 0x000fe40000800000 */
[----:B------:R-:W-:Y:S02]  /*d900*/  SEL R0, R0, RZ, P1 ;  /* 0x000000ff00007207 */ /* 0x000fe40000800000 */
[----:B------:R-:W-:Y:S01]  /*d910*/  LOP3.LUT R2, R9, R2, RZ, 0x3c, !PT ;  /* 0x0000000209027212 */ /* 0x000fe200078e3cff */
[----:B--2---:R-:W-:Y:S06]  /*d920*/  @!P0 BRA `(.L_x_354) ;  /* 0x0000000400d08947 */ /* 0x004fec0003800000 */
.L_x_376:
[----:B------:R-:W-:Y:S02]  /*d930*/  LEA R5, R0, R5, 0x3 ;  /* 0x0000000500057211 */ /* 0x000fe400078e18ff */
[----:B------:R-:W-:-:S07]  /*d940*/  SHF.L.U32 R0, R2, 0x1f, RZ ;  /* 0x0000001f02007819 */ /* 0x000fce00000006ff */
.L_x_355:
[----:B---3--:R3:W4:Y:S02]  /*d950*/  SYNCS.PHASECHK.TRANS64.TRYWAIT P0, [R5+URZ], R0 ;  /* 0x00000000050075a7 */ /* 0x008724000800017f */
[----:B----4-:R-:W-:Y:S05]  /*d960*/  @!P0 NANOSLEEP.SYNCS 0x989680 ;  /* 0x009896800000895d */ /* 0x010fea0003900000 */
[----:B------:R-:W4:Y:S02]  /*d970*/  @!P0 SYNCS.PHASECHK.TRANS64 P0, [R5+URZ], R0 ;  /* 0x00000000050085a7 */ /* 0x000f24000800007f */
[----:B----4-:R-:W-:Y:S05]  /*d980*/  @!P0 BRA `(.L_x_355) ;  /* 0xfffffffc00f08947 */ /* 0x010fea000383ffff */
.L_x_10:
[----:B------:R-:W-:Y:S05]  /*d990*/  BSYNC B6 ;  /* 0x0000000000067941 */ /* 0x000fea0003800000 */
.L_x_8:
[----:B------:R-:W-:Y:S05]  /*d9a0*/  EXIT ;  /* 0x000000000000794d */ /* 0x000fea0003800000 */
.L_x_23:
[----:B----4-:R4:W1:Y:S02]  /*d9b0*/  SYNCS.PHASECHK.TRANS64.TRYWAIT P1, [R3+URZ], R0 ;  /* 0x00000000030075a7 */ /* 0x010864000802017f */
[----:B-1----:R-:W-:Y:S05]  /*d9c0*/  @!P1 NANOSLEEP.SYNCS 0x989680 ;  /* 0x009896800000995d */ /* 0x002fea0003900000 */
[----:B------:R-:W1:Y:S02]  /*d9d0*/  @!P1 SYNCS.PHASECHK.TRANS64 P1, [R3+URZ], R0 ;  /* 0x00000000030095a7 */ /* 0x000e64000802007f */
[----:B-1----:R-:W-:Y:S05]  /*d9e0*/  @!P1 BRA `(.L_x_23) ;  /* 0xfffffffc00f09947 */ /* 0x002fea000383ffff */
[----:B------:R-:W-:Y:S05]  /*d9f0*/  BRA `(.L_x_22) ;  /* 0xffffff3c00407947 */ /* 0x000fea000383ffff */
.L_x_28:
[----:B---3--:R-:W-:-:S04]  /*da00*/  IMAD.U32 R4, RZ, RZ, UR8 ;  /* 0x00000008ff047e24 */ /* 0x008fc8000f8e00ff */
[----:B------:R3:W4:Y:S03]  /*da10*/  SYNCS.PHASECHK.TRANS64.TRYWAIT P1, [R4+URZ], R3 ;  /* 0x00000003040075a7 */ /* 0x000726000802017f */
[----:B----4-:R-:W-:Y:S05]  /*da20*/  @!P1 NANOSLEEP.SYNCS 0x989680 ;  /* 0x009896800000995d */ /* 0x010fea0003900000 */
[----:B------:R-:W4:Y:S02]  /*da30*/  @!P1 SYNCS.PHASECHK.TRANS64 P1, [R4+URZ], R3 ;  /* 0x00000003040095a7 */ /* 0x000f24000802007f */
[----:B----4-:R-:W-:Y:S05]  /*da40*/  @!P1 BRA `(.L_x_28) ;  /* 0xfffffffc00ec9947 */ /* 0x010fea000383ffff */
[----:B------:R-:W-:Y:S05]  /*da50*/  BRA `(.L_x_27) ;  /* 0xffffff4000747947 */ /* 0x000fea000383ffff */
.L_x_50:
[----:B-1----:R-:W-:-:S04]  /*da60*/  MOV R3, UR52 ;  /* 0x0000003400037c02 */ /* 0x002fc80008000f00 */
[----:B------:R1:W2:Y:S03]  /*da70*/  SYNCS.PHASECHK.TRANS64.TRYWAIT P2, [R3+URZ+0x40], R0 ;  /* 0x00004000030075a7 */ /* 0x0002a6000804017f */
[----:B--2---:R-:W-:Y:S05]  /*da80*/  @!P2 NANOSLEEP.SYNCS 0x989680 ;  /* 0x009896800000a95d */ /* 0x004fea0003900000 */
[----:B------:R-:W2:Y:S02]  /*da90*/  @!P2 SYNCS.PHASECHK.TRANS64 P2, [R3+URZ+0x40], R0 ;  /* 0x000040000300a5a7 */ /* 0x000ea4000804007f */
[----:B--2---:R-:W-:Y:S05]  /*daa0*/  @!P2 BRA `(.L_x_50) ;  /* 0xfffffffc00eca947 */ /* 0x004fea000383ffff */
[----:B------:R-:W-:Y:S05]  /*dab0*/  BRA `(.L_x_356) ;  /* 0xffffff4c00947947 */ /* 0x000fea000383ffff */
.L_x_109:
[----:B-1----:R1:W2:Y:S02]  /*dac0*/  SYNCS.PHASECHK.TRANS64.TRYWAIT P2, [R20+URZ+0x40], R21 ;  /* 0x00004015140075a7 */ /* 0x0022a4000804017f */
[----:B--2---:R-:W-:Y:S05]  /*dad0*/  @!P2 NANOSLEEP.SYNCS 0x989680 ;  /* 0x009896800000a95d */ /* 0x004fea0003900000 */
[----:B------:R-:W2:Y:S02]  /*dae0*/  @!P2 SYNCS.PHASECHK.TRANS64 P2, [R20+URZ+0x40], R21 ;  /* 0x000040151400a5a7 */ /* 0x000ea4000804007f */
[----:B--2---:R-:W-:Y:S05]  /*daf0*/  @!P2 BRA `(.L_x_109) ;  /* 0xfffffffc00f0a947 */ /* 0x004fea000383ffff */
[----:B------:R-:W-:Y:S05]  /*db00*/  BRA `(.L_x_357) ;  /* 0xffffff6c00e07947 */ /* 0x000fea000383ffff */
.L_x_167:
[----:B-1----:R1:W2:Y:S02]  /*db10*/  SYNCS.PHASECHK.TRANS64.TRYWAIT P2, [R3+URZ+0x40], R20 ;  /* 0x00004014030075a7 */ /* 0x0022a4000804017f */
[----:B--2---:R-:W-:Y:S05]  /*db20*/  @!P2 NANOSLEEP.SYNCS 0x989680 ;  /* 0x009896800000a95d */ /* 0x004fea0003900000 */
[----:B------:R-:W2:Y:S02]  /*db30*/  @!P2 SYNCS.PHASECHK.TRANS64 P2, [R3+URZ+0x40], R20 ;  /* 0x000040140300a5a7 */ /* 0x000ea4000804007f */
[----:B--2---:R-:W-:Y:S05]  /*db40*/  @!P2 BRA `(.L_x_167) ;  /* 0xfffffffc00f0a947 */ /* 0x004fea000383ffff */
[----:B------:R-:W-:Y:S05]  /*db50*/  BRA `(.L_x_358) ;  /* 0xffffff8c009c7947 */ /* 0x000fea000383ffff */
.L_x_225:
[----:B-1----:R1:W2:Y:S02]  /*db60*/  SYNCS.PHASECHK.TRANS64.TRYWAIT P2, [R20+URZ+0x40], R3 ;  /* 0x00004003140075a7 */ /* 0x0022a4000804017f */
[----:B--2---:R-:W-:Y:S05]  /*db70*/  @!P2 NANOSLEEP.SYNCS 0x989680 ;  /* 0x009896800000a95d */ /* 0x004fea0003900000 */
[----:B------:R-:W2:Y:S02]  /*db80*/  @!P2 SYNCS.PHASECHK.TRANS64 P2, [R20+URZ+0x40], R3 ;  /* 0x000040031400a5a7 */ /* 0x000ea4000804007f */
[----:B--2---:R-:W-:Y:S05]  /*db90*/  @!P2 BRA `(.L_x_225) ;  /* 0xfffffffc00f0a947 */ /* 0x004fea000383ffff */
[----:B------:R-:W-:Y:S05]  /*dba0*/  BRA `(.L_x_359) ;  /* 0xffffffac00647947 */ /* 0x000fea000383ffff */
.L_x_293:
[----:B-1----:R-:W-:-:S04]  /*dbb0*/  MOV R3, UR4 ;  /* 0x0000000400037c02 */ /* 0x002fc80008000f00 */
[----:B------:R1:W2:Y:S03]  /*dbc0*/  SYNCS.PHASECHK.TRANS64.TRYWAIT P0, [R3+URZ+0x88], R0 ;  /* 0x00008800030075a7 */ /* 0x0002a6000800017f */
[----:B--2---:R-:W-:Y:S05]  /*dbd0*/  @!P0 NANOSLEEP.SYNCS 0x989680 ;  /* 0x009896800000895d */ /* 0x004fea0003900000 */
[----:B------:R-:W2:Y:S02]  /*dbe0*/  @!P0 SYNCS.PHASECHK.TRANS64 P0, [R3+URZ+0x88], R0 ;  /* 0x00008800030085a7 */ /* 0x000ea4000800007f */
[----:B--2---:R-:W-:Y:S05]  /*dbf0*/  @!P0 BRA `(.L_x_293) ;  /* 0xfffffffc00ec8947 */ /* 0x004fea000383ffff */
[----:B------:R-:W-:Y:S05]  /*dc00*/  BRA `(.L_x_292) ;  /* 0xffffffd800fc7947 */ /* 0x000fea000383ffff */
.L_x_302:
[----:B-1----:R-:W-:-:S04]  /*dc10*/  MOV R5, UR5 ;  /* 0x0000000500057c02 */ /* 0x002fc80008000f00 */
[----:B------:R1:W2:Y:S03]  /*dc20*/  SYNCS.PHASECHK.TRANS64.TRYWAIT P1, [R5+URZ+0x60], R4 ;  /* 0x00006004050075a7 */ /* 0x0002a6000802017f */
[----:B--2---:R-:W-:Y:S05]  /*dc30*/  @!P1 NANOSLEEP.SYNCS 0x989680 ;  /* 0x009896800000995d */ /* 0x004fea0003900000 */
[----:B------:R-:W2:Y:S02]  /*dc40*/  @!P1 SYNCS.PHASECHK.TRANS64 P1, [R5+URZ+0x60], R4 ;  /* 0x00006004050095a7 */ /* 0x000ea4000802007f */
[----:B--2---:R-:W-:Y:S05]  /*dc50*/  @!P1 BRA `(.L_x_302) ;  /* 0xfffffffc00ec9947 */ /* 0x004fea000383ffff */
[----:B------:R-:W-:Y:S05]  /*dc60*/  BRA `(.L_x_360) ;  /* 0xffffffdc00e87947 */ /* 0x000fea000383ffff */
.L_x_308:
[----:B-12---:R-:W-:-:S04]  /*dc70*/  IMAD.U32 R5, RZ, RZ, UR5 ;  /* 0x00000005ff057e24 */ /* 0x006fc8000f8e00ff */
[----:B------:R1:W2:Y:S03]  /*dc80*/  SYNCS.PHASECHK.TRANS64.TRYWAIT P1, [R5+URZ+0x68], R4 ;  /* 0x00006804050075a7 */ /* 0x0002a6000802017f */
[----:B--2---:R-:W-:Y:S05]  /*dc90*/  @!P1 NANOSLEEP.SYNCS 0x989680 ;  /* 0x009896800000995d */ /* 0x004fea0003900000 */
[----:B------:R-:W2:Y:S02]  /*dca0*/  @!P1 SYNCS.PHASECHK.TRANS64 P1, [R5+URZ+0x68], R4 ;  /* 0x00006804050095a7 */ /* 0x000ea4000802007f */
[----:B--2---:R-:W-:Y:S05]  /*dcb0*/  @!P1 BRA `(.L_x_308) ;  /* 0xfffffffc00ec9947 */ /* 0x004fea000383ffff */
[----:B------:R-:W-:Y:S05]  /*dcc0*/  BRA `(.L_x_361) ;  /* 0xffffffe000307947 */ /* 0x000fea000383ffff */
.L_x_314:
[----:B-123--:R-:W-:-:S04]  /*dcd0*/  MOV R5, UR5 ;  /* 0x0000000500057c02 */ /* 0x00efc80008000f00 */
[----:B------:R1:W2:Y:S03]  /*dce0*/  SYNCS.PHASECHK.TRANS64.TRYWAIT P1, [R5+URZ+0x70], R4 ;  /* 0x00007004050075a7 */ /* 0x0002a6000802017f */
[----:B--2---:R-:W-:Y:S05]  /*dcf0*/  @!P1 NANOSLEEP.SYNCS 0x989680 ;  /* 0x009896800000995d */ /* 0x004fea0003900000 */
[----:B------:R-:W2:Y:S02]  /*dd00*/  @!P1 SYNCS.PHASECHK.TRANS64 P1, [R5+URZ+0x70], R4 ;  /* 0x00007004050095a7 */ /* 0x000ea4000802007f */
[----:B--2---:R-:W-:Y:S05]  /*dd10*/  @!P1 BRA `(.L_x_314) ;  /* 0xfffffffc00ec9947 */ /* 0x004fea000383ffff */
[----:B------:R-:W-:Y:S05]  /*dd20*/  BRA `(.L_x_362) ;  /* 0xffffffe000847947 */ /* 0x000fea000383ffff */
.L_x_320:
[----:B-1234-:R-:W-:-:S04]  /*dd30*/  MOV R5, UR5 ;  /* 0x0000000500057c02 */ /* 0x01efc80008000f00 */
[----:B------:R1:W2:Y:S03]  /*dd40*/  SYNCS.PHASECHK.TRANS64.TRYWAIT P1, [R5+URZ+0x78], R4 ;  /* 0x00007804050075a7 */ /* 0x0002a6000802017f */
[----:B--2---:R-:W-:Y:S05]  /*dd50*/  @!P1 NANOSLEEP.SYNCS 0x989680 ;  /* 0x009896800000995d */ /* 0x004fea0003900000 */
[----:B------:R-:W2:Y:S02]  /*dd60*/  @!P1 SYNCS.PHASECHK.TRANS64 P1, [R5+URZ+0x78], R4 ;  /* 0x00007804050095a7 */ /* 0x000ea4000802007f */
[----:B--2---:R-:W-:Y:S05]  /*dd70*/  @!P1 BRA `(.L_x_320) ;  /* 0xfffffffc00ec9947 */ /* 0x004fea000383ffff */
[----:B------:R-:W-:Y:S05]  /*dd80*/  BRA `(.L_x_363) ;  /* 0xffffffe000d07947 */ /* 0x000fea000383ffff */
.L_x_330:
[----:B------:R1:W1:Y:S02]  /*dd90*/  SYNCS.PHASECHK.TRANS64.TRYWAIT P0, [R3+URZ+0x60], R0 ;  /* 0x00006000030075a7 */ /* 0x000264000800017f */
[----:B-1----:R-:W-:Y:S05]  /*dda0*/  @!P0 NANOSLEEP.SYNCS 0x989680 ;  /* 0x009896800000895d */ /* 0x002fea0003900000 */
[----:B------:R-:W1:Y:S02]  /*ddb0*/  @!P0 SYNCS.PHASECHK.TRANS64 P0, [R3+URZ+0x60], R0 ;  /* 0x00006000030085a7 */ /* 0x000e64000800007f */
[----:B-1----:R-:W-:Y:S05]  /*ddc0*/  @!P0 BRA `(.L_x_330) ;  /* 0xfffffffc00f08947 */ /* 0x002fea000383ffff */
[----:B------:R-:W-:Y:S05]  /*ddd0*/  BRA `(.L_x_364) ;  /* 0xffffffe800c87947 */ /* 0x000fea000383ffff */
.L_x_332:
[----:B------:R1:W1:Y:S02]  /*dde0*/  SYNCS.PHASECHK.TRANS64.TRYWAIT P0, [R3+URZ+0x68], R0 ;  /* 0x00006800030075a7 */ /* 0x000264000800017f */
[----:B-1----:R-:W-:Y:S05]  /*ddf0*/  @!P0 NANOSLEEP.SYNCS 0x989680 ;  /* 0x009896800000895d */ /* 0x002fea0003900000 */
[----:B------:R-:W1:Y:S02]  /*de00*/  @!P0 SYNCS.PHASECHK.TRANS64 P0, [R3+URZ+0x68], R0 ;  /* 0x00006800030085a7 */ /* 0x000e64000800007f */
[----:B-1----:R-:W-:Y:S05]  /*de10*/  @!P0 BRA `(.L_x_332) ;  /* 0xfffffffc00f08947 */ /* 0x002fea000383ffff */
[----:B------:R-:W-:Y:S05]  /*de20*/  BRA `(.L_x_365) ;  /* 0xffffffe800c47947 */ /* 0x000fea000383ffff */
.L_x_334:
[----:B------:R1:W1:Y:S02]  /*de30*/  SYNCS.PHASECHK.TRANS64.TRYWAIT P0, [R3+URZ+0x70], R0 ;  /* 0x00007000030075a7 */ /* 0x000264000800017f */
[----:B-1----:R-:W-:Y:S05]  /*de40*/  @!P0 NANOSLEEP.SYNCS 0x989680 ;  /* 0x009896800000895d */ /* 0x002fea0003900000 */
[----:B------:R-:W1:Y:S02]  /*de50*/  @!P0 SYNCS.PHASECHK.TRANS64 P0, [R3+URZ+0x70], R0 ;  /* 0x00007000030085a7 */ /* 0x000e64000800007f */
[----:B-1----:R-:W-:Y:S05]  /*de60*/  @!P0 BRA `(.L_x_334) ;  /* 0xfffffffc00f08947 */ /* 0x002fea000383ffff */
[----:B------:R-:W-:Y:S05]  /*de70*/  BRA `(.L_x_366) ;  /* 0xffffffe800c07947 */ /* 0x000fea000383ffff */
.L_x_338:
[----:B------:R-:W-:Y:S01]  /*de80*/  BSSY B1, `(.L_x_367) ;  /* 0x0000006000017945 */ /* 0x000fe20003800000 */
[----:B------:R-:W-:-:S07]  /*de90*/  MOV R15, 0xffffffff ;  /* 0xffffffff000f7802 */ /* 0x000fce0000000f00 */
[----:B------:R-:W-:Y:S05]  /*dea0*/  WARPSYNC.COLLECTIVE R15, `(.L_x_368) ;  /* 0x000000000f0c7348 */ /* 0x000fea0003c00000 */
[----:B------:R-:W-:Y:S02]  /*deb0*/  ELECT P6, UR62, PT ;  /* 0x00000000003e782f */ /* 0x000fe400038c0000 */
[----:B------:R-:W-:Y:S01]  /*dec0*/  MOV R14, UR62 ;  /* 0x0000003e000e7c02 */ /* 0x000fe20008000f00 */
[----:B------:R-:W-:Y:S10]  /*ded0*/  ENDCOLLECTIVE ;  /* 0x000000000000791b */ /* 0x000ff40003800000 */
.L_x_368:
[----:B------:R-:W-:Y:S05]  /*dee0*/  BSYNC B1 ;  /* 0x0000000000017941 */ /* 0x000fea0003800000 */
.L_x_367:
[----:B------:R-:W-:Y:S05]  /*def0*/  BRA `(.L_x_369) ;  /* 0xffffffec00387947 */ /* 0x000fea000383ffff */
.L_x_341:
[----:B--2---:R2:W3:Y:S02]  /*df00*/  SYNCS.PHASECHK.TRANS64.TRYWAIT P1, [R15+URZ+0x20], R8 ;  /* 0x000020080f0075a7 */ /* 0x0044e4000802017f */
[----:B---3--:R-:W-:Y:S05]  /*df10*/  @!P1 NANOSLEEP.SYNCS 0x989680 ;  /* 0x009896800000995d */ /* 0x008fea0003900000 */
[----:B------:R-:W3:Y:S02]  /*df20*/  @!P1 SYNCS.PHASECHK.TRANS64 P1, [R15+URZ+0x20], R8 ;  /* 0x000020080f0095a7 */ /* 0x000ee4000802007f */
[----:B---3--:R-:W-:Y:S05]  /*df30*/  @!P1 BRA `(.L_x_341) ;  /* 0xfffffffc00f09947 */ /* 0x008fea000383ffff */
[----:B------:R-:W-:Y:S05]  /*df40*/  BRA `(.L_x_370) ;  /* 0xffffffec006c7947 */ /* 0x000fea000383ffff */
.L_x_350:
[----:B------:R-:W-:Y:S01]  /*df50*/  BSSY B0, `(.L_x_371) ;  /* 0x0000006000007945 */ /* 0x000fe20003800000 */
[----:B------:R-:W-:-:S07]  /*df60*/  IMAD.MOV.U32 R15, RZ, RZ, -0x1 ;  /* 0xffffffffff0f7424 */ /* 0x000fce00078e00ff */
[----:B------:R-:W-:Y:S05]  /*df70*/  WARPSYNC.COLLECTIVE R15, `(.L_x_372) ;  /* 0x000000000f0c7348 */ /* 0x000fea0003c00000 */
[----:B------:R-:W-:Y:S02]  /*df80*/  ELECT P6, UR62, PT ;  /* 0x00000000003e782f */ /* 0x000fe400038c0000 */
[----:B------:R-:W-:Y:S01]  /*df90*/  MOV R14, UR62 ;  /* 0x0000003e000e7c02 */ /* 0x000fe20008000f00 */
[----:B------:R-:W-:Y:S10]  /*dfa0*/  ENDCOLLECTIVE ;  /* 0x000000000000791b */ /* 0x000ff40003800000 */
.L_x_372:
[----:B------:R-:W-:Y:S05]  /*dfb0*/  BSYNC B0 ;  /* 0x0000000000007941 */ /* 0x000fea0003800000 */
.L_x_371:
[----:B------:R-:W-:Y:S05]  /*dfc0*/  BRA `(.L_x_373) ;  /* 0xfffffff400c87947 */ /* 0x000fea000383ffff */
.L_x_352:
[----:B-1----:R1:W2:Y:S02]  /*dfd0*/  SYNCS.PHASECHK.TRANS64.TRYWAIT P0, [R7+URZ], R4 ;  /* 0x00000004070075a7 */ /* 0x0022a4000800017f */
[----:B--2---:R-:W-:Y:S05]  /*dfe0*/  @!P0 NANOSLEEP.SYNCS 0x989680 ;  /* 0x009896800000895d */ /* 0x004fea0003900000 */
[----:B------:R-:W2:Y:S02]  /*dff0*/  @!P0 SYNCS.PHASECHK.TRANS64 P0, [R7+URZ], R4 ;  /* 0x00000004070085a7 */ /* 0x000ea4000800007f */
[----:B--2---:R-:W-:Y:S05]  /*e000*/  @!P0 BRA `(.L_x_352) ;  /* 0xfffffffc00f08947 */ /* 0x004fea000383ffff */
[----:B------:R-:W-:Y:S05]  /*e010*/  BRA `(.L_x_374) ;  /* 0xfffffff800047947 */ /* 0x000fea000383ffff */
.L_x_353:
[----:B-1----:R1:W2:Y:S02]  /*e020*/  SYNCS.PHASECHK.TRANS64.TRYWAIT P0, [R6+URZ], R3 ;  /* 0x00000003060075a7 */ /* 0x0022a4000800017f */
[----:B--2---:R-:W-:Y:S05]  /*e030*/  @!P0 NANOSLEEP.SYNCS 0x989680 ;  /* 0x009896800000895d */ /* 0x004fea0003900000 */
[----:B------:R-:W2:Y:S02]  /*e040*/  @!P0 SYNCS.PHASECHK.TRANS64 P0, [R6+URZ], R3 ;  /* 0x00000003060085a7 */ /* 0x000ea4000800007f */
[----:B--2---:R-:W-:Y:S05]  /*e050*/  @!P0 BRA `(.L_x_353) ;  /* 0xfffffffc00f08947 */ /* 0x004fea000383ffff */
[----:B------:R-:W-:Y:S05]  /*e060*/  BRA `(.L_x_375) ;  /* 0xfffffff800147947 */ /* 0x000fea000383ffff */
.L_x_354:
[----:B--2---:R2:W3:Y:S02]  /*e070*/  SYNCS.PHASECHK.TRANS64.TRYWAIT P0, [R7+URZ], R4 ;  /* 0x00000004070075a7 */ /* 0x0044e4000800017f */
[----:B---3--:R-:W-:Y:S05]  /*e080*/  @!P0 NANOSLEEP.SYNCS 0x989680 ;  /* 0x009896800000895d */ /* 0x008fea0003900000 */
[----:B------:R-:W3:Y:S02]  /*e090*/  @!P0 SYNCS.PHASECHK.TRANS64 P0, [R7+URZ], R4 ;  /* 0x00000004070085a7 */ /* 0x000ee4000800007f */
[----:B---3--:R-:W-:Y:S05]  /*e0a0*/  @!P0 BRA `(.L_x_354) ;  /* 0xfffffffc00f08947 */ /* 0x008fea000383ffff */
[----:B------:R-:W-:Y:S05]  /*e0b0*/  BRA `(.L_x_376) ;  /* 0xfffffff8001c7947 */ /* 0x000fea000383ffff */
        .weak           $__internal_0_$__cuda_sm20_rcp_rn_f32_slowpath
        .type           $__internal_0_$__cuda_sm20_rcp_rn_f32_slowpath,@function
        .size           $__internal_0_$__cuda_sm20_rcp_rn_f32_slowpath,(.L_x_382 - $__internal_0_$__cuda_sm20_rcp_rn_f32_slowpath)
$__internal_0_$__cuda_sm20_rcp_rn_f32_slowpath:
[----:B------:R-:W-:Y:S01]  /*e0c0*/  SHF.L.U32 R3, R0, 0x1, RZ ;  /* 0x0000000100037819 */ /* 0x000fe200000006ff */
[----:B------:R-:W-:Y:S03]  /*e0d0*/  BSSY B0, `(.L_x_377) ;  /* 0x0000030000007945 */ /* 0x000fe60003800000 */
[----:B------:R-:W-:-:S04]  /*e0e0*/  SHF.R.U32.HI R3, RZ, 0x18, R3 ;  /* 0x00000018ff037819 */ /* 0x000fc80000011603 */
[----:B------:R-:W-:-:S13]  /*e0f0*/  ISETP.NE.U32.AND P2, PT, R3, RZ, PT ;  /* 0x000000ff0300720c */ /* 0x000fda0003f45070 */
[----:B------:R-:W-:Y:S05]  /*e100*/  @P2 BRA `(.L_x_378) ;  /* 0x0000000000282947 */ /* 0x000fea0003800000 */
[----:B------:R-:W-:-:S04]  /*e110*/  SHF.L.U32 R3, R0, 0x1, RZ ;  /* 0x0000000100037819 */ /* 0x000fc800000006ff */
[----:B------:R-:W-:-:S13]  /*e120*/  ISETP.NE.AND P2, PT, R3, RZ, PT ;  /* 0x000000ff0300720c */ /* 0x000fda0003f45270 */
[----:B------:R-:W-:Y:S01]  /*e130*/  @P2 FFMA R68, R0, 1.84467440737095516160e+19, RZ ;  /* 0x5f80000000442823 */ /* 0x000fe200000000ff */
[----:B------:R-:W-:Y:S08]  /*e140*/  @!P2 MUFU.RCP R67, R0 ;  /* 0x000000000043a308 */ /* 0x000ff00000001000 */
[----:B------:R-:W1:Y:S02]  /*e150*/  @P2 MUFU.RCP R3, R68 ;  /* 0x0000004400032308 */ /* 0x000e640000001000 */
[----:B-1----:R-:W-:-:S04]  /*e160*/  @P2 FFMA R69, R68, R3, -1 ;  /* 0xbf80000044452423 */ /* 0x002fc80000000003 */
[----:B------:R-:W-:-:S04]  /*e170*/  @P2 FADD.FTZ R70, -R69, -RZ ;  /* 0x800000ff45462221 */ /* 0x000fc80000010100 */
[----:B------:R-:W-:-:S04]  /*e180*/  @P2 FFMA R3, R3, R70, R3 ;  /* 0x0000004603032223 */ /* 0x000fc80000000003 */
[----:B------:R-:W-:Y:S01]  /*e190*/  @P2 FFMA R67, R3, 1.84467440737095516160e+19, RZ ;  /* 0x5f80000003432823 */ /* 0x000fe200000000ff */
[----:B------:R-:W-:Y:S06]  /*e1a0*/  BRA `(.L_x_379) ;  /* 0x0000000000887947 */ /* 0x000fec0003800000 */
.L_x_378:
[----:B------:R-:W-:-:S04]  /*e1b0*/  IADD3 R67, R3, -0xfd, RZ ;  /* 0xffffff0303437810 */ /* 0x000fc80007ffe0ff */
[----:B------:R-:W-:-:S13]  /*e1c0*/  ISETP.GT.U32.AND P2, PT, R67, 0x1, PT ;  /* 0x000000014300780c */ /* 0x000fda0003f44070 */
[----:B------:R-:W-:Y:S05]  /*e1d0*/  @P2 BRA `(.L_x_380) ;  /* 0x0000000000782947 */ /* 0x000fea0003800000 */
[----:B------:R-:W-:Y:S01]  /*e1e0*/  LOP3.LUT R94, R0, 0x7fffff, RZ, 0xc0, !PT ;  /* 0x007fffff005e7812 */ /* 0x000fe200078ec0ff */
[----:B------:R-:W-:Y:S01]  /*e1f0*/  IMAD.MOV.U32 R70, RZ, RZ, 0x3 ;  /* 0x00000003ff467424 */ /* 0x000fe200078e00ff */
[----:B------:R-:W-:Y:S02]  /*e200*/  IADD3 R3, R3, -0xfc, RZ ;  /* 0xffffff0403037810 */ /* 0x000fe40007ffe0ff */
[----:B------:R-:W-:-:S04]  /*e210*/  LOP3.LUT R94, R94, 0x3f800000, RZ, 0xfc, !PT ;  /* 0x3f8000005e5e7812 */ /* 0x000fc800078efcff */
[----:B------:R-:W1:Y:S02]  /*e220*/  MUFU.RCP R69, R94 ;  /* 0x0000005e00457308 */ /* 0x000e640000001000 */
[----:B-1----:R-:W-:-:S04]  /*e230*/  FFMA R92, R94, R69, -1 ;  /* 0xbf8000005e5c7423 */ /* 0x002fc80000000045 */
[----:B------:R-:W-:-:S04]  /*e240*/  FADD.FTZ R92, -R92, -RZ ;  /* 0x800000ff5c5c7221 */ /* 0x000fc80000010100 */
[CCC-:B------:R-:W-:Y:S01]  /*e250*/  FFMA.RM R68, R69.reuse, R92.reuse, R69.reuse ;  /* 0x0000005c45447223 */ /* 0x1c0fe20000004045 */
[----:B------:R-:W-:Y:S01]  /*e260*/  FFMA.RP R71, R69, R92, R69 ;  /* 0x0000005c45477223 */ /* 0x000fe20000008045 */
[----:B------:R-:W-:-:S03]  /*e270*/  SHF.L.U32 R69, R70, R67, RZ ;  /* 0x0000004346457219 */ /* 0x000fc600000006ff */
[C---:B------:R-:W-:Y:S02]  /*e280*/  LOP3.LUT R92, R68.reuse, 0x7fffff, RZ, 0xc0, !PT ;  /* 0x007fffff445c7812 */ /* 0x040fe400078ec0ff */
[----:B------:R-:W-:Y:S02]  /*e290*/  FSETP.NEU.FTZ.AND P2, PT, R68, R71, PT ;  /* 0x000000474400720b */ /* 0x000fe40003f5d000 */
[----:B------:R-:W-:Y:S02]  /*e2a0*/  LOP3.LUT R68, R92, 0x800000, RZ, 0xfc, !PT ;  /* 0x008000005c447812 */ /* 0x000fe400078efcff */
[----:B------:R-:W-:Y:S02]  /*e2b0*/  SEL R70, RZ, 0xffffffff, !P2 ;  /* 0xffffffffff467807 */ /* 0x000fe40005000000 */
[----:B------:R-:W-:Y:S02]  /*e2c0*/  LOP3.LUT R92, R69, R68, RZ, 0xc0, !PT ;  /* 0x00000044455c7212 */ /* 0x000fe400078ec0ff */
[----:B------:R-:W-:-:S02]  /*e2d0*/  IADD3 R70, -R70, RZ, RZ ;  /* 0x000000ff46467210 */ /* 0x000fc40007ffe1ff */
[-C--:B------:R-:W-:Y:S02]  /*e2e0*/  SHF.R.U32.HI R92, RZ, R67.reuse, R92 ;  /* 0x00000043ff5c7219 */ /* 0x080fe4000001165c */
[--C-:B------:R-:W-:Y:S02]  /*e2f0*/  LOP3.LUT P2, RZ, R70, R67, R68.reuse, 0xf8, !PT ;  /* 0x0000004346ff7212 */ /* 0x100fe4000784f844 */
[C---:B------:R-:W-:Y:S02]  /*e300*/  LOP3.LUT P3, RZ, R92.reuse, 0x1, RZ, 0xc0, !PT ;  /* 0x000000015cff7812 */ /* 0x040fe4000786c0ff */
[----:B------:R-:W-:Y:S02]  /*e310*/  LOP3.LUT P4, RZ, R92, 0x2, RZ, 0xc0, !PT ;  /* 0x000000025cff7812 */ /* 0x000fe4000788c0ff */
[----:B------:R-:W-:Y:S02]  /*e320*/  SHF.R.U32.HI R3, RZ, R3, R68 ;  /* 0x00000003ff037219 */ /* 0x000fe40000011644 */
[----:B------:R-:W-:-:S02]  /*e330*/  PLOP3.LUT P2, PT, P3, P2, P4, 0xe0, 0x0 ;  /* 0x000000000000781c */ /* 0x000fc40001f45c40 */
[----:B------:R-:W-:Y:S02]  /*e340*/  LOP3.LUT P3, RZ, R0, 0x7fffff, RZ, 0xc0, !PT ;  /* 0x007fffff00ff7812 */ /* 0x000fe4000786c0ff */
[----:B------:R-:W-:-:S04]  /*e350*/  SEL R67, RZ, 0x1, !P2 ;  /* 0x00000001ff437807 */ /* 0x000fc80005000000 */
[----:B------:R-:W-:-:S04]  /*e360*/  IADD3 R67, -R67, RZ, RZ ;  /* 0x000000ff43437210 */ /* 0x000fc80007ffe1ff */
[----:B------:R-:W-:-:S13]  /*e370*/  ISETP.GE.AND P2, PT, R67, RZ, PT ;  /* 0x000000ff4300720c */ /* 0x000fda0003f46270 */
[----:B------:R-:W-:-:S05]  /*e380*/  @!P2 VIADD R3, R3, 0x1 ;  /* 0x000000010303a836 */ /* 0x000fca0000000000 */
[----:B------:R-:W-:-:S04]  /*e390*/  @!P3 SHF.L.U32 R3, R3, 0x1, RZ ;  /* 0x000000010303b819 */ /* 0x000fc800000006ff */
[----:B------:R-:W-:Y:S01]  /*e3a0*/  LOP3.LUT R67, R3, 0x80000000, R0, 0xf8, !PT ;  /* 0x8000000003437812 */ /* 0x000fe200078ef800 */
[----:B------:R-:W-:Y:S06]  /*e3b0*/  BRA `(.L_x_379) ;  /* 0x0000000000047947 */ /* 0x000fec0003800000 */
.L_x_380:
[----:B------:R1:W2:Y:S02]  /*e3c0*/  MUFU.RCP R67, R0 ;  /* 0x0000000000437308 */ /* 0x0002a40000001000 */
.L_x_379:
[----:B------:R-:W-:Y:S05]  /*e3d0*/  BSYNC B0 ;  /* 0x0000000000007941 */ /* 0x000fea0003800000 */
.L_x_377:
[----:B-12---:R-:W-:Y:S02]  /*e3e0*/  MOV R0, R67 ;  /* 0x0000004300007202 */ /* 0x006fe40000000f00 */
[----:B------:R-:W-:-:S04]  /*e3f0*/  MOV R67, 0x0 ;  /* 0x0000000000437802 */ /* 0x000fc80000000f00 */
[----:B------:R-:W-:Y:S05]  /*e400*/  RET.REL.NODEC R66 `(_ZN7cutlass13device_kernelINS_4gemm6kernel13GemmUniversalIN4cute5tupleIJiiiiEEENS1_10collective13CollectiveMmaINS1_34MainloopSm90TmaGmmaWarpSpecializedILi4ENS5_IJNS4_1CILi1EEESB_SB_EEENS1_35KernelTmaWarpSpecializedCooperativeEEENS5_IJNSA_ILi256EEENSA_ILi64EEESG_EEENS_6half_tENS5_IJlSB_lEEESI_SJ_NS4_8TiledMMAINS4_8MMA_AtomIJNS4_4SM904GMMA25MMA_64x64x16_F32F16F16_SSILNSN_5MajorE0ELSP_0ELNSN_7ScaleInE1ELSQ_1EEEEEENS4_6LayoutINS5_IJNSA_ILi2EEESB_SB_EEENS5_IJSB_NSA_ILi0EEESW_EEEEENS5_IJNS4_10UnderscoreESZ_SZ_EEEEENS4_13SM90_TMA_LOADENS4_14ComposedLayoutINS4_7SwizzleILi3ELi4ELi3EEENS4_18smem_ptr_flag_bitsILi16EEENST_INS5_IJNSA_ILi8EEESG_EEENS5_IJSG_SB_EEEEEEEvNS4_8identityES12_S1C_vS1D_EENS_8epilogue10collective18CollectiveEpilogueINS1F_22Sm90TmaWarpSpecializedILi4ELi2ELi16ELb1ELb0EEEJSH_NS5_IJNSA_ILi128EEENSA_ILi32EEEEEESI_SJ_SI_SJ_NS1F_6fusion15FusionCallbacksIS1J_NS1N_13LinCombEltActINS1F_6thread4SiLuESI_fSI_fLNS_15FloatRoundStyleE2EEESH_S1M_JEEES12_NS13_INS14_ILi2ELi4ELi3EEES17_NST_INS5_IJS18_S1L_EEENS5_IJS1L_SB_EEEEEEENS4_17SM75_U32x4_LDSM_NENS4_14SM90_TMA_STOREES1Z_NS4_17SM90_U32x4_STSM_NENS4_9Copy_AtomIJS22_SI_EEEvEEEvvEEEEvNT_6ParamsE) ;  /* 0xffffff1842fc7950 */ /* 0x000fea0003c3ffff */
.L_x_381:
[----:B------:R-:W-:-:S00]  /*e410*/  BRA `(.L_x_381) ;  /* 0xfffffffc00fc7947 */ /* 0x000fc0000383ffff */
[----:B------:R-:W-:-:S00]  /*e420*/  NOP ;  /* 0x0000000000007918 */ /* 0x000fc00000000000 */
        /* <DEDUP_REMOVED lines=13> */
.L_x_382:


//--------------------- .nv.global.init           --------------------------
	.section	.nv.global.init,"aw",@progbits
.nv.global.init:
	.type		$str$22,@object
	.size		$str$22,($str$26 - $str$22)
$str$22:
        /*0000*/ 	.byte	0x6b, 0x5f, 0x74, 0x69, 0x6c, 0x65, 0x5f, 0x63, 0x6f, 0x75, 0x6e, 0x74, 0x20, 0x3e, 0x3d, 0x20
        /*0010*/ 	.byte	0x31, 0x00
	.type		$str$26,@object
	.size		$str$26,($str$27 - $str$26)
$str$26:
        /*0012*/ 	.byte	0x28, 0x61, 0x64, 0x64, 0x72, 0x65, 0x73, 0x73, 0x20, 0x26, 0x20, 0x6d, 0x61, 0x73, 0x6b, 0x29
        /*0022*/ 	.byte	0x20, 0x3d, 0x3d, 0x20, 0x30, 0x00
	.type		$str$27,@object
	.size		$str$27,($str$23 - $str$27)
$str$27:
        /*0028*/ 	.byte	0x2f, 0x74, 0x6d, 0x70, 0x2f, 0x63, 0x75, 0x74, 0x6c, 0x61, 0x73, 0x73, 0x5f, 0x73, 0x77, 0x65
        /*0038*/ 	.byte	0x65, 0x70, 0x5f, 0x73, 0x72, 0x63, 0x2f, 0x69, 0x6e, 0x63, 0x6c, 0x75, 0x64, 0x65, 0x2f, 0x63
        /*0048*/ 	.byte	0x75, 0x74, 0x65, 0x2f, 0x70, 0x6f, 0x69, 0x6e, 0x74, 0x65, 0x72, 0x5f, 0x66, 0x6c, 0x61, 0x67
        /*0058*/ 	.byte	0x67, 0x65, 0x64, 0x2e, 0x68, 0x70, 0x70, 0x00
	.type		$str$23,@object
	.size		$str$23,(__unnamed_2 - $str$23)
$str$23:
        /*0060*/ 	.byte	0x2f, 0x74, 0x6d, 0x70, 0x2f, 0x63, 0x75, 0x74, 0x6c, 0x61, 0x73, 0x73, 0x5f, 0x73, 0x77, 0x65
        /*0070*/ 	.byte	0x65, 0x70, 0x5f, 0x73, 0x72, 0x63, 0x2f, 0x69, 0x6e, 0x63, 0x6c, 0x75, 0x64, 0x65, 0x2f, 0x63
        /*0080*/ 	.byte	0x75, 0x74, 0x6c, 0x61, 0x73, 0x73, 0x2f, 0x67, 0x65, 0x6d, 0x6d, 0x2f, 0x63, 0x6f, 0x6c, 0x6c
        /*0090*/ 	.byte	0x65, 0x63, 0x74, 0x69, 0x76, 0x65, 0x2f, 0x73, 0x6d, 0x39, 0x30, 0x5f, 0x6d, 0x6d, 0x61, 0x5f
        /*00a0*/ 	.byte	0x74, 0x6d, 0x61, 0x5f, 0x67, 0x6d, 0x6d, 0x61, 0x5f, 0x73, 0x73, 0x5f, 0x77, 0x61, 0x72, 0x70
        /*00b0*/ 	.byte	0x73, 0x70, 0x65, 0x63, 0x69, 0x61, 0x6c, 0x69, 0x7a, 0x65, 0x64, 0x2e, 0x68, 0x70, 0x70, 0x00
	.type		__unnamed_2,@object
	.size		__unnamed_2,(__unnamed_1 - __unnamed_2)
__unnamed_2:
        /*00c0*/ 	.byte	0x61, 0x75, 0x74, 0x6f, 0x20, 0x63, 0x75, 0x74, 0x65, 0x3a, 0x3a, 0x61, 0x73, 0x5f, 0x70, 0x6f
        /* <DEDUP_REMOVED lines=27> */
        /*0280*/ 	.byte	0x36, 0x3e, 0x3e, 0x3e, 0x3e, 0x3e, 0x5d, 0x00
	.type		__unnamed_1,@object
	.size		__unnamed_1,(.L_0 - __unnamed_1)
__unnamed_1:
        /* <DEDUP_REMOVED lines=180> */
        /*0dc8*/ 	.byte	0x64, 0x65, 0x6e, 0x74, 0x69, 0x74, 0x79, 0x5d, 0x00
.L_0:


//--------------------- .nv.shared._ZN7cutlass13device_kernelINS_4gemm6kernel13GemmUniversalIN4cute5tupleIJiiiiEEENS1_10collective13CollectiveMmaINS1_34MainloopSm90TmaGmmaWarpSpecializedILi4ENS5_IJNS4_1CILi1EEESB_SB_EEENS1_35KernelTmaWarpSpecializedCooperativeEEENS5_IJNSA_ILi256EEENSA_ILi64EEESG_EEENS_6half_tENS5_IJlSB_lEEESI_SJ_NS4_8TiledMMAINS4_8MMA_AtomIJNS4_4SM904GMMA25MMA_64x64x16_F32F16F16_SSILNSN_5MajorE0ELSP_0ELNSN_7ScaleInE1ELSQ_1EEEEEENS4_6LayoutINS5_IJNSA_ILi2EEESB_SB_EEENS5_IJSB_NSA_ILi0EEESW_EEEEENS5_IJNS4_10UnderscoreESZ_SZ_EEEEENS4_13SM90_TMA_LOADENS4_14ComposedLayoutINS4_7SwizzleILi3ELi4ELi3EEENS4_18smem_ptr_flag_bitsILi16EEENST_INS5_IJNSA_ILi8EEESG_EEENS5_IJSG_SB_EEEEEEEvNS4_8identityES12_S1C_vS1D_EENS_8epilogue10collective18CollectiveEpilogueINS1F_22Sm90TmaWarpSpecializedILi4ELi2ELi16ELb1ELb0EEEJSH_NS5_IJNSA_ILi128EEENSA_ILi32EEEEEESI_SJ_SI_SJ_NS1F_6fusion15FusionCallbacksIS1J_NS1N_13LinCombEltActINS1F_6thread4SiLuESI_fSI_fLNS_15FloatRoundStyleE2EEESH_S1M_JEEES12_NS13_INS14_ILi2ELi4ELi3EEES17_NST_INS5_IJS18_S1L_EEENS5_IJS1L_SB_EEEEEEENS4_17SM75_U32x4_LDSM_NENS4_14SM90_TMA_STOREES1Z_NS4_17SM90_U32x4_STSM_NENS4_9Copy_AtomIJS22_SI_EEEvEEEvvEEEEvNT_6ParamsE --------------------------
	.section	.nv.shared._ZN7cutlass13device_kernelINS_4gemm6kernel13GemmUniversalIN4cute5tupleIJiiiiEEENS1_10collective13CollectiveMmaINS1_34MainloopSm90TmaGmmaWarpSpecializedILi4ENS5_IJNS4_1CILi1EEESB_SB_EEENS1_35KernelTmaWarpSpecializedCooperativeEEENS5_IJNSA_ILi256EEENSA_ILi64EEESG_EEENS_6half_tENS5_IJlSB_lEEESI_SJ_NS4_8TiledMMAINS4_8MMA_AtomIJNS4_4SM904GMMA25MMA_64x64x16_F32F16F16_SSILNSN_5MajorE0ELSP_0ELNSN_7ScaleInE1ELSQ_1EEEEEENS4_6LayoutINS5_IJNSA_ILi2EEESB_SB_EEENS5_IJSB_NSA_ILi0EEESW_EEEEENS5_IJNS4_10UnderscoreESZ_SZ_EEEEENS4_13SM90_TMA_LOADENS4_14ComposedLayoutINS4_7SwizzleILi3ELi4ELi3EEENS4_18smem_ptr_flag_bitsILi16EEENST_INS5_IJNSA_ILi8EEESG_EEENS5_IJSG_SB_EEEEEEEvNS4_8identityES12_S1C_vS1D_EENS_8epilogue10collective18CollectiveEpilogueINS1F_22Sm90TmaWarpSpecializedILi4ELi2ELi16ELb1ELb0EEEJSH_NS5_IJNSA_ILi128EEENSA_ILi32EEEEEESI_SJ_SI_SJ_NS1F_6fusion15FusionCallbacksIS1J_NS1N_13LinCombEltActINS1F_6thread4SiLuESI_fSI_fLNS_15FloatRoundStyleE2EEESH_S1M_JEEES12_NS13_INS14_ILi2ELi4ELi3EEES17_NST_INS5_IJS18_S1L_EEENS5_IJS1L_SB_EEEEEEENS4_17SM75_U32x4_LDSM_NENS4_14SM90_TMA_STOREES1Z_NS4_17SM90_U32x4_STSM_NENS4_9Copy_AtomIJS22_SI_EEEvEEEvvEEEEvNT_6ParamsE,"aw",@nobits
	.sectionflags	@""
	.align	16
	.zero		1024


//--------------------- .nv.shared.reserved.0     --------------------------
	.section	.nv.shared.reserved.0,"aw",@nobits
	.weak		__nv_reservedSMEM_offset_0_alias
	.size		__nv_reservedSMEM_offset_0_alias, 0, 0
	.other		__nv_reservedSMEM_offset_0_alias,@"STO_CUDA_RESERVED_SHARED STV_DEFAULT"
__nv_reservedSMEM_offset_0_alias:
	.zero		0


//--------------------- .nv.global                --------------------------
	.section	.nv.global,"aw",@nobits
.nv.global:
	.type		_ZN39_INTERNAL_53692dcd_4_k_cu_6d44eaa6_31054cute1_E,@object
	.size		_ZN39_INTERNAL_53692dcd_4_k_cu_6d44eaa6_31054cute1_E,(_ZN39_INTERNAL_53692dcd_4_k_cu_6d44eaa6_31054cuda3std3__45__cpo6cbeginE - _ZN39_INTERNAL_53692dcd_4_k_cu_6d44eaa6_31054cute1_E)
_ZN39_INTERNAL_53692dcd_4_k_cu_6d44eaa6_31054cute1_E:
	.zero		1
	.type		_ZN39_INTERNAL_53692dcd_4_k_cu_6d44eaa6_31054cuda3std3__45__cpo6cbeginE,@object
	.size		_ZN39_INTERNAL_53692dcd_4_k_cu_6d44eaa6_31054cuda3std3__45__cpo6cbeginE,(_ZN39_INTERNAL_53692dcd_4_k_cu_6d44eaa6_31054cuda3std3__48in_placeE - _ZN39_INTERNAL_53692dcd_4_k_cu_6d44eaa6_31054cuda3std3__45__cpo6cbeginE)
_ZN39_INTERNAL_53692dcd_4_k_cu_6d44eaa6_31054cuda3std3__45__cpo6cbeginE:
	.zero		1
	.type		_ZN39_INTERNAL_53692dcd_4_k_cu_6d44eaa6_31054cuda3std3__48in_placeE,@object
	.size		_ZN39_INTERNAL_53692dcd_4_k_cu_6d44eaa6_31054cuda3std3__48in_placeE,(_ZN39_INTERNAL_53692dcd_4_k_cu_6d44eaa6_31054cuda3std6ranges3__45__cpo9iter_moveE - _ZN39_INTERNAL_53692dcd_4_k_cu_6d44eaa6_31054cuda3std3__48in_placeE)
_ZN39_INTERNAL_53692dcd_4_k_cu_6d44eaa6_31054cuda3std3__48in_placeE:
	.zero		1
	.type		_ZN39_INTERNAL_53692dcd_4_k_cu_6d44eaa6_31054cuda3std6ranges3__45__cpo9iter_moveE,@object
	.size		_ZN39_INTERNAL_53692dcd_4_k_cu_6d44eaa6_31054cuda3std6ranges3__45__cpo9iter_moveE,(_ZN39_INTERNAL_53692dcd_4_k_cu_6d44eaa6_31054cuda3std3__45__cpo5beginE - _ZN39_INTERNAL_53692dcd_4_k_cu_6d44eaa6_31054cuda3std6ranges3__45__cpo9iter_moveE)
_ZN39_INTERNAL_53692dcd_4_k_cu_6d44eaa6_31054cuda3std6ranges3__45__cpo9iter_moveE:
	.zero		1
	.type		_ZN39_INTERNAL_53692dcd_4_k_cu_6d44eaa6_31054cuda3std3__45__cpo5beginE,@object
	.size		_ZN39_INTERNAL_53692dcd_4_k_cu_6d44eaa6_31054cuda3std3__45__cpo5beginE,(_ZN39_INTERNAL_53692dcd_4_k_cu_6d44eaa6_31054cuda3std3__441_GLOBAL__N__53692dcd_4_k_cu_6d44eaa6_31056ignoreE - _ZN39_INTERNAL_53692dcd_4_k_cu_6d44eaa6_31054cuda3std3__45__cpo5beginE)
_ZN39_INTERNAL_53692dcd_4_k_cu_6d44eaa6_31054cuda3std3__45__cpo5beginE:
	.zero		1
	.type		_ZN39_INTERNAL_53692dcd_4_k_cu_6d44eaa6_31054cuda3std3__441_GLOBAL__N__53692dcd_4_k_cu_6d44eaa6_31056ignoreE,@object
	.size		_ZN39_INTERNAL_53692dcd_4_k_cu_6d44eaa6_31054cuda3std3__441_GLOBAL__N__53692dcd_4_k_cu_6d44eaa6_31056ignoreE,(_ZN39_INTERNAL_53692dcd_4_k_cu_6d44eaa6_31054cute7productE - _ZN39_INTERNAL_53692dcd_4_k_cu_6d44eaa6_31054cuda3std3__441_GLOBAL__N__53692dcd_4_k_cu_6d44eaa6_31056ignoreE)
_ZN39_INTERNAL_53692dcd_4_k_cu_6d44eaa6_31054cuda3std3__441_GLOBAL__N__53692dcd_4_k_cu_6d44eaa6_31056ignoreE:
	.zero		1
	.type		_ZN39_INTERNAL_53692dcd_4_k_cu_6d44eaa6_31054cute7productE,@object
	.size		_ZN39_INTERNAL_53692dcd_4_k_cu_6d44eaa6_31054cute7productE,(_ZN39_INTERNAL_53692dcd_4_k_cu_6d44eaa6_31054cuda3std3__45__cpo3endE - _ZN39_INTERNAL_53692dcd_4_k_cu_6d44eaa6_31054cute7productE)
_ZN39_INTERNAL_53692dcd_4_k_cu_6d44eaa6_31054cute7productE:
	.zero		1
	.type		_ZN39_INTERNAL_53692dcd_4_k_cu_6d44eaa6_31054cuda3std3__45__cpo3endE,@object
	.size		_ZN39_INTERNAL_53692dcd_4_k_cu_6d44eaa6_31054cuda3std3__45__cpo3endE,(_ZN39_INTERNAL_53692dcd_4_k_cu_6d44eaa6_31054cuda3std3__419piecewise_constructE - _ZN39_INTERNAL_53692dcd_4_k_cu_6d44eaa6_31054cuda3std3__45__cpo3endE)
_ZN39_INTERNAL_53692dcd_4_k_cu_6d44eaa6_31054cuda3std3__45__cpo3endE:
	.zero		1
	.type		_ZN39_INTERNAL_53692dcd_4_k_cu_6d44eaa6_31054cuda3std3__419piecewise_constructE,@object
	.size		_ZN39_INTERNAL_53692dcd_4_k_cu_6d44eaa6_31054cuda3std3__419piecewise_constructE,(_ZN39_INTERNAL_53692dcd_4_k_cu_6d44eaa6_31054cuda3std3__45__cpo4cendE - _ZN39_INTERNAL_53692dcd_4_k_cu_6d44eaa6_31054cuda3std3__419piecewise_constructE)
_ZN39_INTERNAL_53692dcd_4_k_cu_6d44eaa6_31054cuda3std3__419piecewise_constructE:
	.zero		1
	.type		_ZN39_INTERNAL_53692dcd_4_k_cu_6d44eaa6_31054cuda3std3__45__cpo4cendE,@object
	.size		_ZN39_INTERNAL_53692dcd_4_k_cu_6d44eaa6_31054cuda3std3__45__cpo4cendE,(_ZN39_INTERNAL_53692dcd_4_k_cu_6d44eaa6_31054cuda3std6ranges3__45__cpo4swapE - _ZN39_INTERNAL_53692dcd_4_k_cu_6d44eaa6_31054cuda3std3__45__cpo4cendE)
_ZN39_INTERNAL_53692dcd_4_k_cu_6d44eaa6_31054cuda3std3__45__cpo4cendE:
	.zero		1
	.type		_ZN39_INTERNAL_53692dcd_4_k_cu_6d44eaa6_31054cuda3std6ranges3__45__cpo4swapE,@object
	.size		_ZN39_INTERNAL_53692dcd_4_k_cu_6d44eaa6_31054cuda3std6ranges3__45__cpo4swapE,(.L_9 - _ZN39_INTERNAL_53692dcd_4_k_cu_6d44eaa6_31054cuda3std6ranges3__45__cpo4swapE)
_ZN39_INTERNAL_53692dcd_4_k_cu_6d44eaa6_31054cuda3std6ranges3__45__cpo4swapE:
	.zero		1
.L_9:


//--------------------- .nv.constant0._ZN7cutlass13device_kernelINS_4gemm6kernel13GemmUniversalIN4cute5tupleIJiiiiEEENS1_10collective13CollectiveMmaINS1_34MainloopSm90TmaGmmaWarpSpecializedILi4ENS5_IJNS4_1CILi1EEESB_SB_EEENS1_35KernelTmaWarpSpecializedCooperativeEEENS5_IJNSA_ILi256EEENSA_ILi64EEESG_EEENS_6half_tENS5_IJlSB_lEEESI_SJ_NS4_8TiledMMAINS4_8MMA_AtomIJNS4_4SM904GMMA25MMA_64x64x16_F32F16F16_SSILNSN_5MajorE0ELSP_0ELNSN_7ScaleInE1ELSQ_1EEEEEENS4_6LayoutINS5_IJNSA_ILi2EEESB_SB_EEENS5_IJSB_NSA_ILi0EEESW_EEEEENS5_IJNS4_10UnderscoreESZ_SZ_EEEEENS4_13SM90_TMA_LOADENS4_14ComposedLayoutINS4_7SwizzleILi3ELi4ELi3EEENS4_18smem_ptr_flag_bitsILi16EEENST_INS5_IJNSA_ILi8EEESG_EEENS5_IJSG_SB_EEEEEEEvNS4_8identityES12_S1C_vS1D_EENS_8epilogue10collective18CollectiveEpilogueINS1F_22Sm90TmaWarpSpecializedILi4ELi2ELi16ELb1ELb0EEEJSH_NS5_IJNSA_ILi128EEENSA_ILi32EEEEEESI_SJ_SI_SJ_NS1F_6fusion15FusionCallbacksIS1J_NS1N_13LinCombEltActINS1F_6thread4SiLuESI_fSI_fLNS_15FloatRoundStyleE2EEESH_S1M_JEEES12_NS13_INS14_ILi2ELi4ELi3EEES17_NST_INS5_IJS18_S1L_EEENS5_IJS1L_SB_EEEEEEENS4_17SM75_U32x4_LDSM_NENS4_14SM90_TMA_STOREES1Z_NS4_17SM90_U32x4_STSM_NENS4_9Copy_AtomIJS22_SI_EEEvEEEvvEEEEvNT_6ParamsE --------------------------
	.section	.nv.constant0._ZN7cutlass13device_kernelINS_4gemm6kernel13GemmUniversalIN4cute5tupleIJiiiiEEENS1_10collective13CollectiveMmaINS1_34MainloopSm90TmaGmmaWarpSpecializedILi4ENS5_IJNS4_1CILi1EEESB_SB_EEENS1_35KernelTmaWarpSpecializedCooperativeEEENS5_IJNSA_ILi256EEENSA_ILi64EEESG_EEENS_6half_tENS5_IJlSB_lEEESI_SJ_NS4_8TiledMMAINS4_8MMA_AtomIJNS4_4SM904GMMA25MMA_64x64x16_F32F16F16_SSILNSN_5MajorE0ELSP_0ELNSN_7ScaleInE1ELSQ_1EEEEEENS4_6LayoutINS5_IJNSA_ILi2EEESB_SB_EEENS5_IJSB_NSA_ILi0EEESW_EEEEENS5_IJNS4_10UnderscoreESZ_SZ_EEEEENS4_13SM90_TMA_LOADENS4_14ComposedLayoutINS4_7SwizzleILi3ELi4ELi3EEENS4_18smem_ptr_flag_bitsILi16EEENST_INS5_IJNSA_ILi8EEESG_EEENS5_IJSG_SB_EEEEEEEvNS4_8identityES12_S1C_vS1D_EENS_8epilogue10collective18CollectiveEpilogueINS1F_22Sm90TmaWarpSpecializedILi4ELi2ELi16ELb1ELb0EEEJSH_NS5_IJNSA_ILi128EEENSA_ILi32EEEEEESI_SJ_SI_SJ_NS1F_6fusion15FusionCallbacksIS1J_NS1N_13LinCombEltActINS1F_6thread4SiLuESI_fSI_fLNS_15FloatRoundStyleE2EEESH_S1M_JEEES12_NS13_INS14_ILi2ELi4ELi3EEES17_NST_INS5_IJS18_S1L_EEENS5_IJS1L_SB_EEEEEEENS4_17SM75_U32x4_LDSM_NENS4_14SM90_TMA_STOREES1Z_NS4_17SM90_U32x4_STSM_NENS4_9Copy_AtomIJS22_SI_EEEvEEEvvEEEEvNT_6ParamsE,"a",@progbits
	.sectionflags	@""
	.align	4
.nv.constant0._ZN7cutlass13device_kernelINS_4gemm6kernel13GemmUniversalIN4cute5tupleIJiiiiEEENS1_10collective13CollectiveMmaINS1_34MainloopSm90TmaGmmaWarpSpecializedILi4ENS5_IJNS4_1CILi1EEESB_SB_EEENS1_35KernelTmaWarpSpecializedCooperativeEEENS5_IJNSA_ILi256EEENSA_ILi64EEESG_EEENS_6half_tENS5_IJlSB_lEEESI_SJ_NS4_8TiledMMAINS4_8MMA_AtomIJNS4_4SM904GMMA25MMA_64x64x16_F32F16F16_SSILNSN_5MajorE0ELSP_0ELNSN_7ScaleInE1ELSQ_1EEEEEENS4_6LayoutINS5_IJNSA_ILi2EEESB_SB_EEENS5_IJSB_NSA_ILi0EEESW_EEEEENS5_IJNS4_10UnderscoreESZ_SZ_EEEEENS4_13SM90_TMA_LOADENS4_14ComposedLayoutINS4_7SwizzleILi3ELi4ELi3EEENS4_18smem_ptr_flag_bitsILi16EEENST_INS5_IJNSA_ILi8EEESG_EEENS5_IJSG_SB_EEEEEEEvNS4_8identityES12_S1C_vS1D_EENS_8epilogue10collective18CollectiveEpilogueINS1F_22Sm90TmaWarpSpecializedILi4ELi2ELi16ELb1ELb0EEEJSH_NS5_IJNSA_ILi128EEENSA_ILi32EEEEEESI_SJ_SI_SJ_NS1F_6fusion15FusionCallbacksIS1J_NS1N_13LinCombEltActINS1F_6thread4SiLuESI_fSI_fLNS_15FloatRoundStyleE2EEESH_S1M_JEEES12_NS13_INS14_ILi2ELi4ELi3EEES17_NST_INS5_IJS18_S1L_EEENS5_IJS1L_SB_EEEEEEENS4_17SM75_U32x4_LDSM_NENS4_14SM90_TMA_STOREES1Z_NS4_17SM90_U32x4_STSM_NENS4_9Copy_AtomIJS22_SI_EEEvEEEvvEEEEvNT_6ParamsE:
	.zero		2432


//--------------------- SYMBOLS --------------------------

	.type		.nv.reservedSmem.offset0,@object
	.size		.nv.reservedSmem.offset0,0x4
	.type		__assertfail,@function
